//
// Generated by NVIDIA NVVM Compiler
//
// Compiler Build ID: CL-36424714
// Cuda compilation tools, release 13.0, V13.0.88
// Based on NVVM 20.0.0
//

.version 9.0
.target sm_100
.address_size 64

	// .globl	_Z21global_queue_oneway_aPiS_PlS0_S_S0_S0_S0_S_S_S_S_S_S0_ii

.visible .entry _Z21global_queue_oneway_aPiS_PlS0_S_S0_S0_S0_S_S_S_S_S_S0_ii(
	.param .u64 .ptr .align 1 _Z21global_queue_oneway_aPiS_PlS0_S_S0_S0_S0_S_S_S_S_S_S0_ii_param_0,
	.param .u64 .ptr .align 1 _Z21global_queue_oneway_aPiS_PlS0_S_S0_S0_S0_S_S_S_S_S_S0_ii_param_1,
	.param .u64 .ptr .align 1 _Z21global_queue_oneway_aPiS_PlS0_S_S0_S0_S0_S_S_S_S_S_S0_ii_param_2,
	.param .u64 .ptr .align 1 _Z21global_queue_oneway_aPiS_PlS0_S_S0_S0_S0_S_S_S_S_S_S0_ii_param_3,
	.param .u64 .ptr .align 1 _Z21global_queue_oneway_aPiS_PlS0_S_S0_S0_S0_S_S_S_S_S_S0_ii_param_4,
	.param .u64 .ptr .align 1 _Z21global_queue_oneway_aPiS_PlS0_S_S0_S0_S0_S_S_S_S_S_S0_ii_param_5,
	.param .u64 .ptr .align 1 _Z21global_queue_oneway_aPiS_PlS0_S_S0_S0_S0_S_S_S_S_S_S0_ii_param_6,
	.param .u64 .ptr .align 1 _Z21global_queue_oneway_aPiS_PlS0_S_S0_S0_S0_S_S_S_S_S_S0_ii_param_7,
	.param .u64 .ptr .align 1 _Z21global_queue_oneway_aPiS_PlS0_S_S0_S0_S0_S_S_S_S_S_S0_ii_param_8,
	.param .u64 .ptr .align 1 _Z21global_queue_oneway_aPiS_PlS0_S_S0_S0_S0_S_S_S_S_S_S0_ii_param_9,
	.param .u64 .ptr .align 1 _Z21global_queue_oneway_aPiS_PlS0_S_S0_S0_S0_S_S_S_S_S_S0_ii_param_10,
	.param .u64 .ptr .align 1 _Z21global_queue_oneway_aPiS_PlS0_S_S0_S0_S0_S_S_S_S_S_S0_ii_param_11,
	.param .u64 .ptr .align 1 _Z21global_queue_oneway_aPiS_PlS0_S_S0_S0_S0_S_S_S_S_S_S0_ii_param_12,
	.param .u64 .ptr .align 1 _Z21global_queue_oneway_aPiS_PlS0_S_S0_S0_S0_S_S_S_S_S_S0_ii_param_13,
	.param .u32 _Z21global_queue_oneway_aPiS_PlS0_S_S0_S0_S0_S_S_S_S_S_S0_ii_param_14,
	.param .u32 _Z21global_queue_oneway_aPiS_PlS0_S_S0_S0_S0_S_S_S_S_S_S0_ii_param_15
)
{
	.reg .pred 	%p<15>;
	.reg .b32 	%r<45>;
	.reg .b64 	%rd<17>;

	ld.param.u64 	%rd5, [_Z21global_queue_oneway_aPiS_PlS0_S_S0_S0_S0_S_S_S_S_S_S0_ii_param_4];
	ld.param.u64 	%rd6, [_Z21global_queue_oneway_aPiS_PlS0_S_S0_S0_S0_S_S_S_S_S_S0_ii_param_7];
	ld.param.u64 	%rd7, [_Z21global_queue_oneway_aPiS_PlS0_S_S0_S0_S0_S_S_S_S_S_S0_ii_param_12];
	ld.param.u32 	%r24, [_Z21global_queue_oneway_aPiS_PlS0_S_S0_S0_S0_S_S_S_S_S_S0_ii_param_14];
	cvta.to.global.u64 	%rd1, %rd6;
	cvta.to.global.u64 	%rd2, %rd7;
	cvta.to.global.u64 	%rd3, %rd5;
	mov.u32 	%r1, %ntid.x;
	mov.u32 	%r25, %ctaid.x;
	mov.u32 	%r26, %tid.x;
	mad.lo.s32 	%r36, %r1, %r25, %r26;
	shl.b32 	%r3, %r24, 1;
	setp.ge.s32 	%p1, %r36, %r3;
	@%p1 bra 	$L__BB0_14;
	setp.gt.s32 	%p2, %r24, 0;
	mov.u32 	%r27, %nctaid.x;
	mul.lo.s32 	%r4, %r1, %r27;
	@%p2 bra 	$L__BB0_3;
$L__BB0_2:
	mul.wide.s32 	%rd8, %r36, 4;
	add.s64 	%rd9, %rd3, %rd8;
	mov.b32 	%r28, 0;
	st.global.u32 	[%rd9], %r28;
	add.s32 	%r36, %r36, %r4;
	setp.lt.s32 	%p3, %r36, %r3;
	@%p3 bra 	$L__BB0_2;
	bra.uni 	$L__BB0_14;
$L__BB0_3:
	mul.wide.s32 	%rd10, %r36, 4;
	add.s64 	%rd4, %rd3, %rd10;
	mov.b32 	%r29, 0;
	st.global.u32 	[%rd4], %r29;
	setp.ge.s32 	%p4, %r36, %r24;
	@%p4 bra 	$L__BB0_8;
	mov.b32 	%r39, 0;
	mov.u32 	%r38, %r39;
$L__BB0_5:
	mad.lo.s32 	%r34, %r38, %r24, %r36;
	mul.wide.s32 	%rd14, %r34, 8;
	add.s64 	%rd15, %rd1, %rd14;
	ld.global.u64 	%rd16, [%rd15];
	setp.eq.s64 	%p10, %rd16, 9223372036854775807;
	@%p10 bra 	$L__BB0_7;
	add.s32 	%r39, %r39, 1;
	st.global.u32 	[%rd4], %r39;
$L__BB0_7:
	add.s32 	%r38, %r38, 1;
	setp.lt.s32 	%p11, %r39, 2;
	setp.lt.s32 	%p12, %r38, %r24;
	and.pred  	%p13, %p11, %p12;
	@%p13 bra 	$L__BB0_5;
	bra.uni 	$L__BB0_13;
$L__BB0_8:
	ld.global.u32 	%r43, [%rd2];
	setp.gt.s32 	%p5, %r43, 1;
	@%p5 bra 	$L__BB0_13;
	sub.s32 	%r31, %r36, %r24;
	mul.lo.s32 	%r9, %r31, %r24;
	mov.b32 	%r44, 0;
	mov.u32 	%r42, %r44;
$L__BB0_10:
	add.s32 	%r32, %r42, %r9;
	mul.wide.s32 	%rd11, %r32, 8;
	add.s64 	%rd12, %rd1, %rd11;
	ld.global.u64 	%rd13, [%rd12];
	setp.eq.s64 	%p6, %rd13, 9223372036854775807;
	@%p6 bra 	$L__BB0_12;
	add.s32 	%r44, %r44, 1;
	st.global.u32 	[%rd4], %r44;
	ld.global.u32 	%r43, [%rd2];
$L__BB0_12:
	add.s32 	%r42, %r42, 1;
	setp.lt.s32 	%p7, %r43, 2;
	setp.lt.s32 	%p8, %r42, %r24;
	and.pred  	%p9, %p7, %p8;
	@%p9 bra 	$L__BB0_10;
$L__BB0_13:
	add.s32 	%r36, %r36, %r4;
	setp.lt.s32 	%p14, %r36, %r3;
	@%p14 bra 	$L__BB0_3;
$L__BB0_14:
	ret;

}
	// .globl	_Z21global_queue_oneway_bPiS_PlS0_S_S0_S0_S0_S_S_S_S_S_S0_ii
.visible .entry _Z21global_queue_oneway_bPiS_PlS0_S_S0_S0_S0_S_S_S_S_S_S0_ii(
	.param .u64 .ptr .align 1 _Z21global_queue_oneway_bPiS_PlS0_S_S0_S0_S0_S_S_S_S_S_S0_ii_param_0,
	.param .u64 .ptr .align 1 _Z21global_queue_oneway_bPiS_PlS0_S_S0_S0_S0_S_S_S_S_S_S0_ii_param_1,
	.param .u64 .ptr .align 1 _Z21global_queue_oneway_bPiS_PlS0_S_S0_S0_S0_S_S_S_S_S_S0_ii_param_2,
	.param .u64 .ptr .align 1 _Z21global_queue_oneway_bPiS_PlS0_S_S0_S0_S0_S_S_S_S_S_S0_ii_param_3,
	.param .u64 .ptr .align 1 _Z21global_queue_oneway_bPiS_PlS0_S_S0_S0_S0_S_S_S_S_S_S0_ii_param_4,
	.param .u64 .ptr .align 1 _Z21global_queue_oneway_bPiS_PlS0_S_S0_S0_S0_S_S_S_S_S_S0_ii_param_5,
	.param .u64 .ptr .align 1 _Z21global_queue_oneway_bPiS_PlS0_S_S0_S0_S0_S_S_S_S_S_S0_ii_param_6,
	.param .u64 .ptr .align 1 _Z21global_queue_oneway_bPiS_PlS0_S_S0_S0_S0_S_S_S_S_S_S0_ii_param_7,
	.param .u64 .ptr .align 1 _Z21global_queue_oneway_bPiS_PlS0_S_S0_S0_S0_S_S_S_S_S_S0_ii_param_8,
	.param .u64 .ptr .align 1 _Z21global_queue_oneway_bPiS_PlS0_S_S0_S0_S0_S_S_S_S_S_S0_ii_param_9,
	.param .u64 .ptr .align 1 _Z21global_queue_oneway_bPiS_PlS0_S_S0_S0_S0_S_S_S_S_S_S0_ii_param_10,
	.param .u64 .ptr .align 1 _Z21global_queue_oneway_bPiS_PlS0_S_S0_S0_S0_S_S_S_S_S_S0_ii_param_11,
	.param .u64 .ptr .align 1 _Z21global_queue_oneway_bPiS_PlS0_S_S0_S0_S0_S_S_S_S_S_S0_ii_param_12,
	.param .u64 .ptr .align 1 _Z21global_queue_oneway_bPiS_PlS0_S_S0_S0_S0_S_S_S_S_S_S0_ii_param_13,
	.param .u32 _Z21global_queue_oneway_bPiS_PlS0_S_S0_S0_S0_S_S_S_S_S_S0_ii_param_14,
	.param .u32 _Z21global_queue_oneway_bPiS_PlS0_S_S0_S0_S0_S_S_S_S_S_S0_ii_param_15
)
{
	.reg .pred 	%p<11>;
	.reg .b32 	%r<46>;
	.reg .b64 	%rd<23>;

	ld.param.u64 	%rd8, [_Z21global_queue_oneway_bPiS_PlS0_S_S0_S0_S0_S_S_S_S_S_S0_ii_param_0];
	ld.param.u64 	%rd6, [_Z21global_queue_oneway_bPiS_PlS0_S_S0_S0_S0_S_S_S_S_S_S0_ii_param_1];
	ld.param.u64 	%rd7, [_Z21global_queue_oneway_bPiS_PlS0_S_S0_S0_S0_S_S_S_S_S_S0_ii_param_4];
	ld.param.u64 	%rd9, [_Z21global_queue_oneway_bPiS_PlS0_S_S0_S0_S0_S_S_S_S_S_S0_ii_param_7];
	ld.param.u32 	%r21, [_Z21global_queue_oneway_bPiS_PlS0_S_S0_S0_S0_S_S_S_S_S_S0_ii_param_14];
	cvta.to.global.u64 	%rd1, %rd8;
	cvta.to.global.u64 	%rd2, %rd9;
	mov.u32 	%r1, %ntid.x;
	mov.u32 	%r22, %ctaid.x;
	mov.u32 	%r23, %tid.x;
	mad.lo.s32 	%r38, %r1, %r22, %r23;
	setp.gt.s32 	%p1, %r38, 0;
	@%p1 bra 	$L__BB1_16;
	cvta.to.global.u64 	%rd3, %rd6;
	setp.lt.s32 	%p2, %r21, 1;
	@%p2 bra 	$L__BB1_16;
	mul.wide.u32 	%rd10, %r21, 4;
	add.s64 	%rd4, %rd3, %rd10;
	shl.b32 	%r24, %r21, 1;
	max.s32 	%r3, %r24, 1;
	neg.s32 	%r4, %r21;
	cvta.to.global.u64 	%rd5, %rd7;
	mov.u32 	%r25, %nctaid.x;
	mul.lo.s32 	%r5, %r1, %r25;
$L__BB1_3:
	mov.b32 	%r39, 0;
$L__BB1_4:
	mul.wide.u32 	%rd11, %r39, 4;
	add.s64 	%rd12, %rd5, %rd11;
	ld.global.u32 	%r27, [%rd12];
	setp.ne.s32 	%p3, %r27, 1;
	@%p3 bra 	$L__BB1_14;
	setp.ge.s32 	%p4, %r39, %r21;
	@%p4 bra 	$L__BB1_10;
	mov.b32 	%r44, 0;
$L__BB1_7:
	mad.lo.s32 	%r34, %r44, %r21, %r39;
	mul.wide.u32 	%rd18, %r34, 8;
	add.s64 	%rd19, %rd2, %rd18;
	ld.global.u64 	%rd20, [%rd19];
	setp.ne.s64 	%p7, %rd20, 9223372036854775807;
	mov.u32 	%r45, %r44;
	@%p7 bra 	$L__BB1_9;
	add.s32 	%r44, %r44, 1;
	setp.ne.s32 	%p8, %r44, %r21;
	mov.u32 	%r45, %r21;
	@%p8 bra 	$L__BB1_7;
$L__BB1_9:
	mad.lo.s32 	%r35, %r45, %r21, %r39;
	ld.global.u32 	%r36, [%rd4];
	add.s32 	%r37, %r36, -1;
	st.global.u32 	[%rd4], %r37;
	mul.wide.s32 	%rd21, %r36, 4;
	add.s64 	%rd22, %rd1, %rd21;
	st.global.u32 	[%rd22+-4], %r35;
	bra.uni 	$L__BB1_14;
$L__BB1_10:
	sub.s32 	%r29, %r39, %r21;
	mul.lo.s32 	%r8, %r29, %r21;
	mov.b32 	%r42, 0;
	mov.u32 	%r40, %r8;
	mov.u32 	%r41, %r4;
$L__BB1_11:
	mul.wide.s32 	%rd13, %r40, 8;
	add.s64 	%rd14, %rd2, %rd13;
	ld.global.u64 	%rd15, [%rd14];
	setp.ne.s64 	%p5, %rd15, 9223372036854775807;
	mov.u32 	%r43, %r42;
	@%p5 bra 	$L__BB1_13;
	add.s32 	%r42, %r42, 1;
	add.s32 	%r41, %r41, 1;
	setp.ne.s32 	%p6, %r41, 0;
	add.s32 	%r40, %r40, 1;
	mov.u32 	%r43, %r21;
	@%p6 bra 	$L__BB1_11;
$L__BB1_13:
	add.s32 	%r30, %r43, %r8;
	ld.global.u32 	%r31, [%rd4];
	add.s32 	%r32, %r31, -1;
	st.global.u32 	[%rd4], %r32;
	mul.wide.s32 	%rd16, %r31, 4;
	add.s64 	%rd17, %rd1, %rd16;
	st.global.u32 	[%rd17+-4], %r30;
$L__BB1_14:
	add.s32 	%r39, %r39, 1;
	setp.ne.s32 	%p9, %r39, %r3;
	@%p9 bra 	$L__BB1_4;
	add.s32 	%r38, %r38, %r5;
	setp.lt.s32 	%p10, %r38, 1;
	@%p10 bra 	$L__BB1_3;
$L__BB1_16:
	ret;

}
	// .globl	_Z20global_add_forbiddenPiS_PlS0_S_S0_S0_S0_S_S_S_S_S_S0_ii
.visible .entry _Z20global_add_forbiddenPiS_PlS0_S_S0_S0_S0_S_S_S_S_S_S0_ii(
	.param .u64 .ptr .align 1 _Z20global_add_forbiddenPiS_PlS0_S_S0_S0_S0_S_S_S_S_S_S0_ii_param_0,
	.param .u64 .ptr .align 1 _Z20global_add_forbiddenPiS_PlS0_S_S0_S0_S0_S_S_S_S_S_S0_ii_param_1,
	.param .u64 .ptr .align 1 _Z20global_add_forbiddenPiS_PlS0_S_S0_S0_S0_S_S_S_S_S_S0_ii_param_2,
	.param .u64 .ptr .align 1 _Z20global_add_forbiddenPiS_PlS0_S_S0_S0_S0_S_S_S_S_S_S0_ii_param_3,
	.param .u64 .ptr .align 1 _Z20global_add_forbiddenPiS_PlS0_S_S0_S0_S0_S_S_S_S_S_S0_ii_param_4,
	.param .u64 .ptr .align 1 _Z20global_add_forbiddenPiS_PlS0_S_S0_S0_S0_S_S_S_S_S_S0_ii_param_5,
	.param .u64 .ptr .align 1 _Z20global_add_forbiddenPiS_PlS0_S_S0_S0_S0_S_S_S_S_S_S0_ii_param_6,
	.param .u64 .ptr .align 1 _Z20global_add_forbiddenPiS_PlS0_S_S0_S0_S0_S_S_S_S_S_S0_ii_param_7,
	.param .u64 .ptr .align 1 _Z20global_add_forbiddenPiS_PlS0_S_S0_S0_S0_S_S_S_S_S_S0_ii_param_8,
	.param .u64 .ptr .align 1 _Z20global_add_forbiddenPiS_PlS0_S_S0_S0_S0_S_S_S_S_S_S0_ii_param_9,
	.param .u64 .ptr .align 1 _Z20global_add_forbiddenPiS_PlS0_S_S0_S0_S0_S_S_S_S_S_S0_ii_param_10,
	.param .u64 .ptr .align 1 _Z20global_add_forbiddenPiS_PlS0_S_S0_S0_S0_S_S_S_S_S_S0_ii_param_11,
	.param .u64 .ptr .align 1 _Z20global_add_forbiddenPiS_PlS0_S_S0_S0_S0_S_S_S_S_S_S0_ii_param_12,
	.param .u64 .ptr .align 1 _Z20global_add_forbiddenPiS_PlS0_S_S0_S0_S0_S_S_S_S_S_S0_ii_param_13,
	.param .u32 _Z20global_add_forbiddenPiS_PlS0_S_S0_S0_S0_S_S_S_S_S_S0_ii_param_14,
	.param .u32 _Z20global_add_forbiddenPiS_PlS0_S_S0_S0_S0_S_S_S_S_S_S0_ii_param_15
)
{
	.reg .pred 	%p<10>;
	.reg .b32 	%r<36>;
	.reg .b64 	%rd<22>;

	ld.param.u64 	%rd8, [_Z20global_add_forbiddenPiS_PlS0_S_S0_S0_S0_S_S_S_S_S_S0_ii_param_7];
	ld.param.u64 	%rd9, [_Z20global_add_forbiddenPiS_PlS0_S_S0_S0_S0_S_S_S_S_S_S0_ii_param_8];
	ld.param.u64 	%rd10, [_Z20global_add_forbiddenPiS_PlS0_S_S0_S0_S0_S_S_S_S_S_S0_ii_param_9];
	ld.param.u64 	%rd11, [_Z20global_add_forbiddenPiS_PlS0_S_S0_S0_S0_S_S_S_S_S_S0_ii_param_10];
	ld.param.u64 	%rd12, [_Z20global_add_forbiddenPiS_PlS0_S_S0_S0_S0_S_S_S_S_S_S0_ii_param_11];
	ld.param.u32 	%r16, [_Z20global_add_forbiddenPiS_PlS0_S_S0_S0_S0_S_S_S_S_S_S0_ii_param_14];
	ld.param.u32 	%r17, [_Z20global_add_forbiddenPiS_PlS0_S_S0_S0_S0_S_S_S_S_S_S0_ii_param_15];
	mov.u32 	%r1, %ntid.x;
	mov.u32 	%r18, %ctaid.x;
	mov.u32 	%r19, %tid.x;
	mad.lo.s32 	%r20, %r1, %r18, %r19;
	add.s32 	%r29, %r20, %r16;
	setp.ge.s32 	%p1, %r29, %r17;
	@%p1 bra 	$L__BB2_11;
	mov.u32 	%r21, %nctaid.x;
	mul.lo.s32 	%r3, %r1, %r21;
	min.s32 	%r4, %r16, 0;
	add.s32 	%r5, %r4, -1;
	cvta.to.global.u64 	%rd1, %rd9;
	cvta.to.global.u64 	%rd2, %rd12;
	cvta.to.global.u64 	%rd3, %rd10;
	cvta.to.global.u64 	%rd4, %rd11;
	cvta.to.global.u64 	%rd5, %rd8;
$L__BB2_2:
	mul.wide.s32 	%rd13, %r29, 4;
	add.s64 	%rd6, %rd2, %rd13;
	mov.u32 	%r30, %r16;
$L__BB2_3:
	setp.lt.s32 	%p2, %r30, 1;
	mov.u32 	%r31, %r4;
	mov.u32 	%r32, %r5;
	@%p2 bra 	$L__BB2_5;
	add.s32 	%r30, %r30, -1;
	mul.wide.u32 	%rd14, %r30, 4;
	add.s64 	%rd15, %rd1, %rd14;
	ld.global.u32 	%r23, [%rd15];
	ld.global.u32 	%r24, [%rd6];
	setp.ne.s32 	%p3, %r23, %r24;
	mov.b32 	%r31, 1;
	mov.u32 	%r32, %r30;
	@%p3 bra 	$L__BB2_3;
$L__BB2_5:
	add.s64 	%rd7, %rd4, %rd13;
	mov.u32 	%r33, %r16;
$L__BB2_6:
	setp.lt.s32 	%p4, %r33, 1;
	mov.u32 	%r34, %r4;
	mov.u32 	%r35, %r5;
	@%p4 bra 	$L__BB2_8;
	add.s32 	%r33, %r33, -1;
	mul.wide.u32 	%rd17, %r33, 4;
	add.s64 	%rd18, %rd3, %rd17;
	ld.global.u32 	%r26, [%rd18];
	ld.global.u32 	%r27, [%rd7];
	setp.ne.s32 	%p5, %r26, %r27;
	mov.b32 	%r34, 1;
	mov.u32 	%r35, %r33;
	@%p5 bra 	$L__BB2_6;
$L__BB2_8:
	setp.eq.s32 	%p6, %r31, 0;
	setp.eq.s32 	%p7, %r34, 0;
	or.pred  	%p8, %p6, %p7;
	@%p8 bra 	$L__BB2_10;
	mad.lo.s32 	%r28, %r32, %r16, %r35;
	mul.wide.s32 	%rd19, %r28, 8;
	add.s64 	%rd20, %rd5, %rd19;
	mov.b64 	%rd21, 9223372036854775807;
	st.global.u64 	[%rd20], %rd21;
$L__BB2_10:
	add.s32 	%r29, %r29, %r3;
	setp.lt.s32 	%p9, %r29, %r17;
	@%p9 bra 	$L__BB2_2;
$L__BB2_11:
	ret;

}
	// .globl	_Z19global_matrix_truncPiS_PlS0_S_S0_S0_S0_S_S_S_S_S_S0_ii
.visible .entry _Z19global_matrix_truncPiS_PlS0_S_S0_S0_S0_S_S_S_S_S_S0_ii(
	.param .u64 .ptr .align 1 _Z19global_matrix_truncPiS_PlS0_S_S0_S0_S0_S_S_S_S_S_S0_ii_param_0,
	.param .u64 .ptr .align 1 _Z19global_matrix_truncPiS_PlS0_S_S0_S0_S0_S_S_S_S_S_S0_ii_param_1,
	.param .u64 .ptr .align 1 _Z19global_matrix_truncPiS_PlS0_S_S0_S0_S0_S_S_S_S_S_S0_ii_param_2,
	.param .u64 .ptr .align 1 _Z19global_matrix_truncPiS_PlS0_S_S0_S0_S0_S_S_S_S_S_S0_ii_param_3,
	.param .u64 .ptr .align 1 _Z19global_matrix_truncPiS_PlS0_S_S0_S0_S0_S_S_S_S_S_S0_ii_param_4,
	.param .u64 .ptr .align 1 _Z19global_matrix_truncPiS_PlS0_S_S0_S0_S0_S_S_S_S_S_S0_ii_param_5,
	.param .u64 .ptr .align 1 _Z19global_matrix_truncPiS_PlS0_S_S0_S0_S0_S_S_S_S_S_S0_ii_param_6,
	.param .u64 .ptr .align 1 _Z19global_matrix_truncPiS_PlS0_S_S0_S0_S0_S_S_S_S_S_S0_ii_param_7,
	.param .u64 .ptr .align 1 _Z19global_matrix_truncPiS_PlS0_S_S0_S0_S0_S_S_S_S_S_S0_ii_param_8,
	.param .u64 .ptr .align 1 _Z19global_matrix_truncPiS_PlS0_S_S0_S0_S0_S_S_S_S_S_S0_ii_param_9,
	.param .u64 .ptr .align 1 _Z19global_matrix_truncPiS_PlS0_S_S0_S0_S0_S_S_S_S_S_S0_ii_param_10,
	.param .u64 .ptr .align 1 _Z19global_matrix_truncPiS_PlS0_S_S0_S0_S0_S_S_S_S_S_S0_ii_param_11,
	.param .u64 .ptr .align 1 _Z19global_matrix_truncPiS_PlS0_S_S0_S0_S0_S_S_S_S_S_S0_ii_param_12,
	.param .u64 .ptr .align 1 _Z19global_matrix_truncPiS_PlS0_S_S0_S0_S0_S_S_S_S_S_S0_ii_param_13,
	.param .u32 _Z19global_matrix_truncPiS_PlS0_S_S0_S0_S0_S_S_S_S_S_S0_ii_param_14,
	.param .u32 _Z19global_matrix_truncPiS_PlS0_S_S0_S0_S0_S_S_S_S_S_S0_ii_param_15
)
{
	.reg .pred 	%p<9>;
	.reg .b32 	%r<29>;
	.reg .b64 	%rd<27>;

	ld.param.u64 	%rd4, [_Z19global_matrix_truncPiS_PlS0_S_S0_S0_S0_S_S_S_S_S_S0_ii_param_6];
	ld.param.u64 	%rd5, [_Z19global_matrix_truncPiS_PlS0_S_S0_S0_S0_S_S_S_S_S_S0_ii_param_7];
	ld.param.u64 	%rd6, [_Z19global_matrix_truncPiS_PlS0_S_S0_S0_S0_S_S_S_S_S_S0_ii_param_12];
	ld.param.u32 	%r14, [_Z19global_matrix_truncPiS_PlS0_S_S0_S0_S0_S_S_S_S_S_S0_ii_param_14];
	cvta.to.global.u64 	%rd1, %rd4;
	cvta.to.global.u64 	%rd2, %rd5;
	cvta.to.global.u64 	%rd3, %rd6;
	mov.u32 	%r1, %ntid.x;
	mov.u32 	%r15, %ctaid.x;
	mov.u32 	%r16, %tid.x;
	mad.lo.s32 	%r27, %r1, %r15, %r16;
	add.s32 	%r3, %r14, -1;
	mul.lo.s32 	%r4, %r3, %r3;
	setp.ge.s32 	%p1, %r27, %r4;
	@%p1 bra 	$L__BB3_13;
	mov.u32 	%r17, %nctaid.x;
	mul.lo.s32 	%r5, %r1, %r17;
$L__BB3_2:
	div.s32 	%r7, %r27, %r3;
	mul.lo.s32 	%r18, %r7, %r3;
	sub.s32 	%r8, %r27, %r18;
	ld.global.u32 	%r9, [%rd3];
	setp.ge.s32 	%p2, %r7, %r9;
	@%p2 bra 	$L__BB3_5;
	ld.global.u32 	%r28, [%rd3+4];
	setp.ge.s32 	%p4, %r8, %r28;
	@%p4 bra 	$L__BB3_7;
	mad.lo.s32 	%r26, %r7, %r14, %r8;
	mul.wide.s32 	%rd22, %r26, 8;
	add.s64 	%rd23, %rd2, %rd22;
	ld.global.u64 	%rd24, [%rd23];
	mul.wide.s32 	%rd25, %r27, 8;
	add.s64 	%rd26, %rd1, %rd25;
	st.global.u64 	[%rd26], %rd24;
	bra.uni 	$L__BB3_12;
$L__BB3_5:
	ld.global.u32 	%r28, [%rd3+4];
	setp.ge.s32 	%p3, %r8, %r28;
	@%p3 bra 	$L__BB3_10;
	mad.lo.s32 	%r19, %r14, %r7, %r14;
	add.s32 	%r20, %r19, %r8;
	mul.wide.s32 	%rd7, %r20, 8;
	add.s64 	%rd8, %rd2, %rd7;
	ld.global.u64 	%rd9, [%rd8];
	mul.wide.s32 	%rd10, %r27, 8;
	add.s64 	%rd11, %rd1, %rd10;
	st.global.u64 	[%rd11], %rd9;
	bra.uni 	$L__BB3_12;
$L__BB3_7:
	setp.lt.s32 	%p5, %r8, %r28;
	@%p5 bra 	$L__BB3_9;
	mad.lo.s32 	%r21, %r7, %r14, %r8;
	add.s32 	%r22, %r21, 1;
	mul.wide.s32 	%rd12, %r22, 8;
	add.s64 	%rd13, %rd2, %rd12;
	ld.global.u64 	%rd14, [%rd13];
	mul.wide.s32 	%rd15, %r27, 8;
	add.s64 	%rd16, %rd1, %rd15;
	st.global.u64 	[%rd16], %rd14;
	bra.uni 	$L__BB3_12;
$L__BB3_9:
	setp.lt.s32 	%p6, %r7, %r9;
	@%p6 bra 	$L__BB3_12;
$L__BB3_10:
	setp.lt.s32 	%p7, %r8, %r28;
	@%p7 bra 	$L__BB3_12;
	mad.lo.s32 	%r23, %r14, %r7, %r14;
	add.s32 	%r24, %r8, %r23;
	add.s32 	%r25, %r24, 1;
	mul.wide.s32 	%rd17, %r25, 8;
	add.s64 	%rd18, %rd2, %rd17;
	ld.global.u64 	%rd19, [%rd18];
	mul.wide.s32 	%rd20, %r27, 8;
	add.s64 	%rd21, %rd1, %rd20;
	st.global.u64 	[%rd21], %rd19;
$L__BB3_12:
	add.s32 	%r27, %r27, %r5;
	setp.lt.s32 	%p8, %r27, %r4;
	@%p8 bra 	$L__BB3_2;
$L__BB3_13:
	ret;

}
	// .globl	_Z27global_queue_indexes_of_maxPiS_PlS0_S_S0_S0_S0_S_S_S_S_S_S0_ii
.visible .entry _Z27global_queue_indexes_of_maxPiS_PlS0_S_S0_S0_S0_S_S_S_S_S_S0_ii(
	.param .u64 .ptr .align 1 _Z27global_queue_indexes_of_maxPiS_PlS0_S_S0_S0_S0_S_S_S_S_S_S0_ii_param_0,
	.param .u64 .ptr .align 1 _Z27global_queue_indexes_of_maxPiS_PlS0_S_S0_S0_S0_S_S_S_S_S_S0_ii_param_1,
	.param .u64 .ptr .align 1 _Z27global_queue_indexes_of_maxPiS_PlS0_S_S0_S0_S0_S_S_S_S_S_S0_ii_param_2,
	.param .u64 .ptr .align 1 _Z27global_queue_indexes_of_maxPiS_PlS0_S_S0_S0_S0_S_S_S_S_S_S0_ii_param_3,
	.param .u64 .ptr .align 1 _Z27global_queue_indexes_of_maxPiS_PlS0_S_S0_S0_S0_S_S_S_S_S_S0_ii_param_4,
	.param .u64 .ptr .align 1 _Z27global_queue_indexes_of_maxPiS_PlS0_S_S0_S0_S0_S_S_S_S_S_S0_ii_param_5,
	.param .u64 .ptr .align 1 _Z27global_queue_indexes_of_maxPiS_PlS0_S_S0_S0_S0_S_S_S_S_S_S0_ii_param_6,
	.param .u64 .ptr .align 1 _Z27global_queue_indexes_of_maxPiS_PlS0_S_S0_S0_S0_S_S_S_S_S_S0_ii_param_7,
	.param .u64 .ptr .align 1 _Z27global_queue_indexes_of_maxPiS_PlS0_S_S0_S0_S0_S_S_S_S_S_S0_ii_param_8,
	.param .u64 .ptr .align 1 _Z27global_queue_indexes_of_maxPiS_PlS0_S_S0_S0_S0_S_S_S_S_S_S0_ii_param_9,
	.param .u64 .ptr .align 1 _Z27global_queue_indexes_of_maxPiS_PlS0_S_S0_S0_S0_S_S_S_S_S_S0_ii_param_10,
	.param .u64 .ptr .align 1 _Z27global_queue_indexes_of_maxPiS_PlS0_S_S0_S0_S0_S_S_S_S_S_S0_ii_param_11,
	.param .u64 .ptr .align 1 _Z27global_queue_indexes_of_maxPiS_PlS0_S_S0_S0_S0_S_S_S_S_S_S0_ii_param_12,
	.param .u64 .ptr .align 1 _Z27global_queue_indexes_of_maxPiS_PlS0_S_S0_S0_S0_S_S_S_S_S_S0_ii_param_13,
	.param .u32 _Z27global_queue_indexes_of_maxPiS_PlS0_S_S0_S0_S0_S_S_S_S_S_S0_ii_param_14,
	.param .u32 _Z27global_queue_indexes_of_maxPiS_PlS0_S_S0_S0_S0_S_S_S_S_S_S0_ii_param_15
)
{
	.reg .pred 	%p<6>;
	.reg .b32 	%r<31>;
	.reg .b64 	%rd<19>;

	ld.param.u64 	%rd6, [_Z27global_queue_indexes_of_maxPiS_PlS0_S_S0_S0_S0_S_S_S_S_S_S0_ii_param_0];
	ld.param.u64 	%rd7, [_Z27global_queue_indexes_of_maxPiS_PlS0_S_S0_S0_S0_S_S_S_S_S_S0_ii_param_1];
	ld.param.u64 	%rd8, [_Z27global_queue_indexes_of_maxPiS_PlS0_S_S0_S0_S0_S_S_S_S_S_S0_ii_param_3];
	ld.param.u64 	%rd10, [_Z27global_queue_indexes_of_maxPiS_PlS0_S_S0_S0_S0_S_S_S_S_S_S0_ii_param_12];
	ld.param.u64 	%rd9, [_Z27global_queue_indexes_of_maxPiS_PlS0_S_S0_S0_S0_S_S_S_S_S_S0_ii_param_13];
	ld.param.u32 	%r16, [_Z27global_queue_indexes_of_maxPiS_PlS0_S_S0_S0_S0_S_S_S_S_S_S0_ii_param_14];
	cvta.to.global.u64 	%rd1, %rd10;
	mov.u32 	%r1, %ntid.x;
	mov.u32 	%r17, %ctaid.x;
	mov.u32 	%r18, %tid.x;
	mad.lo.s32 	%r25, %r1, %r17, %r18;
	setp.gt.s32 	%p1, %r25, 0;
	@%p1 bra 	$L__BB4_8;
	cvta.to.global.u64 	%rd2, %rd9;
	cvta.to.global.u64 	%rd11, %rd7;
	mul.wide.s32 	%rd12, %r16, 4;
	add.s64 	%rd3, %rd11, %rd12;
	mov.u32 	%r19, %nctaid.x;
	mul.lo.s32 	%r3, %r1, %r19;
	ld.global.u32 	%r28, [%rd1];
	cvta.to.global.u64 	%rd4, %rd8;
	cvta.to.global.u64 	%rd5, %rd6;
$L__BB4_2:
	setp.lt.s32 	%p2, %r28, 0;
	@%p2 bra 	$L__BB4_7;
	mov.b32 	%r27, 0;
$L__BB4_4:
	ld.global.u64 	%rd13, [%rd2+8];
	mul.wide.u32 	%rd14, %r27, 8;
	add.s64 	%rd15, %rd4, %rd14;
	ld.global.u64 	%rd16, [%rd15];
	setp.ne.s64 	%p3, %rd13, %rd16;
	@%p3 bra 	$L__BB4_6;
	ld.global.u32 	%r21, [%rd3];
	add.s32 	%r22, %r21, -1;
	st.global.u32 	[%rd3], %r22;
	mul.wide.s32 	%rd17, %r21, 4;
	add.s64 	%rd18, %rd5, %rd17;
	st.global.u32 	[%rd18+-4], %r27;
	ld.global.u32 	%r28, [%rd1];
$L__BB4_6:
	add.s32 	%r12, %r27, 1;
	setp.lt.s32 	%p4, %r27, %r28;
	mov.u32 	%r27, %r12;
	@%p4 bra 	$L__BB4_4;
$L__BB4_7:
	add.s32 	%r25, %r25, %r3;
	setp.lt.s32 	%p5, %r25, 1;
	@%p5 bra 	$L__BB4_2;
$L__BB4_8:
	ret;

}
	// .globl	_Z31global_gamma_max_index_of_max_aPiS_PlS0_S_S0_S0_S0_S_S_S_S_S_S0_ii
.visible .entry _Z31global_gamma_max_index_of_max_aPiS_PlS0_S_S0_S0_S0_S_S_S_S_S_S0_ii(
	.param .u64 .ptr .align 1 _Z31global_gamma_max_index_of_max_aPiS_PlS0_S_S0_S0_S0_S_S_S_S_S_S0_ii_param_0,
	.param .u64 .ptr .align 1 _Z31global_gamma_max_index_of_max_aPiS_PlS0_S_S0_S0_S0_S_S_S_S_S_S0_ii_param_1,
	.param .u64 .ptr .align 1 _Z31global_gamma_max_index_of_max_aPiS_PlS0_S_S0_S0_S0_S_S_S_S_S_S0_ii_param_2,
	.param .u64 .ptr .align 1 _Z31global_gamma_max_index_of_max_aPiS_PlS0_S_S0_S0_S0_S_S_S_S_S_S0_ii_param_3,
	.param .u64 .ptr .align 1 _Z31global_gamma_max_index_of_max_aPiS_PlS0_S_S0_S0_S0_S_S_S_S_S_S0_ii_param_4,
	.param .u64 .ptr .align 1 _Z31global_gamma_max_index_of_max_aPiS_PlS0_S_S0_S0_S0_S_S_S_S_S_S0_ii_param_5,
	.param .u64 .ptr .align 1 _Z31global_gamma_max_index_of_max_aPiS_PlS0_S_S0_S0_S0_S_S_S_S_S_S0_ii_param_6,
	.param .u64 .ptr .align 1 _Z31global_gamma_max_index_of_max_aPiS_PlS0_S_S0_S0_S0_S_S_S_S_S_S0_ii_param_7,
	.param .u64 .ptr .align 1 _Z31global_gamma_max_index_of_max_aPiS_PlS0_S_S0_S0_S0_S_S_S_S_S_S0_ii_param_8,
	.param .u64 .ptr .align 1 _Z31global_gamma_max_index_of_max_aPiS_PlS0_S_S0_S0_S0_S_S_S_S_S_S0_ii_param_9,
	.param .u64 .ptr .align 1 _Z31global_gamma_max_index_of_max_aPiS_PlS0_S_S0_S0_S0_S_S_S_S_S_S0_ii_param_10,
	.param .u64 .ptr .align 1 _Z31global_gamma_max_index_of_max_aPiS_PlS0_S_S0_S0_S0_S_S_S_S_S_S0_ii_param_11,
	.param .u64 .ptr .align 1 _Z31global_gamma_max_index_of_max_aPiS_PlS0_S_S0_S0_S0_S_S_S_S_S_S0_ii_param_12,
	.param .u64 .ptr .align 1 _Z31global_gamma_max_index_of_max_aPiS_PlS0_S_S0_S0_S0_S_S_S_S_S_S0_ii_param_13,
	.param .u32 _Z31global_gamma_max_index_of_max_aPiS_PlS0_S_S0_S0_S0_S_S_S_S_S_S0_ii_param_14,
	.param .u32 _Z31global_gamma_max_index_of_max_aPiS_PlS0_S_S0_S0_S0_S_S_S_S_S_S0_ii_param_15
)
{
	.reg .pred 	%p<27>;
	.reg .b32 	%r<65>;
	.reg .b64 	%rd<99>;

	ld.param.u64 	%rd46, [_Z31global_gamma_max_index_of_max_aPiS_PlS0_S_S0_S0_S0_S_S_S_S_S_S0_ii_param_3];
	ld.param.u64 	%rd47, [_Z31global_gamma_max_index_of_max_aPiS_PlS0_S_S0_S0_S0_S_S_S_S_S_S0_ii_param_4];
	ld.param.u64 	%rd48, [_Z31global_gamma_max_index_of_max_aPiS_PlS0_S_S0_S0_S0_S_S_S_S_S_S0_ii_param_5];
	ld.param.u32 	%r28, [_Z31global_gamma_max_index_of_max_aPiS_PlS0_S_S0_S0_S0_S_S_S_S_S_S0_ii_param_14];
	cvta.to.global.u64 	%rd1, %rd48;
	cvta.to.global.u64 	%rd2, %rd46;
	cvta.to.global.u64 	%rd3, %rd47;
	mov.u32 	%r1, %ntid.x;
	mov.u32 	%r29, %ctaid.x;
	mov.u32 	%r30, %tid.x;
	mad.lo.s32 	%r57, %r1, %r29, %r30;
	setp.ge.s32 	%p1, %r57, %r28;
	@%p1 bra 	$L__BB5_46;
	setp.gt.s32 	%p2, %r28, 1;
	mov.u32 	%r31, %nctaid.x;
	mul.lo.s32 	%r3, %r1, %r31;
	@%p2 bra 	$L__BB5_2;
	bra.uni 	$L__BB5_45;
$L__BB5_2:
	add.s32 	%r34, %r28, -1;
	and.b32  	%r6, %r34, 7;
	add.s32 	%r4, %r6, -1;
	add.s32 	%r35, %r28, 3;
	and.b32  	%r5, %r35, 3;
	and.b32  	%r7, %r35, 1;
	and.b32  	%r36, %r34, -8;
	neg.s32 	%r8, %r36;
$L__BB5_3:
	add.s32 	%r38, %r28, -2;
	setp.lt.u32 	%p4, %r38, 7;
	mul.lo.s32 	%r10, %r57, %r28;
	mul.wide.s32 	%rd56, %r57, 4;
	add.s64 	%rd4, %rd3, %rd56;
	st.global.u32 	[%rd4], %r10;
	mul.wide.s32 	%rd57, %r10, 8;
	add.s64 	%rd5, %rd2, %rd57;
	ld.global.u64 	%rd82, [%rd5];
	add.s32 	%r39, %r57, %r28;
	mul.wide.s32 	%rd58, %r39, 8;
	add.s64 	%rd7, %rd1, %rd58;
	st.global.u64 	[%rd7], %rd82;
	mov.b32 	%r62, 1;
	@%p4 bra 	$L__BB5_23;
	add.s64 	%rd80, %rd5, 32;
	mov.b32 	%r58, 4;
	mov.u32 	%r59, %r10;
	mov.u32 	%r60, %r8;
$L__BB5_5:
	.pragma "nounroll";
	ld.global.u64 	%rd61, [%rd80+-24];
	setp.gt.s64 	%p5, %rd82, %rd61;
	@%p5 bra 	$L__BB5_7;
	add.s32 	%r41, %r59, 1;
	st.global.u32 	[%rd4], %r41;
	ld.global.u64 	%rd82, [%rd80+-24];
	st.global.u64 	[%rd7], %rd82;
$L__BB5_7:
	ld.global.u64 	%rd62, [%rd80+-16];
	setp.gt.s64 	%p6, %rd82, %rd62;
	@%p6 bra 	$L__BB5_9;
	add.s32 	%r42, %r59, 2;
	st.global.u32 	[%rd4], %r42;
	ld.global.u64 	%rd82, [%rd80+-16];
	st.global.u64 	[%rd7], %rd82;
$L__BB5_9:
	ld.global.u64 	%rd63, [%rd80+-8];
	setp.gt.s64 	%p7, %rd82, %rd63;
	@%p7 bra 	$L__BB5_11;
	add.s32 	%r43, %r59, 3;
	st.global.u32 	[%rd4], %r43;
	ld.global.u64 	%rd82, [%rd80+-8];
	st.global.u64 	[%rd7], %rd82;
$L__BB5_11:
	ld.global.u64 	%rd64, [%rd80];
	setp.gt.s64 	%p8, %rd82, %rd64;
	@%p8 bra 	$L__BB5_13;
	add.s32 	%r44, %r59, 4;
	st.global.u32 	[%rd4], %r44;
	ld.global.u64 	%rd82, [%rd80];
	st.global.u64 	[%rd7], %rd82;
$L__BB5_13:
	ld.global.u64 	%rd65, [%rd80+8];
	setp.gt.s64 	%p9, %rd82, %rd65;
	@%p9 bra 	$L__BB5_15;
	add.s32 	%r45, %r59, 5;
	st.global.u32 	[%rd4], %r45;
	ld.global.u64 	%rd82, [%rd80+8];
	st.global.u64 	[%rd7], %rd82;
$L__BB5_15:
	ld.global.u64 	%rd66, [%rd80+16];
	setp.gt.s64 	%p10, %rd82, %rd66;
	@%p10 bra 	$L__BB5_17;
	add.s32 	%r46, %r59, 6;
	st.global.u32 	[%rd4], %r46;
	ld.global.u64 	%rd82, [%rd80+16];
	st.global.u64 	[%rd7], %rd82;
$L__BB5_17:
	ld.global.u64 	%rd67, [%rd80+24];
	setp.gt.s64 	%p11, %rd82, %rd67;
	@%p11 bra 	$L__BB5_19;
	add.s32 	%r47, %r59, 7;
	st.global.u32 	[%rd4], %r47;
	ld.global.u64 	%rd82, [%rd80+24];
	st.global.u64 	[%rd7], %rd82;
$L__BB5_19:
	ld.global.u64 	%rd68, [%rd80+32];
	setp.gt.s64 	%p12, %rd82, %rd68;
	@%p12 bra 	$L__BB5_21;
	add.s32 	%r48, %r59, 8;
	st.global.u32 	[%rd4], %r48;
	ld.global.u64 	%rd82, [%rd80+32];
	st.global.u64 	[%rd7], %rd82;
$L__BB5_21:
	add.s32 	%r60, %r60, 8;
	add.s32 	%r59, %r59, 8;
	add.s64 	%rd80, %rd80, 64;
	add.s32 	%r58, %r58, 8;
	setp.eq.s32 	%p13, %r60, 0;
	@%p13 bra 	$L__BB5_22;
	bra.uni 	$L__BB5_5;
$L__BB5_22:
	add.s32 	%r62, %r58, -3;
$L__BB5_23:
	setp.eq.s32 	%p14, %r6, 0;
	@%p14 bra 	$L__BB5_44;
	setp.lt.u32 	%p15, %r4, 3;
	@%p15 bra 	$L__BB5_34;
	add.s32 	%r19, %r62, %r10;
	mul.wide.s32 	%rd69, %r62, 8;
	add.s64 	%rd29, %rd5, %rd69;
	ld.global.u64 	%rd70, [%rd29];
	setp.gt.s64 	%p16, %rd82, %rd70;
	@%p16 bra 	$L__BB5_27;
	st.global.u32 	[%rd4], %r19;
	ld.global.u64 	%rd82, [%rd29];
	st.global.u64 	[%rd7], %rd82;
$L__BB5_27:
	ld.global.u64 	%rd71, [%rd29+8];
	setp.gt.s64 	%p17, %rd82, %rd71;
	@%p17 bra 	$L__BB5_29;
	add.s32 	%r49, %r19, 1;
	st.global.u32 	[%rd4], %r49;
	ld.global.u64 	%rd82, [%rd29+8];
	st.global.u64 	[%rd7], %rd82;
$L__BB5_29:
	ld.global.u64 	%rd72, [%rd29+16];
	setp.gt.s64 	%p18, %rd82, %rd72;
	@%p18 bra 	$L__BB5_31;
	add.s32 	%r50, %r19, 2;
	st.global.u32 	[%rd4], %r50;
	ld.global.u64 	%rd82, [%rd29+16];
	st.global.u64 	[%rd7], %rd82;
$L__BB5_31:
	ld.global.u64 	%rd73, [%rd29+24];
	setp.gt.s64 	%p19, %rd82, %rd73;
	@%p19 bra 	$L__BB5_33;
	add.s32 	%r51, %r19, 3;
	st.global.u32 	[%rd4], %r51;
	ld.global.u64 	%rd82, [%rd29+24];
	st.global.u64 	[%rd7], %rd82;
$L__BB5_33:
	add.s32 	%r62, %r62, 4;
$L__BB5_34:
	and.b32  	%r53, %r34, 3;
	setp.eq.s32 	%p20, %r53, 0;
	@%p20 bra 	$L__BB5_44;
	setp.eq.s32 	%p21, %r5, 1;
	@%p21 bra 	$L__BB5_41;
	mul.wide.s32 	%rd74, %r62, 8;
	add.s64 	%rd39, %rd5, %rd74;
	ld.global.u64 	%rd75, [%rd39];
	setp.gt.s64 	%p22, %rd82, %rd75;
	@%p22 bra 	$L__BB5_38;
	add.s32 	%r54, %r62, %r10;
	st.global.u32 	[%rd4], %r54;
	ld.global.u64 	%rd82, [%rd39];
	st.global.u64 	[%rd7], %rd82;
$L__BB5_38:
	ld.global.u64 	%rd76, [%rd39+8];
	setp.gt.s64 	%p23, %rd82, %rd76;
	@%p23 bra 	$L__BB5_40;
	add.s32 	%r55, %r62, %r10;
	add.s32 	%r56, %r55, 1;
	st.global.u32 	[%rd4], %r56;
	ld.global.u64 	%rd82, [%rd39+8];
	st.global.u64 	[%rd7], %rd82;
$L__BB5_40:
	add.s32 	%r62, %r62, 2;
$L__BB5_41:
	setp.eq.s32 	%p24, %r7, 0;
	@%p24 bra 	$L__BB5_44;
	add.s32 	%r24, %r62, %r10;
	mul.wide.s32 	%rd77, %r62, 8;
	add.s64 	%rd45, %rd5, %rd77;
	ld.global.u64 	%rd78, [%rd45];
	setp.gt.s64 	%p25, %rd82, %rd78;
	@%p25 bra 	$L__BB5_44;
	st.global.u32 	[%rd4], %r24;
	ld.global.u64 	%rd79, [%rd45];
	st.global.u64 	[%rd7], %rd79;
$L__BB5_44:
	add.s32 	%r57, %r57, %r3;
	setp.lt.s32 	%p26, %r57, %r28;
	@%p26 bra 	$L__BB5_3;
	bra.uni 	$L__BB5_46;
$L__BB5_45:
	mul.lo.s32 	%r32, %r57, %r28;
	mul.wide.s32 	%rd49, %r57, 4;
	add.s64 	%rd50, %rd3, %rd49;
	st.global.u32 	[%rd50], %r32;
	mul.wide.s32 	%rd51, %r32, 8;
	add.s64 	%rd52, %rd2, %rd51;
	ld.global.u64 	%rd53, [%rd52];
	add.s32 	%r33, %r57, %r28;
	mul.wide.s32 	%rd54, %r33, 8;
	add.s64 	%rd55, %rd1, %rd54;
	st.global.u64 	[%rd55], %rd53;
	add.s32 	%r57, %r57, %r3;
	setp.lt.s32 	%p3, %r57, %r28;
	@%p3 bra 	$L__BB5_45;
$L__BB5_46:
	ret;

}
	// .globl	_Z31global_gamma_max_index_of_max_bPiS_PlS0_S_S0_S0_S0_S_S_S_S_S_S0_ii
.visible .entry _Z31global_gamma_max_index_of_max_bPiS_PlS0_S_S0_S0_S0_S_S_S_S_S_S0_ii(
	.param .u64 .ptr .align 1 _Z31global_gamma_max_index_of_max_bPiS_PlS0_S_S0_S0_S0_S_S_S_S_S_S0_ii_param_0,
	.param .u64 .ptr .align 1 _Z31global_gamma_max_index_of_max_bPiS_PlS0_S_S0_S0_S0_S_S_S_S_S_S0_ii_param_1,
	.param .u64 .ptr .align 1 _Z31global_gamma_max_index_of_max_bPiS_PlS0_S_S0_S0_S0_S_S_S_S_S_S0_ii_param_2,
	.param .u64 .ptr .align 1 _Z31global_gamma_max_index_of_max_bPiS_PlS0_S_S0_S0_S0_S_S_S_S_S_S0_ii_param_3,
	.param .u64 .ptr .align 1 _Z31global_gamma_max_index_of_max_bPiS_PlS0_S_S0_S0_S0_S_S_S_S_S_S0_ii_param_4,
	.param .u64 .ptr .align 1 _Z31global_gamma_max_index_of_max_bPiS_PlS0_S_S0_S0_S0_S_S_S_S_S_S0_ii_param_5,
	.param .u64 .ptr .align 1 _Z31global_gamma_max_index_of_max_bPiS_PlS0_S_S0_S0_S0_S_S_S_S_S_S0_ii_param_6,
	.param .u64 .ptr .align 1 _Z31global_gamma_max_index_of_max_bPiS_PlS0_S_S0_S0_S0_S_S_S_S_S_S0_ii_param_7,
	.param .u64 .ptr .align 1 _Z31global_gamma_max_index_of_max_bPiS_PlS0_S_S0_S0_S0_S_S_S_S_S_S0_ii_param_8,
	.param .u64 .ptr .align 1 _Z31global_gamma_max_index_of_max_bPiS_PlS0_S_S0_S0_S0_S_S_S_S_S_S0_ii_param_9,
	.param .u64 .ptr .align 1 _Z31global_gamma_max_index_of_max_bPiS_PlS0_S_S0_S0_S0_S_S_S_S_S_S0_ii_param_10,
	.param .u64 .ptr .align 1 _Z31global_gamma_max_index_of_max_bPiS_PlS0_S_S0_S0_S0_S_S_S_S_S_S0_ii_param_11,
	.param .u64 .ptr .align 1 _Z31global_gamma_max_index_of_max_bPiS_PlS0_S_S0_S0_S0_S_S_S_S_S_S0_ii_param_12,
	.param .u64 .ptr .align 1 _Z31global_gamma_max_index_of_max_bPiS_PlS0_S_S0_S0_S0_S_S_S_S_S_S0_ii_param_13,
	.param .u32 _Z31global_gamma_max_index_of_max_bPiS_PlS0_S_S0_S0_S0_S_S_S_S_S_S0_ii_param_14,
	.param .u32 _Z31global_gamma_max_index_of_max_bPiS_PlS0_S_S0_S0_S0_S_S_S_S_S_S0_ii_param_15
)
{
	.reg .pred 	%p<31>;
	.reg .b32 	%r<69>;
	.reg .b64 	%rd<72>;

	ld.param.u64 	%rd44, [_Z31global_gamma_max_index_of_max_bPiS_PlS0_S_S0_S0_S0_S_S_S_S_S_S0_ii_param_4];
	ld.param.u64 	%rd45, [_Z31global_gamma_max_index_of_max_bPiS_PlS0_S_S0_S0_S0_S_S_S_S_S_S0_ii_param_5];
	ld.param.u64 	%rd46, [_Z31global_gamma_max_index_of_max_bPiS_PlS0_S_S0_S0_S0_S_S_S_S_S_S0_ii_param_12];
	ld.param.u64 	%rd43, [_Z31global_gamma_max_index_of_max_bPiS_PlS0_S_S0_S0_S0_S_S_S_S_S_S0_ii_param_13];
	ld.param.u32 	%r38, [_Z31global_gamma_max_index_of_max_bPiS_PlS0_S_S0_S0_S0_S_S_S_S_S_S0_ii_param_14];
	cvta.to.global.u64 	%rd1, %rd45;
	cvta.to.global.u64 	%rd2, %rd46;
	cvta.to.global.u64 	%rd3, %rd44;
	mov.u32 	%r1, %ntid.x;
	mov.u32 	%r39, %ctaid.x;
	mov.u32 	%r40, %tid.x;
	mad.lo.s32 	%r57, %r1, %r39, %r40;
	setp.gt.s32 	%p1, %r57, 0;
	@%p1 bra 	$L__BB6_47;
	cvta.to.global.u64 	%rd4, %rd43;
	mul.wide.s32 	%rd47, %r38, 8;
	add.s64 	%rd5, %rd1, %rd47;
	setp.gt.s32 	%p2, %r38, 1;
	mov.u32 	%r41, %nctaid.x;
	mul.lo.s32 	%r3, %r1, %r41;
	@%p2 bra 	$L__BB6_2;
	bra.uni 	$L__BB6_46;
$L__BB6_2:
	add.s32 	%r43, %r38, -1;
	add.s32 	%r4, %r38, -2;
	and.b32  	%r5, %r43, 3;
	and.b32  	%r44, %r43, -4;
	neg.s32 	%r6, %r44;
	add.s32 	%r45, %r38, 1;
	mul.wide.u32 	%rd49, %r45, 8;
	add.s64 	%rd50, %rd49, %rd1;
	add.s64 	%rd6, %rd50, 16;
$L__BB6_3:
	setp.lt.u32 	%p4, %r4, 3;
	ld.global.u32 	%r47, [%rd3];
	st.global.u32 	[%rd2], %r47;
	ld.global.u64 	%rd60, [%rd5];
	st.global.u64 	[%rd4+8], %rd60;
	mov.b32 	%r64, 1;
	@%p4 bra 	$L__BB6_27;
	add.s64 	%rd57, %rd3, 16;
	mov.b32 	%r58, 0;
	mov.u64 	%rd58, %rd6;
	mov.u32 	%r59, %r6;
$L__BB6_5:
	ld.global.u64 	%rd13, [%rd58+-16];
	setp.ge.s64 	%p5, %rd60, %rd13;
	@%p5 bra 	$L__BB6_7;
	ld.global.u32 	%r60, [%rd57+-12];
	bra.uni 	$L__BB6_9;
$L__BB6_7:
	setp.ne.s64 	%p6, %rd60, %rd13;
	@%p6 bra 	$L__BB6_10;
	ld.global.u32 	%r49, [%rd2];
	ld.global.u32 	%r60, [%rd57+-12];
	setp.ge.s32 	%p7, %r49, %r60;
	@%p7 bra 	$L__BB6_10;
$L__BB6_9:
	st.global.u32 	[%rd2], %r60;
	ld.global.u64 	%rd60, [%rd58+-16];
	st.global.u64 	[%rd4+8], %rd60;
$L__BB6_10:
	ld.global.u64 	%rd17, [%rd58+-8];
	setp.ge.s64 	%p8, %rd60, %rd17;
	@%p8 bra 	$L__BB6_12;
	ld.global.u32 	%r61, [%rd57+-8];
	bra.uni 	$L__BB6_14;
$L__BB6_12:
	setp.ne.s64 	%p9, %rd60, %rd17;
	@%p9 bra 	$L__BB6_15;
	ld.global.u32 	%r50, [%rd2];
	ld.global.u32 	%r61, [%rd57+-8];
	setp.ge.s32 	%p10, %r50, %r61;
	@%p10 bra 	$L__BB6_15;
$L__BB6_14:
	st.global.u32 	[%rd2], %r61;
	ld.global.u64 	%rd60, [%rd58+-8];
	st.global.u64 	[%rd4+8], %rd60;
$L__BB6_15:
	ld.global.u64 	%rd21, [%rd58];
	setp.ge.s64 	%p11, %rd60, %rd21;
	@%p11 bra 	$L__BB6_17;
	ld.global.u32 	%r62, [%rd57+-4];
	bra.uni 	$L__BB6_19;
$L__BB6_17:
	setp.ne.s64 	%p12, %rd60, %rd21;
	@%p12 bra 	$L__BB6_20;
	ld.global.u32 	%r51, [%rd2];
	ld.global.u32 	%r62, [%rd57+-4];
	setp.ge.s32 	%p13, %r51, %r62;
	@%p13 bra 	$L__BB6_20;
$L__BB6_19:
	st.global.u32 	[%rd2], %r62;
	ld.global.u64 	%rd60, [%rd58];
	st.global.u64 	[%rd4+8], %rd60;
$L__BB6_20:
	ld.global.u64 	%rd25, [%rd58+8];
	setp.ge.s64 	%p14, %rd60, %rd25;
	@%p14 bra 	$L__BB6_22;
	ld.global.u32 	%r63, [%rd57];
	bra.uni 	$L__BB6_24;
$L__BB6_22:
	setp.ne.s64 	%p15, %rd60, %rd25;
	@%p15 bra 	$L__BB6_25;
	ld.global.u32 	%r52, [%rd2];
	ld.global.u32 	%r63, [%rd57];
	setp.ge.s32 	%p16, %r52, %r63;
	@%p16 bra 	$L__BB6_25;
$L__BB6_24:
	st.global.u32 	[%rd2], %r63;
	ld.global.u64 	%rd60, [%rd58+8];
	st.global.u64 	[%rd4+8], %rd60;
$L__BB6_25:
	add.s32 	%r59, %r59, 4;
	add.s32 	%r58, %r58, 4;
	add.s64 	%rd58, %rd58, 32;
	add.s64 	%rd57, %rd57, 16;
	setp.ne.s32 	%p17, %r59, 0;
	@%p17 bra 	$L__BB6_5;
	add.s32 	%r64, %r58, 1;
$L__BB6_27:
	setp.eq.s32 	%p18, %r5, 0;
	@%p18 bra 	$L__BB6_45;
	add.s32 	%r53, %r64, %r38;
	mul.wide.u32 	%rd51, %r53, 8;
	add.s64 	%rd32, %rd1, %rd51;
	ld.global.u64 	%rd33, [%rd32];
	setp.ge.s64 	%p19, %rd60, %rd33;
	cvt.u64.u32 	%rd34, %r64;
	mul.wide.u32 	%rd52, %r64, 4;
	add.s64 	%rd35, %rd3, %rd52;
	@%p19 bra 	$L__BB6_30;
	ld.global.u32 	%r65, [%rd35];
	bra.uni 	$L__BB6_32;
$L__BB6_30:
	setp.ne.s64 	%p20, %rd60, %rd33;
	@%p20 bra 	$L__BB6_33;
	ld.global.u32 	%r54, [%rd2];
	ld.global.u32 	%r65, [%rd35];
	setp.ge.s32 	%p21, %r54, %r65;
	@%p21 bra 	$L__BB6_33;
$L__BB6_32:
	st.global.u32 	[%rd2], %r65;
	ld.global.u64 	%rd60, [%rd32];
	st.global.u64 	[%rd4+8], %rd60;
$L__BB6_33:
	setp.eq.s32 	%p22, %r5, 1;
	@%p22 bra 	$L__BB6_45;
	cvt.u64.u32 	%rd53, %r38;
	add.s64 	%rd54, %rd34, %rd53;
	shl.b64 	%rd55, %rd54, 3;
	add.s64 	%rd38, %rd1, %rd55;
	ld.global.u64 	%rd39, [%rd38+8];
	setp.ge.s64 	%p23, %rd60, %rd39;
	@%p23 bra 	$L__BB6_36;
	ld.global.u32 	%r66, [%rd35+4];
	bra.uni 	$L__BB6_38;
$L__BB6_36:
	setp.ne.s64 	%p24, %rd60, %rd39;
	@%p24 bra 	$L__BB6_39;
	ld.global.u32 	%r55, [%rd2];
	ld.global.u32 	%r66, [%rd35+4];
	setp.ge.s32 	%p25, %r55, %r66;
	@%p25 bra 	$L__BB6_39;
$L__BB6_38:
	st.global.u32 	[%rd2], %r66;
	ld.global.u64 	%rd60, [%rd38+8];
	st.global.u64 	[%rd4+8], %rd60;
$L__BB6_39:
	setp.eq.s32 	%p26, %r5, 2;
	@%p26 bra 	$L__BB6_45;
	ld.global.u64 	%rd42, [%rd38+16];
	setp.ge.s64 	%p27, %rd60, %rd42;
	@%p27 bra 	$L__BB6_42;
	ld.global.u32 	%r67, [%rd35+8];
	bra.uni 	$L__BB6_44;
$L__BB6_42:
	setp.ne.s64 	%p28, %rd60, %rd42;
	@%p28 bra 	$L__BB6_45;
	ld.global.u32 	%r56, [%rd2];
	ld.global.u32 	%r67, [%rd35+8];
	setp.ge.s32 	%p29, %r56, %r67;
	@%p29 bra 	$L__BB6_45;
$L__BB6_44:
	st.global.u32 	[%rd2], %r67;
	ld.global.u64 	%rd56, [%rd38+16];
	st.global.u64 	[%rd4+8], %rd56;
$L__BB6_45:
	add.s32 	%r57, %r57, %r3;
	setp.lt.s32 	%p30, %r57, 1;
	@%p30 bra 	$L__BB6_3;
	bra.uni 	$L__BB6_47;
$L__BB6_46:
	ld.global.u32 	%r42, [%rd3];
	st.global.u32 	[%rd2], %r42;
	ld.global.u64 	%rd48, [%rd5];
	st.global.u64 	[%rd4+8], %rd48;
	add.s32 	%r57, %r57, %r3;
	setp.lt.s32 	%p3, %r57, 1;
	@%p3 bra 	$L__BB6_46;
$L__BB6_47:
	ret;

}
	// .globl	_Z17global_calc_gammaPiS_PlS0_S_S0_S0_S0_S_S_S_S_S_S0_ii
.visible .entry _Z17global_calc_gammaPiS_PlS0_S_S0_S0_S0_S_S_S_S_S_S0_ii(
	.param .u64 .ptr .align 1 _Z17global_calc_gammaPiS_PlS0_S_S0_S0_S0_S_S_S_S_S_S0_ii_param_0,
	.param .u64 .ptr .align 1 _Z17global_calc_gammaPiS_PlS0_S_S0_S0_S0_S_S_S_S_S_S0_ii_param_1,
	.param .u64 .ptr .align 1 _Z17global_calc_gammaPiS_PlS0_S_S0_S0_S0_S_S_S_S_S_S0_ii_param_2,
	.param .u64 .ptr .align 1 _Z17global_calc_gammaPiS_PlS0_S_S0_S0_S0_S_S_S_S_S_S0_ii_param_3,
	.param .u64 .ptr .align 1 _Z17global_calc_gammaPiS_PlS0_S_S0_S0_S0_S_S_S_S_S_S0_ii_param_4,
	.param .u64 .ptr .align 1 _Z17global_calc_gammaPiS_PlS0_S_S0_S0_S0_S_S_S_S_S_S0_ii_param_5,
	.param .u64 .ptr .align 1 _Z17global_calc_gammaPiS_PlS0_S_S0_S0_S0_S_S_S_S_S_S0_ii_param_6,
	.param .u64 .ptr .align 1 _Z17global_calc_gammaPiS_PlS0_S_S0_S0_S0_S_S_S_S_S_S0_ii_param_7,
	.param .u64 .ptr .align 1 _Z17global_calc_gammaPiS_PlS0_S_S0_S0_S0_S_S_S_S_S_S0_ii_param_8,
	.param .u64 .ptr .align 1 _Z17global_calc_gammaPiS_PlS0_S_S0_S0_S0_S_S_S_S_S_S0_ii_param_9,
	.param .u64 .ptr .align 1 _Z17global_calc_gammaPiS_PlS0_S_S0_S0_S0_S_S_S_S_S_S0_ii_param_10,
	.param .u64 .ptr .align 1 _Z17global_calc_gammaPiS_PlS0_S_S0_S0_S0_S_S_S_S_S_S0_ii_param_11,
	.param .u64 .ptr .align 1 _Z17global_calc_gammaPiS_PlS0_S_S0_S0_S0_S_S_S_S_S_S0_ii_param_12,
	.param .u64 .ptr .align 1 _Z17global_calc_gammaPiS_PlS0_S_S0_S0_S0_S_S_S_S_S_S0_ii_param_13,
	.param .u32 _Z17global_calc_gammaPiS_PlS0_S_S0_S0_S0_S_S_S_S_S_S0_ii_param_14,
	.param .u32 _Z17global_calc_gammaPiS_PlS0_S_S0_S0_S0_S_S_S_S_S_S0_ii_param_15
)
{
	.reg .pred 	%p<16>;
	.reg .b32 	%r<100>;
	.reg .b64 	%rd<119>;

	ld.param.u64 	%rd29, [_Z17global_calc_gammaPiS_PlS0_S_S0_S0_S0_S_S_S_S_S_S0_ii_param_3];
	ld.param.u64 	%rd30, [_Z17global_calc_gammaPiS_PlS0_S_S0_S0_S0_S_S_S_S_S_S0_ii_param_7];
	ld.param.u32 	%r29, [_Z17global_calc_gammaPiS_PlS0_S_S0_S0_S0_S_S_S_S_S_S0_ii_param_14];
	cvta.to.global.u64 	%rd1, %rd29;
	cvta.to.global.u64 	%rd2, %rd30;
	mov.u32 	%r1, %ntid.x;
	mov.u32 	%r30, %ctaid.x;
	mov.u32 	%r31, %tid.x;
	mad.lo.s32 	%r92, %r1, %r30, %r31;
	mul.lo.s32 	%r3, %r29, %r29;
	setp.ge.s32 	%p1, %r92, %r3;
	@%p1 bra 	$L__BB7_20;
	setp.gt.s32 	%p2, %r29, 2;
	mov.u32 	%r32, %nctaid.x;
	mul.lo.s32 	%r4, %r1, %r32;
	@%p2 bra 	$L__BB7_2;
	bra.uni 	$L__BB7_16;
$L__BB7_2:
	add.s32 	%r42, %r29, -2;
	add.s32 	%r5, %r29, -3;
	and.b32  	%r6, %r29, 3;
	and.b32  	%r7, %r42, 3;
	and.b32  	%r8, %r29, 1;
	and.b32  	%r43, %r42, -4;
	neg.s32 	%r9, %r43;
$L__BB7_3:
	mul.wide.s32 	%rd43, %r92, 8;
	add.s64 	%rd44, %rd2, %rd43;
	ld.global.u64 	%rd45, [%rd44];
	setp.ne.s64 	%p7, %rd45, 0;
	mov.b64 	%rd116, -9223372036854775808;
	@%p7 bra 	$L__BB7_15;
	setp.lt.u32 	%p8, %r5, 3;
	div.s32 	%r11, %r92, %r29;
	mul.lo.s32 	%r13, %r11, %r29;
	sub.s32 	%r12, %r92, %r13;
	add.s32 	%r45, %r12, 1;
	rem.s32 	%r46, %r45, %r29;
	add.s32 	%r47, %r46, %r13;
	mul.wide.s32 	%rd47, %r47, 8;
	add.s64 	%rd48, %rd2, %rd47;
	add.s32 	%r48, %r11, 1;
	rem.s32 	%r49, %r48, %r29;
	mad.lo.s32 	%r50, %r49, %r29, %r12;
	mul.wide.s32 	%rd49, %r50, 8;
	add.s64 	%rd50, %rd2, %rd49;
	ld.global.u64 	%rd116, [%rd50];
	ld.global.u64 	%rd117, [%rd48];
	mov.b32 	%r98, 2;
	@%p8 bra 	$L__BB7_8;
	mov.b32 	%r95, 5;
	mov.u32 	%r93, %r12;
	mov.u32 	%r94, %r11;
	mov.u32 	%r96, %r9;
$L__BB7_6:
	.pragma "nounroll";
	add.s32 	%r52, %r93, 2;
	rem.s32 	%r53, %r52, %r29;
	add.s32 	%r54, %r53, %r13;
	mul.wide.s32 	%rd51, %r54, 8;
	add.s64 	%rd52, %rd2, %rd51;
	ld.global.u64 	%rd53, [%rd52];
	min.s64 	%rd54, %rd117, %rd53;
	add.s32 	%r55, %r94, 2;
	rem.s32 	%r56, %r55, %r29;
	mad.lo.s32 	%r57, %r56, %r29, %r12;
	mul.wide.s32 	%rd55, %r57, 8;
	add.s64 	%rd56, %rd2, %rd55;
	ld.global.u64 	%rd57, [%rd56];
	min.s64 	%rd58, %rd116, %rd57;
	add.s32 	%r58, %r93, 3;
	rem.s32 	%r59, %r58, %r29;
	add.s32 	%r60, %r59, %r13;
	mul.wide.s32 	%rd59, %r60, 8;
	add.s64 	%rd60, %rd2, %rd59;
	ld.global.u64 	%rd61, [%rd60];
	min.s64 	%rd62, %rd54, %rd61;
	add.s32 	%r61, %r94, 3;
	rem.s32 	%r62, %r61, %r29;
	mad.lo.s32 	%r63, %r62, %r29, %r12;
	mul.wide.s32 	%rd63, %r63, 8;
	add.s64 	%rd64, %rd2, %rd63;
	ld.global.u64 	%rd65, [%rd64];
	min.s64 	%rd66, %rd58, %rd65;
	add.s32 	%r18, %r93, 4;
	rem.s32 	%r64, %r18, %r29;
	add.s32 	%r65, %r64, %r13;
	mul.wide.s32 	%rd67, %r65, 8;
	add.s64 	%rd68, %rd2, %rd67;
	ld.global.u64 	%rd69, [%rd68];
	min.s64 	%rd70, %rd62, %rd69;
	add.s32 	%r19, %r94, 4;
	rem.s32 	%r66, %r19, %r29;
	mad.lo.s32 	%r67, %r66, %r29, %r12;
	mul.wide.s32 	%rd71, %r67, 8;
	add.s64 	%rd72, %rd2, %rd71;
	ld.global.u64 	%rd73, [%rd72];
	min.s64 	%rd74, %rd66, %rd73;
	add.s32 	%r68, %r93, 5;
	rem.s32 	%r69, %r68, %r29;
	add.s32 	%r70, %r69, %r13;
	mul.wide.s32 	%rd75, %r70, 8;
	add.s64 	%rd76, %rd2, %rd75;
	ld.global.u64 	%rd77, [%rd76];
	min.s64 	%rd117, %rd70, %rd77;
	add.s32 	%r71, %r94, 5;
	rem.s32 	%r72, %r71, %r29;
	mad.lo.s32 	%r73, %r72, %r29, %r12;
	mul.wide.s32 	%rd78, %r73, 8;
	add.s64 	%rd79, %rd2, %rd78;
	ld.global.u64 	%rd80, [%rd79];
	min.s64 	%rd116, %rd74, %rd80;
	add.s32 	%r96, %r96, 4;
	add.s32 	%r95, %r95, 4;
	setp.eq.s32 	%p9, %r96, 0;
	mov.u32 	%r93, %r18;
	mov.u32 	%r94, %r19;
	@%p9 bra 	$L__BB7_7;
	bra.uni 	$L__BB7_6;
$L__BB7_7:
	add.s32 	%r98, %r95, -3;
$L__BB7_8:
	setp.eq.s32 	%p10, %r7, 0;
	@%p10 bra 	$L__BB7_13;
	setp.eq.s32 	%p11, %r6, 3;
	@%p11 bra 	$L__BB7_11;
	add.s32 	%r74, %r98, %r12;
	rem.s32 	%r75, %r74, %r29;
	add.s32 	%r76, %r75, %r13;
	mul.wide.s32 	%rd82, %r76, 8;
	add.s64 	%rd83, %rd2, %rd82;
	ld.global.u64 	%rd84, [%rd83];
	min.s64 	%rd85, %rd117, %rd84;
	add.s32 	%r77, %r98, %r11;
	rem.s32 	%r78, %r77, %r29;
	mad.lo.s32 	%r79, %r78, %r29, %r12;
	mul.wide.s32 	%rd86, %r79, 8;
	add.s64 	%rd87, %rd2, %rd86;
	ld.global.u64 	%rd88, [%rd87];
	min.s64 	%rd89, %rd116, %rd88;
	add.s32 	%r80, %r74, 1;
	rem.s32 	%r81, %r80, %r29;
	add.s32 	%r82, %r81, %r13;
	mul.wide.s32 	%rd90, %r82, 8;
	add.s64 	%rd91, %rd2, %rd90;
	ld.global.u64 	%rd92, [%rd91];
	min.s64 	%rd117, %rd85, %rd92;
	add.s32 	%r83, %r77, 1;
	rem.s32 	%r84, %r83, %r29;
	mad.lo.s32 	%r85, %r84, %r29, %r12;
	mul.wide.s32 	%rd93, %r85, 8;
	add.s64 	%rd94, %rd2, %rd93;
	ld.global.u64 	%rd95, [%rd94];
	min.s64 	%rd116, %rd89, %rd95;
	add.s32 	%r98, %r98, 2;
$L__BB7_11:
	setp.eq.s32 	%p12, %r8, 0;
	@%p12 bra 	$L__BB7_13;
	add.s32 	%r86, %r98, %r12;
	rem.s32 	%r87, %r86, %r29;
	add.s32 	%r88, %r87, %r13;
	mul.wide.s32 	%rd96, %r88, 8;
	add.s64 	%rd97, %rd2, %rd96;
	ld.global.u64 	%rd98, [%rd97];
	min.s64 	%rd117, %rd117, %rd98;
	add.s32 	%r89, %r98, %r11;
	rem.s32 	%r90, %r89, %r29;
	mad.lo.s32 	%r91, %r90, %r29, %r12;
	mul.wide.s32 	%rd99, %r91, 8;
	add.s64 	%rd100, %rd2, %rd99;
	ld.global.u64 	%rd101, [%rd100];
	min.s64 	%rd116, %rd116, %rd101;
$L__BB7_13:
	setp.eq.s64 	%p13, %rd117, 9223372036854775807;
	@%p13 bra 	$L__BB7_15;
	setp.eq.s64 	%p14, %rd116, 9223372036854775807;
	selp.b64 	%rd102, 0, %rd116, %p14;
	add.s64 	%rd116, %rd117, %rd102;
$L__BB7_15:
	add.s64 	%rd104, %rd1, %rd43;
	st.global.u64 	[%rd104], %rd116;
	add.s32 	%r92, %r92, %r4;
	setp.lt.s32 	%p15, %r92, %r3;
	@%p15 bra 	$L__BB7_3;
	bra.uni 	$L__BB7_20;
$L__BB7_16:
	mul.wide.s32 	%rd32, %r92, 8;
	add.s64 	%rd33, %rd2, %rd32;
	ld.global.u64 	%rd34, [%rd33];
	setp.ne.s64 	%p3, %rd34, 0;
	mov.b64 	%rd118, -9223372036854775808;
	@%p3 bra 	$L__BB7_19;
	div.s32 	%r33, %r92, %r29;
	mul.lo.s32 	%r34, %r33, %r29;
	sub.s32 	%r35, %r92, %r34;
	add.s32 	%r36, %r35, 1;
	rem.s32 	%r37, %r36, %r29;
	add.s32 	%r38, %r37, %r34;
	mul.wide.s32 	%rd35, %r38, 8;
	add.s64 	%rd36, %rd2, %rd35;
	ld.global.u64 	%rd25, [%rd36];
	add.s32 	%r39, %r33, 1;
	rem.s32 	%r40, %r39, %r29;
	mad.lo.s32 	%r41, %r40, %r29, %r35;
	mul.wide.s32 	%rd37, %r41, 8;
	add.s64 	%rd38, %rd2, %rd37;
	ld.global.u64 	%rd118, [%rd38];
	setp.eq.s64 	%p4, %rd25, 9223372036854775807;
	@%p4 bra 	$L__BB7_19;
	setp.eq.s64 	%p5, %rd118, 9223372036854775807;
	selp.b64 	%rd39, 0, %rd118, %p5;
	add.s64 	%rd118, %rd25, %rd39;
$L__BB7_19:
	add.s64 	%rd41, %rd1, %rd32;
	st.global.u64 	[%rd41], %rd118;
	add.s32 	%r92, %r92, %r4;
	setp.lt.s32 	%p6, %r92, %r3;
	@%p6 bra 	$L__BB7_16;
$L__BB7_20:
	ret;

}
	// .globl	_Z17global_sub_by_rowPiS_PlS0_S_S0_S0_S0_S_S_S_S_S_S0_ii
.visible .entry _Z17global_sub_by_rowPiS_PlS0_S_S0_S0_S0_S_S_S_S_S_S0_ii(
	.param .u64 .ptr .align 1 _Z17global_sub_by_rowPiS_PlS0_S_S0_S0_S0_S_S_S_S_S_S0_ii_param_0,
	.param .u64 .ptr .align 1 _Z17global_sub_by_rowPiS_PlS0_S_S0_S0_S0_S_S_S_S_S_S0_ii_param_1,
	.param .u64 .ptr .align 1 _Z17global_sub_by_rowPiS_PlS0_S_S0_S0_S0_S_S_S_S_S_S0_ii_param_2,
	.param .u64 .ptr .align 1 _Z17global_sub_by_rowPiS_PlS0_S_S0_S0_S0_S_S_S_S_S_S0_ii_param_3,
	.param .u64 .ptr .align 1 _Z17global_sub_by_rowPiS_PlS0_S_S0_S0_S0_S_S_S_S_S_S0_ii_param_4,
	.param .u64 .ptr .align 1 _Z17global_sub_by_rowPiS_PlS0_S_S0_S0_S0_S_S_S_S_S_S0_ii_param_5,
	.param .u64 .ptr .align 1 _Z17global_sub_by_rowPiS_PlS0_S_S0_S0_S0_S_S_S_S_S_S0_ii_param_6,
	.param .u64 .ptr .align 1 _Z17global_sub_by_rowPiS_PlS0_S_S0_S0_S0_S_S_S_S_S_S0_ii_param_7,
	.param .u64 .ptr .align 1 _Z17global_sub_by_rowPiS_PlS0_S_S0_S0_S0_S_S_S_S_S_S0_ii_param_8,
	.param .u64 .ptr .align 1 _Z17global_sub_by_rowPiS_PlS0_S_S0_S0_S0_S_S_S_S_S_S0_ii_param_9,
	.param .u64 .ptr .align 1 _Z17global_sub_by_rowPiS_PlS0_S_S0_S0_S0_S_S_S_S_S_S0_ii_param_10,
	.param .u64 .ptr .align 1 _Z17global_sub_by_rowPiS_PlS0_S_S0_S0_S0_S_S_S_S_S_S0_ii_param_11,
	.param .u64 .ptr .align 1 _Z17global_sub_by_rowPiS_PlS0_S_S0_S0_S0_S_S_S_S_S_S0_ii_param_12,
	.param .u64 .ptr .align 1 _Z17global_sub_by_rowPiS_PlS0_S_S0_S0_S0_S_S_S_S_S_S0_ii_param_13,
	.param .u32 _Z17global_sub_by_rowPiS_PlS0_S_S0_S0_S0_S_S_S_S_S_S0_ii_param_14,
	.param .u32 _Z17global_sub_by_rowPiS_PlS0_S_S0_S0_S0_S_S_S_S_S_S0_ii_param_15
)
{
	.reg .pred 	%p<4>;
	.reg .b32 	%r<13>;
	.reg .b64 	%rd<12>;

	ld.param.u64 	%rd5, [_Z17global_sub_by_rowPiS_PlS0_S_S0_S0_S0_S_S_S_S_S_S0_ii_param_5];
	ld.param.u64 	%rd6, [_Z17global_sub_by_rowPiS_PlS0_S_S0_S0_S0_S_S_S_S_S_S0_ii_param_7];
	ld.param.u32 	%r7, [_Z17global_sub_by_rowPiS_PlS0_S_S0_S0_S0_S_S_S_S_S_S0_ii_param_14];
	mov.u32 	%r1, %ntid.x;
	mov.u32 	%r8, %ctaid.x;
	mov.u32 	%r9, %tid.x;
	mad.lo.s32 	%r12, %r1, %r8, %r9;
	mul.lo.s32 	%r3, %r7, %r7;
	setp.ge.s32 	%p1, %r12, %r3;
	@%p1 bra 	$L__BB8_5;
	mov.u32 	%r10, %nctaid.x;
	mul.lo.s32 	%r4, %r1, %r10;
	cvta.to.global.u64 	%rd1, %rd6;
	cvta.to.global.u64 	%rd2, %rd5;
$L__BB8_2:
	mul.wide.s32 	%rd7, %r12, 8;
	add.s64 	%rd3, %rd1, %rd7;
	ld.global.u64 	%rd4, [%rd3];
	setp.eq.s64 	%p2, %rd4, 9223372036854775807;
	@%p2 bra 	$L__BB8_4;
	div.s32 	%r11, %r12, %r7;
	mul.wide.s32 	%rd8, %r11, 8;
	add.s64 	%rd9, %rd2, %rd8;
	ld.global.u64 	%rd10, [%rd9];
	sub.s64 	%rd11, %rd4, %rd10;
	st.global.u64 	[%rd3], %rd11;
$L__BB8_4:
	add.s32 	%r12, %r12, %r4;
	setp.lt.s32 	%p3, %r12, %r3;
	@%p3 bra 	$L__BB8_2;
$L__BB8_5:
	ret;

}
	// .globl	_Z17global_sub_by_colPiS_PlS0_S_S0_S0_S0_S_S_S_S_S_S0_ii
.visible .entry _Z17global_sub_by_colPiS_PlS0_S_S0_S0_S0_S_S_S_S_S_S0_ii(
	.param .u64 .ptr .align 1 _Z17global_sub_by_colPiS_PlS0_S_S0_S0_S0_S_S_S_S_S_S0_ii_param_0,
	.param .u64 .ptr .align 1 _Z17global_sub_by_colPiS_PlS0_S_S0_S0_S0_S_S_S_S_S_S0_ii_param_1,
	.param .u64 .ptr .align 1 _Z17global_sub_by_colPiS_PlS0_S_S0_S0_S0_S_S_S_S_S_S0_ii_param_2,
	.param .u64 .ptr .align 1 _Z17global_sub_by_colPiS_PlS0_S_S0_S0_S0_S_S_S_S_S_S0_ii_param_3,
	.param .u64 .ptr .align 1 _Z17global_sub_by_colPiS_PlS0_S_S0_S0_S0_S_S_S_S_S_S0_ii_param_4,
	.param .u64 .ptr .align 1 _Z17global_sub_by_colPiS_PlS0_S_S0_S0_S0_S_S_S_S_S_S0_ii_param_5,
	.param .u64 .ptr .align 1 _Z17global_sub_by_colPiS_PlS0_S_S0_S0_S0_S_S_S_S_S_S0_ii_param_6,
	.param .u64 .ptr .align 1 _Z17global_sub_by_colPiS_PlS0_S_S0_S0_S0_S_S_S_S_S_S0_ii_param_7,
	.param .u64 .ptr .align 1 _Z17global_sub_by_colPiS_PlS0_S_S0_S0_S0_S_S_S_S_S_S0_ii_param_8,
	.param .u64 .ptr .align 1 _Z17global_sub_by_colPiS_PlS0_S_S0_S0_S0_S_S_S_S_S_S0_ii_param_9,
	.param .u64 .ptr .align 1 _Z17global_sub_by_colPiS_PlS0_S_S0_S0_S0_S_S_S_S_S_S0_ii_param_10,
	.param .u64 .ptr .align 1 _Z17global_sub_by_colPiS_PlS0_S_S0_S0_S0_S_S_S_S_S_S0_ii_param_11,
	.param .u64 .ptr .align 1 _Z17global_sub_by_colPiS_PlS0_S_S0_S0_S0_S_S_S_S_S_S0_ii_param_12,
	.param .u64 .ptr .align 1 _Z17global_sub_by_colPiS_PlS0_S_S0_S0_S0_S_S_S_S_S_S0_ii_param_13,
	.param .u32 _Z17global_sub_by_colPiS_PlS0_S_S0_S0_S0_S_S_S_S_S_S0_ii_param_14,
	.param .u32 _Z17global_sub_by_colPiS_PlS0_S_S0_S0_S0_S_S_S_S_S_S0_ii_param_15
)
{
	.reg .pred 	%p<4>;
	.reg .b32 	%r<13>;
	.reg .b64 	%rd<12>;

	ld.param.u64 	%rd5, [_Z17global_sub_by_colPiS_PlS0_S_S0_S0_S0_S_S_S_S_S_S0_ii_param_5];
	ld.param.u64 	%rd6, [_Z17global_sub_by_colPiS_PlS0_S_S0_S0_S0_S_S_S_S_S_S0_ii_param_7];
	ld.param.u32 	%r7, [_Z17global_sub_by_colPiS_PlS0_S_S0_S0_S0_S_S_S_S_S_S0_ii_param_14];
	mov.u32 	%r1, %ntid.x;
	mov.u32 	%r8, %ctaid.x;
	mov.u32 	%r9, %tid.x;
	mad.lo.s32 	%r12, %r1, %r8, %r9;
	mul.lo.s32 	%r3, %r7, %r7;
	setp.ge.s32 	%p1, %r12, %r3;
	@%p1 bra 	$L__BB9_5;
	mov.u32 	%r10, %nctaid.x;
	mul.lo.s32 	%r4, %r1, %r10;
	cvta.to.global.u64 	%rd1, %rd6;
	cvta.to.global.u64 	%rd2, %rd5;
$L__BB9_2:
	mul.wide.s32 	%rd7, %r12, 8;
	add.s64 	%rd3, %rd1, %rd7;
	ld.global.u64 	%rd4, [%rd3];
	setp.eq.s64 	%p2, %rd4, 9223372036854775807;
	@%p2 bra 	$L__BB9_4;
	rem.s32 	%r11, %r12, %r7;
	mul.wide.s32 	%rd8, %r11, 8;
	add.s64 	%rd9, %rd2, %rd8;
	ld.global.u64 	%rd10, [%rd9];
	sub.s64 	%rd11, %rd4, %rd10;
	st.global.u64 	[%rd3], %rd11;
$L__BB9_4:
	add.s32 	%r12, %r12, %r4;
	setp.lt.s32 	%p3, %r12, %r3;
	@%p3 bra 	$L__BB9_2;
$L__BB9_5:
	ret;

}
	// .globl	_Z17global_min_by_colPiS_PlS0_S_S0_S0_S0_S_S_S_S_S_S0_ii
.visible .entry _Z17global_min_by_colPiS_PlS0_S_S0_S0_S0_S_S_S_S_S_S0_ii(
	.param .u64 .ptr .align 1 _Z17global_min_by_colPiS_PlS0_S_S0_S0_S0_S_S_S_S_S_S0_ii_param_0,
	.param .u64 .ptr .align 1 _Z17global_min_by_colPiS_PlS0_S_S0_S0_S0_S_S_S_S_S_S0_ii_param_1,
	.param .u64 .ptr .align 1 _Z17global_min_by_colPiS_PlS0_S_S0_S0_S0_S_S_S_S_S_S0_ii_param_2,
	.param .u64 .ptr .align 1 _Z17global_min_by_colPiS_PlS0_S_S0_S0_S0_S_S_S_S_S_S0_ii_param_3,
	.param .u64 .ptr .align 1 _Z17global_min_by_colPiS_PlS0_S_S0_S0_S0_S_S_S_S_S_S0_ii_param_4,
	.param .u64 .ptr .align 1 _Z17global_min_by_colPiS_PlS0_S_S0_S0_S0_S_S_S_S_S_S0_ii_param_5,
	.param .u64 .ptr .align 1 _Z17global_min_by_colPiS_PlS0_S_S0_S0_S0_S_S_S_S_S_S0_ii_param_6,
	.param .u64 .ptr .align 1 _Z17global_min_by_colPiS_PlS0_S_S0_S0_S0_S_S_S_S_S_S0_ii_param_7,
	.param .u64 .ptr .align 1 _Z17global_min_by_colPiS_PlS0_S_S0_S0_S0_S_S_S_S_S_S0_ii_param_8,
	.param .u64 .ptr .align 1 _Z17global_min_by_colPiS_PlS0_S_S0_S0_S0_S_S_S_S_S_S0_ii_param_9,
	.param .u64 .ptr .align 1 _Z17global_min_by_colPiS_PlS0_S_S0_S0_S0_S_S_S_S_S_S0_ii_param_10,
	.param .u64 .ptr .align 1 _Z17global_min_by_colPiS_PlS0_S_S0_S0_S0_S_S_S_S_S_S0_ii_param_11,
	.param .u64 .ptr .align 1 _Z17global_min_by_colPiS_PlS0_S_S0_S0_S0_S_S_S_S_S_S0_ii_param_12,
	.param .u64 .ptr .align 1 _Z17global_min_by_colPiS_PlS0_S_S0_S0_S0_S_S_S_S_S_S0_ii_param_13,
	.param .u32 _Z17global_min_by_colPiS_PlS0_S_S0_S0_S0_S_S_S_S_S_S0_ii_param_14,
	.param .u32 _Z17global_min_by_colPiS_PlS0_S_S0_S0_S0_S_S_S_S_S_S0_ii_param_15
)
{
	.reg .pred 	%p<12>;
	.reg .b32 	%r<50>;
	.reg .b64 	%rd<73>;

	ld.param.u64 	%rd13, [_Z17global_min_by_colPiS_PlS0_S_S0_S0_S0_S_S_S_S_S_S0_ii_param_5];
	ld.param.u64 	%rd14, [_Z17global_min_by_colPiS_PlS0_S_S0_S0_S0_S_S_S_S_S_S0_ii_param_7];
	ld.param.u32 	%r28, [_Z17global_min_by_colPiS_PlS0_S_S0_S0_S0_S_S_S_S_S_S0_ii_param_14];
	cvta.to.global.u64 	%rd1, %rd13;
	cvta.to.global.u64 	%rd2, %rd14;
	mov.u32 	%r1, %ntid.x;
	mov.u32 	%r29, %ctaid.x;
	mov.u32 	%r30, %tid.x;
	mad.lo.s32 	%r42, %r1, %r29, %r30;
	setp.ge.s32 	%p1, %r42, %r28;
	@%p1 bra 	$L__BB10_17;
	setp.gt.s32 	%p2, %r28, 1;
	mov.u32 	%r31, %nctaid.x;
	mul.lo.s32 	%r3, %r1, %r31;
	@%p2 bra 	$L__BB10_2;
	bra.uni 	$L__BB10_16;
$L__BB10_2:
	add.s32 	%r32, %r28, -1;
	add.s32 	%r4, %r28, -2;
	add.s32 	%r33, %r28, 7;
	and.b32  	%r34, %r33, 7;
	add.s32 	%r5, %r34, -1;
	add.s32 	%r35, %r28, 3;
	and.b32  	%r6, %r35, 3;
	and.b32  	%r7, %r32, 7;
	and.b32  	%r8, %r33, 3;
	and.b32  	%r9, %r35, 1;
	and.b32  	%r36, %r32, -8;
	neg.s32 	%r10, %r36;
	shl.b32 	%r11, %r28, 3;
$L__BB10_3:
	setp.lt.u32 	%p4, %r4, 7;
	mul.wide.s32 	%rd19, %r42, 8;
	add.s64 	%rd3, %rd2, %rd19;
	ld.global.u64 	%rd71, [%rd3];
	add.s64 	%rd5, %rd1, %rd19;
	st.global.u64 	[%rd5], %rd71;
	mov.b32 	%r47, 1;
	@%p4 bra 	$L__BB10_7;
	mov.b32 	%r44, 0;
	mov.u32 	%r43, %r28;
	mov.u32 	%r45, %r10;
$L__BB10_5:
	.pragma "nounroll";
	mul.wide.s32 	%rd20, %r43, 8;
	add.s64 	%rd21, %rd3, %rd20;
	ld.global.u64 	%rd22, [%rd21];
	min.s64 	%rd23, %rd71, %rd22;
	st.global.u64 	[%rd5], %rd23;
	mul.wide.u32 	%rd24, %r28, 8;
	add.s64 	%rd25, %rd21, %rd24;
	ld.global.u64 	%rd26, [%rd25];
	min.s64 	%rd27, %rd23, %rd26;
	st.global.u64 	[%rd5], %rd27;
	add.s64 	%rd28, %rd25, %rd24;
	ld.global.u64 	%rd29, [%rd28];
	min.s64 	%rd30, %rd27, %rd29;
	st.global.u64 	[%rd5], %rd30;
	add.s64 	%rd31, %rd28, %rd24;
	ld.global.u64 	%rd32, [%rd31];
	min.s64 	%rd33, %rd30, %rd32;
	st.global.u64 	[%rd5], %rd33;
	add.s64 	%rd34, %rd31, %rd24;
	ld.global.u64 	%rd35, [%rd34];
	min.s64 	%rd36, %rd33, %rd35;
	st.global.u64 	[%rd5], %rd36;
	add.s64 	%rd37, %rd34, %rd24;
	ld.global.u64 	%rd38, [%rd37];
	min.s64 	%rd39, %rd36, %rd38;
	st.global.u64 	[%rd5], %rd39;
	add.s64 	%rd40, %rd37, %rd24;
	ld.global.u64 	%rd41, [%rd40];
	min.s64 	%rd42, %rd39, %rd41;
	st.global.u64 	[%rd5], %rd42;
	add.s64 	%rd43, %rd40, %rd24;
	ld.global.u64 	%rd44, [%rd43];
	min.s64 	%rd71, %rd42, %rd44;
	st.global.u64 	[%rd5], %rd71;
	add.s32 	%r45, %r45, 8;
	add.s32 	%r44, %r44, 8;
	add.s32 	%r43, %r43, %r11;
	setp.ne.s32 	%p5, %r45, 0;
	@%p5 bra 	$L__BB10_5;
	add.s32 	%r47, %r44, 1;
$L__BB10_7:
	setp.eq.s32 	%p6, %r7, 0;
	@%p6 bra 	$L__BB10_15;
	setp.lt.u32 	%p7, %r5, 3;
	@%p7 bra 	$L__BB10_10;
	mul.lo.s32 	%r39, %r47, %r28;
	mul.wide.s32 	%rd45, %r39, 8;
	add.s64 	%rd46, %rd3, %rd45;
	ld.global.u64 	%rd47, [%rd46];
	min.s64 	%rd48, %rd71, %rd47;
	st.global.u64 	[%rd5], %rd48;
	mul.wide.u32 	%rd49, %r28, 8;
	add.s64 	%rd50, %rd46, %rd49;
	ld.global.u64 	%rd51, [%rd50];
	min.s64 	%rd52, %rd48, %rd51;
	st.global.u64 	[%rd5], %rd52;
	add.s64 	%rd53, %rd50, %rd49;
	ld.global.u64 	%rd54, [%rd53];
	min.s64 	%rd55, %rd52, %rd54;
	st.global.u64 	[%rd5], %rd55;
	add.s64 	%rd56, %rd53, %rd49;
	ld.global.u64 	%rd57, [%rd56];
	min.s64 	%rd71, %rd55, %rd57;
	st.global.u64 	[%rd5], %rd71;
	add.s32 	%r47, %r47, 4;
$L__BB10_10:
	setp.eq.s32 	%p8, %r8, 0;
	@%p8 bra 	$L__BB10_15;
	setp.eq.s32 	%p9, %r6, 1;
	@%p9 bra 	$L__BB10_13;
	mul.lo.s32 	%r40, %r47, %r28;
	mul.wide.s32 	%rd58, %r40, 8;
	add.s64 	%rd59, %rd3, %rd58;
	ld.global.u64 	%rd60, [%rd59];
	min.s64 	%rd61, %rd71, %rd60;
	st.global.u64 	[%rd5], %rd61;
	mul.wide.u32 	%rd62, %r28, 8;
	add.s64 	%rd63, %rd59, %rd62;
	ld.global.u64 	%rd64, [%rd63];
	min.s64 	%rd71, %rd61, %rd64;
	st.global.u64 	[%rd5], %rd71;
	add.s32 	%r47, %r47, 2;
$L__BB10_13:
	setp.eq.s32 	%p10, %r9, 0;
	@%p10 bra 	$L__BB10_15;
	mul.lo.s32 	%r41, %r47, %r28;
	mul.wide.s32 	%rd65, %r41, 8;
	add.s64 	%rd66, %rd3, %rd65;
	ld.global.u64 	%rd67, [%rd66];
	min.s64 	%rd68, %rd71, %rd67;
	st.global.u64 	[%rd5], %rd68;
$L__BB10_15:
	add.s32 	%r42, %r42, %r3;
	setp.lt.s32 	%p11, %r42, %r28;
	@%p11 bra 	$L__BB10_3;
	bra.uni 	$L__BB10_17;
$L__BB10_16:
	mul.wide.s32 	%rd15, %r42, 8;
	add.s64 	%rd16, %rd2, %rd15;
	ld.global.u64 	%rd17, [%rd16];
	add.s64 	%rd18, %rd1, %rd15;
	st.global.u64 	[%rd18], %rd17;
	add.s32 	%r42, %r42, %r3;
	setp.lt.s32 	%p3, %r42, %r28;
	@%p3 bra 	$L__BB10_16;
$L__BB10_17:
	ret;

}
	// .globl	_Z17global_min_by_rowPiS_PlS0_S_S0_S0_S0_S_S_S_S_S_S0_ii
.visible .entry _Z17global_min_by_rowPiS_PlS0_S_S0_S0_S0_S_S_S_S_S_S0_ii(
	.param .u64 .ptr .align 1 _Z17global_min_by_rowPiS_PlS0_S_S0_S0_S0_S_S_S_S_S_S0_ii_param_0,
	.param .u64 .ptr .align 1 _Z17global_min_by_rowPiS_PlS0_S_S0_S0_S0_S_S_S_S_S_S0_ii_param_1,
	.param .u64 .ptr .align 1 _Z17global_min_by_rowPiS_PlS0_S_S0_S0_S0_S_S_S_S_S_S0_ii_param_2,
	.param .u64 .ptr .align 1 _Z17global_min_by_rowPiS_PlS0_S_S0_S0_S0_S_S_S_S_S_S0_ii_param_3,
	.param .u64 .ptr .align 1 _Z17global_min_by_rowPiS_PlS0_S_S0_S0_S0_S_S_S_S_S_S0_ii_param_4,
	.param .u64 .ptr .align 1 _Z17global_min_by_rowPiS_PlS0_S_S0_S0_S0_S_S_S_S_S_S0_ii_param_5,
	.param .u64 .ptr .align 1 _Z17global_min_by_rowPiS_PlS0_S_S0_S0_S0_S_S_S_S_S_S0_ii_param_6,
	.param .u64 .ptr .align 1 _Z17global_min_by_rowPiS_PlS0_S_S0_S0_S0_S_S_S_S_S_S0_ii_param_7,
	.param .u64 .ptr .align 1 _Z17global_min_by_rowPiS_PlS0_S_S0_S0_S0_S_S_S_S_S_S0_ii_param_8,
	.param .u64 .ptr .align 1 _Z17global_min_by_rowPiS_PlS0_S_S0_S0_S0_S_S_S_S_S_S0_ii_param_9,
	.param .u64 .ptr .align 1 _Z17global_min_by_rowPiS_PlS0_S_S0_S0_S0_S_S_S_S_S_S0_ii_param_10,
	.param .u64 .ptr .align 1 _Z17global_min_by_rowPiS_PlS0_S_S0_S0_S0_S_S_S_S_S_S0_ii_param_11,
	.param .u64 .ptr .align 1 _Z17global_min_by_rowPiS_PlS0_S_S0_S0_S0_S_S_S_S_S_S0_ii_param_12,
	.param .u64 .ptr .align 1 _Z17global_min_by_rowPiS_PlS0_S_S0_S0_S0_S_S_S_S_S_S0_ii_param_13,
	.param .u32 _Z17global_min_by_rowPiS_PlS0_S_S0_S0_S0_S_S_S_S_S_S0_ii_param_14,
	.param .u32 _Z17global_min_by_rowPiS_PlS0_S_S0_S0_S0_S_S_S_S_S_S0_ii_param_15
)
{
	.reg .pred 	%p<14>;
	.reg .b32 	%r<46>;
	.reg .b64 	%rd<97>;

	ld.param.u64 	%rd20, [_Z17global_min_by_rowPiS_PlS0_S_S0_S0_S0_S_S_S_S_S_S0_ii_param_5];
	ld.param.u64 	%rd21, [_Z17global_min_by_rowPiS_PlS0_S_S0_S0_S0_S_S_S_S_S_S0_ii_param_7];
	ld.param.u32 	%r26, [_Z17global_min_by_rowPiS_PlS0_S_S0_S0_S0_S_S_S_S_S_S0_ii_param_14];
	cvta.to.global.u64 	%rd1, %rd20;
	cvta.to.global.u64 	%rd2, %rd21;
	mov.u32 	%r1, %ntid.x;
	mov.u32 	%r27, %ctaid.x;
	mov.u32 	%r28, %tid.x;
	mad.lo.s32 	%r39, %r1, %r27, %r28;
	setp.ge.s32 	%p1, %r39, %r26;
	@%p1 bra 	$L__BB11_19;
	setp.gt.s32 	%p2, %r26, 1;
	mov.u32 	%r29, %nctaid.x;
	mul.lo.s32 	%r3, %r1, %r29;
	@%p2 bra 	$L__BB11_2;
	bra.uni 	$L__BB11_18;
$L__BB11_2:
	add.s32 	%r31, %r26, -1;
	add.s32 	%r4, %r26, -2;
	add.s32 	%r32, %r26, 15;
	and.b32  	%r33, %r32, 15;
	add.s32 	%r5, %r33, -1;
	add.s32 	%r34, %r26, 7;
	and.b32  	%r35, %r34, 7;
	add.s32 	%r6, %r35, -1;
	and.b32  	%r7, %r31, 15;
	and.b32  	%r8, %r32, 7;
	and.b32  	%r9, %r34, 3;
	and.b32  	%r36, %r31, -16;
	neg.s32 	%r10, %r36;
	add.s64 	%rd3, %rd2, 64;
$L__BB11_3:
	setp.lt.u32 	%p4, %r4, 15;
	mul.lo.s32 	%r12, %r39, %r26;
	mul.wide.s32 	%rd27, %r12, 8;
	add.s64 	%rd4, %rd2, %rd27;
	ld.global.u64 	%rd94, [%rd4];
	mul.wide.s32 	%rd28, %r39, 8;
	add.s64 	%rd6, %rd1, %rd28;
	st.global.u64 	[%rd6], %rd94;
	mov.b32 	%r43, 1;
	@%p4 bra 	$L__BB11_7;
	add.s64 	%rd92, %rd3, %rd27;
	mov.b32 	%r40, 0;
	mov.u32 	%r41, %r10;
$L__BB11_5:
	.pragma "nounroll";
	ld.global.u64 	%rd30, [%rd92+-56];
	min.s64 	%rd31, %rd94, %rd30;
	st.global.u64 	[%rd6], %rd31;
	ld.global.u64 	%rd32, [%rd92+-48];
	min.s64 	%rd33, %rd31, %rd32;
	st.global.u64 	[%rd6], %rd33;
	ld.global.u64 	%rd34, [%rd92+-40];
	min.s64 	%rd35, %rd33, %rd34;
	st.global.u64 	[%rd6], %rd35;
	ld.global.u64 	%rd36, [%rd92+-32];
	min.s64 	%rd37, %rd35, %rd36;
	st.global.u64 	[%rd6], %rd37;
	ld.global.u64 	%rd38, [%rd92+-24];
	min.s64 	%rd39, %rd37, %rd38;
	st.global.u64 	[%rd6], %rd39;
	ld.global.u64 	%rd40, [%rd92+-16];
	min.s64 	%rd41, %rd39, %rd40;
	st.global.u64 	[%rd6], %rd41;
	ld.global.u64 	%rd42, [%rd92+-8];
	min.s64 	%rd43, %rd41, %rd42;
	st.global.u64 	[%rd6], %rd43;
	ld.global.u64 	%rd44, [%rd92];
	min.s64 	%rd45, %rd43, %rd44;
	st.global.u64 	[%rd6], %rd45;
	ld.global.u64 	%rd46, [%rd92+8];
	min.s64 	%rd47, %rd45, %rd46;
	st.global.u64 	[%rd6], %rd47;
	ld.global.u64 	%rd48, [%rd92+16];
	min.s64 	%rd49, %rd47, %rd48;
	st.global.u64 	[%rd6], %rd49;
	ld.global.u64 	%rd50, [%rd92+24];
	min.s64 	%rd51, %rd49, %rd50;
	st.global.u64 	[%rd6], %rd51;
	ld.global.u64 	%rd52, [%rd92+32];
	min.s64 	%rd53, %rd51, %rd52;
	st.global.u64 	[%rd6], %rd53;
	ld.global.u64 	%rd54, [%rd92+40];
	min.s64 	%rd55, %rd53, %rd54;
	st.global.u64 	[%rd6], %rd55;
	ld.global.u64 	%rd56, [%rd92+48];
	min.s64 	%rd57, %rd55, %rd56;
	st.global.u64 	[%rd6], %rd57;
	ld.global.u64 	%rd58, [%rd92+56];
	min.s64 	%rd59, %rd57, %rd58;
	st.global.u64 	[%rd6], %rd59;
	ld.global.u64 	%rd60, [%rd92+64];
	min.s64 	%rd94, %rd59, %rd60;
	st.global.u64 	[%rd6], %rd94;
	add.s32 	%r41, %r41, 16;
	add.s32 	%r40, %r40, 16;
	add.s64 	%rd92, %rd92, 128;
	setp.eq.s32 	%p5, %r41, 0;
	@%p5 bra 	$L__BB11_6;
	bra.uni 	$L__BB11_5;
$L__BB11_6:
	add.s32 	%r43, %r40, 1;
$L__BB11_7:
	setp.eq.s32 	%p6, %r7, 0;
	@%p6 bra 	$L__BB11_17;
	setp.lt.u32 	%p7, %r5, 7;
	@%p7 bra 	$L__BB11_10;
	mul.wide.s32 	%rd61, %r43, 8;
	add.s64 	%rd62, %rd4, %rd61;
	ld.global.u64 	%rd63, [%rd62];
	min.s64 	%rd64, %rd94, %rd63;
	st.global.u64 	[%rd6], %rd64;
	ld.global.u64 	%rd65, [%rd62+8];
	min.s64 	%rd66, %rd64, %rd65;
	st.global.u64 	[%rd6], %rd66;
	ld.global.u64 	%rd67, [%rd62+16];
	min.s64 	%rd68, %rd66, %rd67;
	st.global.u64 	[%rd6], %rd68;
	ld.global.u64 	%rd69, [%rd62+24];
	min.s64 	%rd70, %rd68, %rd69;
	st.global.u64 	[%rd6], %rd70;
	ld.global.u64 	%rd71, [%rd62+32];
	min.s64 	%rd72, %rd70, %rd71;
	st.global.u64 	[%rd6], %rd72;
	ld.global.u64 	%rd73, [%rd62+40];
	min.s64 	%rd74, %rd72, %rd73;
	st.global.u64 	[%rd6], %rd74;
	ld.global.u64 	%rd75, [%rd62+48];
	min.s64 	%rd76, %rd74, %rd75;
	st.global.u64 	[%rd6], %rd76;
	ld.global.u64 	%rd77, [%rd62+56];
	min.s64 	%rd94, %rd76, %rd77;
	st.global.u64 	[%rd6], %rd94;
	add.s32 	%r43, %r43, 8;
$L__BB11_10:
	setp.eq.s32 	%p8, %r8, 0;
	@%p8 bra 	$L__BB11_17;
	setp.lt.u32 	%p9, %r6, 3;
	@%p9 bra 	$L__BB11_13;
	mul.wide.s32 	%rd78, %r43, 8;
	add.s64 	%rd79, %rd4, %rd78;
	ld.global.u64 	%rd80, [%rd79];
	min.s64 	%rd81, %rd94, %rd80;
	st.global.u64 	[%rd6], %rd81;
	ld.global.u64 	%rd82, [%rd79+8];
	min.s64 	%rd83, %rd81, %rd82;
	st.global.u64 	[%rd6], %rd83;
	ld.global.u64 	%rd84, [%rd79+16];
	min.s64 	%rd85, %rd83, %rd84;
	st.global.u64 	[%rd6], %rd85;
	ld.global.u64 	%rd86, [%rd79+24];
	min.s64 	%rd94, %rd85, %rd86;
	st.global.u64 	[%rd6], %rd94;
	add.s32 	%r43, %r43, 4;
$L__BB11_13:
	setp.eq.s32 	%p10, %r9, 0;
	@%p10 bra 	$L__BB11_17;
	setp.eq.s32 	%p11, %r9, 1;
	mul.wide.s32 	%rd87, %r43, 8;
	add.s64 	%rd17, %rd4, %rd87;
	ld.global.u64 	%rd88, [%rd17];
	min.s64 	%rd18, %rd94, %rd88;
	st.global.u64 	[%rd6], %rd18;
	@%p11 bra 	$L__BB11_17;
	setp.eq.s32 	%p12, %r9, 2;
	ld.global.u64 	%rd89, [%rd17+8];
	min.s64 	%rd19, %rd18, %rd89;
	st.global.u64 	[%rd6], %rd19;
	@%p12 bra 	$L__BB11_17;
	ld.global.u64 	%rd90, [%rd17+16];
	min.s64 	%rd91, %rd19, %rd90;
	st.global.u64 	[%rd6], %rd91;
$L__BB11_17:
	add.s32 	%r39, %r39, %r3;
	setp.lt.s32 	%p13, %r39, %r26;
	@%p13 bra 	$L__BB11_3;
	bra.uni 	$L__BB11_19;
$L__BB11_18:
	mul.lo.s32 	%r30, %r39, %r26;
	mul.wide.s32 	%rd22, %r30, 8;
	add.s64 	%rd23, %rd2, %rd22;
	ld.global.u64 	%rd24, [%rd23];
	mul.wide.s32 	%rd25, %r39, 8;
	add.s64 	%rd26, %rd1, %rd25;
	st.global.u64 	[%rd26], %rd24;
	add.s32 	%r39, %r39, %r3;
	setp.lt.s32 	%p3, %r39, %r26;
	@%p3 bra 	$L__BB11_18;
$L__BB11_19:
	ret;

}
	// .globl	_Z18global_next_by_rowPiS_PlS0_S_S0_S0_S0_S_S_S_S_S_S0_ii
.visible .entry _Z18global_next_by_rowPiS_PlS0_S_S0_S0_S0_S_S_S_S_S_S0_ii(
	.param .u64 .ptr .align 1 _Z18global_next_by_rowPiS_PlS0_S_S0_S0_S0_S_S_S_S_S_S0_ii_param_0,
	.param .u64 .ptr .align 1 _Z18global_next_by_rowPiS_PlS0_S_S0_S0_S0_S_S_S_S_S_S0_ii_param_1,
	.param .u64 .ptr .align 1 _Z18global_next_by_rowPiS_PlS0_S_S0_S0_S0_S_S_S_S_S_S0_ii_param_2,
	.param .u64 .ptr .align 1 _Z18global_next_by_rowPiS_PlS0_S_S0_S0_S0_S_S_S_S_S_S0_ii_param_3,
	.param .u64 .ptr .align 1 _Z18global_next_by_rowPiS_PlS0_S_S0_S0_S0_S_S_S_S_S_S0_ii_param_4,
	.param .u64 .ptr .align 1 _Z18global_next_by_rowPiS_PlS0_S_S0_S0_S0_S_S_S_S_S_S0_ii_param_5,
	.param .u64 .ptr .align 1 _Z18global_next_by_rowPiS_PlS0_S_S0_S0_S0_S_S_S_S_S_S0_ii_param_6,
	.param .u64 .ptr .align 1 _Z18global_next_by_rowPiS_PlS0_S_S0_S0_S0_S_S_S_S_S_S0_ii_param_7,
	.param .u64 .ptr .align 1 _Z18global_next_by_rowPiS_PlS0_S_S0_S0_S0_S_S_S_S_S_S0_ii_param_8,
	.param .u64 .ptr .align 1 _Z18global_next_by_rowPiS_PlS0_S_S0_S0_S0_S_S_S_S_S_S0_ii_param_9,
	.param .u64 .ptr .align 1 _Z18global_next_by_rowPiS_PlS0_S_S0_S0_S0_S_S_S_S_S_S0_ii_param_10,
	.param .u64 .ptr .align 1 _Z18global_next_by_rowPiS_PlS0_S_S0_S0_S0_S_S_S_S_S_S0_ii_param_11,
	.param .u64 .ptr .align 1 _Z18global_next_by_rowPiS_PlS0_S_S0_S0_S0_S_S_S_S_S_S0_ii_param_12,
	.param .u64 .ptr .align 1 _Z18global_next_by_rowPiS_PlS0_S_S0_S0_S0_S_S_S_S_S_S0_ii_param_13,
	.param .u32 _Z18global_next_by_rowPiS_PlS0_S_S0_S0_S0_S_S_S_S_S_S0_ii_param_14,
	.param .u32 _Z18global_next_by_rowPiS_PlS0_S_S0_S0_S0_S_S_S_S_S_S0_ii_param_15
)
{
	.reg .pred 	%p<16>;
	.reg .b32 	%r<50>;
	.reg .b64 	%rd<76>;

	ld.param.u64 	%rd19, [_Z18global_next_by_rowPiS_PlS0_S_S0_S0_S0_S_S_S_S_S_S0_ii_param_4];
	ld.param.u64 	%rd20, [_Z18global_next_by_rowPiS_PlS0_S_S0_S0_S0_S_S_S_S_S_S0_ii_param_5];
	ld.param.u64 	%rd21, [_Z18global_next_by_rowPiS_PlS0_S_S0_S0_S0_S_S_S_S_S_S0_ii_param_7];
	ld.param.u32 	%r17, [_Z18global_next_by_rowPiS_PlS0_S_S0_S0_S0_S_S_S_S_S_S0_ii_param_14];
	cvta.to.global.u64 	%rd1, %rd19;
	cvta.to.global.u64 	%rd2, %rd20;
	cvta.to.global.u64 	%rd3, %rd21;
	mov.u32 	%r1, %ntid.x;
	mov.u32 	%r18, %ctaid.x;
	mov.u32 	%r19, %tid.x;
	mad.lo.s32 	%r45, %r1, %r18, %r19;
	setp.ge.s32 	%p1, %r45, %r17;
	@%p1 bra 	$L__BB12_24;
	setp.lt.s32 	%p2, %r17, 1;
	@%p2 bra 	$L__BB12_24;
	and.b32  	%r3, %r17, 3;
	and.b32  	%r4, %r17, 2147483644;
	neg.s32 	%r5, %r4;
	shl.b32 	%r6, %r17, 2;
	cvt.u64.u32 	%rd4, %r17;
	mul.wide.u32 	%rd5, %r17, 8;
	mul.wide.u32 	%rd22, %r17, 4;
	add.s64 	%rd23, %rd22, %rd1;
	add.s64 	%rd6, %rd23, 12;
	mov.u32 	%r20, %nctaid.x;
	mul.lo.s32 	%r7, %r1, %r20;
$L__BB12_3:
	setp.lt.u32 	%p3, %r17, 4;
	mul.wide.s32 	%rd24, %r45, 8;
	add.s64 	%rd7, %rd2, %rd24;
	mul.wide.s32 	%rd25, %r45, 4;
	add.s64 	%rd8, %rd1, %rd25;
	mov.b32 	%r49, 0;
	@%p3 bra 	$L__BB12_14;
	add.s64 	%rd26, %rd5, %rd2;
	add.s64 	%rd75, %rd26, 24;
	mov.u32 	%r46, %r17;
	mov.u64 	%rd74, %rd6;
	mov.u32 	%r47, %r45;
	mov.u32 	%r48, %r5;
$L__BB12_5:
	mul.wide.s32 	%rd27, %r47, 8;
	add.s64 	%rd12, %rd3, %rd27;
	ld.global.u64 	%rd28, [%rd12];
	setp.eq.s64 	%p4, %rd28, 9223372036854775807;
	@%p4 bra 	$L__BB12_7;
	ld.global.u64 	%rd29, [%rd7];
	mul.wide.u32 	%rd30, %r46, 8;
	add.s64 	%rd31, %rd2, %rd30;
	ld.global.u64 	%rd32, [%rd31];
	max.s64 	%rd33, %rd29, %rd32;
	st.global.u64 	[%rd7], %rd33;
	ld.global.u32 	%r22, [%rd8];
	mul.wide.u32 	%rd34, %r46, 4;
	add.s64 	%rd35, %rd1, %rd34;
	ld.global.u32 	%r23, [%rd35];
	max.s32 	%r24, %r22, %r23;
	st.global.u32 	[%rd8], %r24;
$L__BB12_7:
	add.s64 	%rd36, %rd12, %rd5;
	ld.global.u64 	%rd37, [%rd36];
	setp.eq.s64 	%p5, %rd37, 9223372036854775807;
	@%p5 bra 	$L__BB12_9;
	ld.global.u64 	%rd38, [%rd7];
	ld.global.u64 	%rd39, [%rd75+-16];
	max.s64 	%rd40, %rd38, %rd39;
	st.global.u64 	[%rd7], %rd40;
	ld.global.u32 	%r25, [%rd8];
	ld.global.u32 	%r26, [%rd74+-8];
	max.s32 	%r27, %r25, %r26;
	st.global.u32 	[%rd8], %r27;
$L__BB12_9:
	shl.b64 	%rd41, %rd4, 4;
	add.s64 	%rd42, %rd12, %rd41;
	ld.global.u64 	%rd43, [%rd42];
	setp.eq.s64 	%p6, %rd43, 9223372036854775807;
	@%p6 bra 	$L__BB12_11;
	ld.global.u64 	%rd44, [%rd7];
	ld.global.u64 	%rd45, [%rd75+-8];
	max.s64 	%rd46, %rd44, %rd45;
	st.global.u64 	[%rd7], %rd46;
	ld.global.u32 	%r28, [%rd8];
	ld.global.u32 	%r29, [%rd74+-4];
	max.s32 	%r30, %r28, %r29;
	st.global.u32 	[%rd8], %r30;
$L__BB12_11:
	mad.lo.s64 	%rd47, %rd4, 24, %rd12;
	ld.global.u64 	%rd48, [%rd47];
	setp.eq.s64 	%p7, %rd48, 9223372036854775807;
	@%p7 bra 	$L__BB12_13;
	ld.global.u64 	%rd49, [%rd7];
	ld.global.u64 	%rd50, [%rd75];
	max.s64 	%rd51, %rd49, %rd50;
	st.global.u64 	[%rd7], %rd51;
	ld.global.u32 	%r31, [%rd8];
	ld.global.u32 	%r32, [%rd74];
	max.s32 	%r33, %r31, %r32;
	st.global.u32 	[%rd8], %r33;
$L__BB12_13:
	add.s32 	%r48, %r48, 4;
	add.s32 	%r47, %r47, %r6;
	add.s64 	%rd75, %rd75, 32;
	add.s64 	%rd74, %rd74, 16;
	add.s32 	%r46, %r46, 4;
	setp.ne.s32 	%p8, %r48, 0;
	mov.u32 	%r49, %r4;
	@%p8 bra 	$L__BB12_5;
$L__BB12_14:
	setp.eq.s32 	%p9, %r3, 0;
	@%p9 bra 	$L__BB12_23;
	mad.lo.s32 	%r34, %r49, %r17, %r45;
	mul.wide.s32 	%rd52, %r34, 8;
	add.s64 	%rd15, %rd3, %rd52;
	ld.global.u64 	%rd53, [%rd15];
	setp.eq.s64 	%p10, %rd53, 9223372036854775807;
	@%p10 bra 	$L__BB12_17;
	ld.global.u64 	%rd54, [%rd7];
	add.s32 	%r35, %r49, %r17;
	mul.wide.u32 	%rd55, %r35, 8;
	add.s64 	%rd56, %rd2, %rd55;
	ld.global.u64 	%rd57, [%rd56];
	max.s64 	%rd58, %rd54, %rd57;
	st.global.u64 	[%rd7], %rd58;
	ld.global.u32 	%r36, [%rd8];
	mul.wide.u32 	%rd59, %r35, 4;
	add.s64 	%rd60, %rd1, %rd59;
	ld.global.u32 	%r37, [%rd60];
	max.s32 	%r38, %r36, %r37;
	st.global.u32 	[%rd8], %r38;
$L__BB12_17:
	setp.eq.s32 	%p11, %r3, 1;
	@%p11 bra 	$L__BB12_23;
	add.s64 	%rd16, %rd15, %rd5;
	ld.global.u64 	%rd61, [%rd16];
	setp.eq.s64 	%p12, %rd61, 9223372036854775807;
	cvt.u64.u32 	%rd62, %r49;
	add.s64 	%rd63, %rd62, %rd4;
	shl.b64 	%rd64, %rd63, 2;
	add.s64 	%rd17, %rd1, %rd64;
	shl.b64 	%rd65, %rd63, 3;
	add.s64 	%rd18, %rd2, %rd65;
	@%p12 bra 	$L__BB12_20;
	ld.global.u64 	%rd66, [%rd7];
	ld.global.u64 	%rd67, [%rd18+8];
	max.s64 	%rd68, %rd66, %rd67;
	st.global.u64 	[%rd7], %rd68;
	ld.global.u32 	%r39, [%rd8];
	ld.global.u32 	%r40, [%rd17+4];
	max.s32 	%r41, %r39, %r40;
	st.global.u32 	[%rd8], %r41;
$L__BB12_20:
	setp.eq.s32 	%p13, %r3, 2;
	@%p13 bra 	$L__BB12_23;
	add.s64 	%rd69, %rd16, %rd5;
	ld.global.u64 	%rd70, [%rd69];
	setp.eq.s64 	%p14, %rd70, 9223372036854775807;
	@%p14 bra 	$L__BB12_23;
	ld.global.u64 	%rd71, [%rd7];
	ld.global.u64 	%rd72, [%rd18+16];
	max.s64 	%rd73, %rd71, %rd72;
	st.global.u64 	[%rd7], %rd73;
	ld.global.u32 	%r42, [%rd8];
	ld.global.u32 	%r43, [%rd17+8];
	max.s32 	%r44, %r42, %r43;
	st.global.u32 	[%rd8], %r44;
$L__BB12_23:
	add.s32 	%r45, %r45, %r7;
	setp.lt.s32 	%p15, %r45, %r17;
	@%p15 bra 	$L__BB12_3;
$L__BB12_24:
	ret;

}
	// .globl	_Z18global_prev_by_colPiS_PlS0_S_S0_S0_S0_S_S_S_S_S_S0_ii
.visible .entry _Z18global_prev_by_colPiS_PlS0_S_S0_S0_S0_S_S_S_S_S_S0_ii(
	.param .u64 .ptr .align 1 _Z18global_prev_by_colPiS_PlS0_S_S0_S0_S0_S_S_S_S_S_S0_ii_param_0,
	.param .u64 .ptr .align 1 _Z18global_prev_by_colPiS_PlS0_S_S0_S0_S0_S_S_S_S_S_S0_ii_param_1,
	.param .u64 .ptr .align 1 _Z18global_prev_by_colPiS_PlS0_S_S0_S0_S0_S_S_S_S_S_S0_ii_param_2,
	.param .u64 .ptr .align 1 _Z18global_prev_by_colPiS_PlS0_S_S0_S0_S0_S_S_S_S_S_S0_ii_param_3,
	.param .u64 .ptr .align 1 _Z18global_prev_by_colPiS_PlS0_S_S0_S0_S0_S_S_S_S_S_S0_ii_param_4,
	.param .u64 .ptr .align 1 _Z18global_prev_by_colPiS_PlS0_S_S0_S0_S0_S_S_S_S_S_S0_ii_param_5,
	.param .u64 .ptr .align 1 _Z18global_prev_by_colPiS_PlS0_S_S0_S0_S0_S_S_S_S_S_S0_ii_param_6,
	.param .u64 .ptr .align 1 _Z18global_prev_by_colPiS_PlS0_S_S0_S0_S0_S_S_S_S_S_S0_ii_param_7,
	.param .u64 .ptr .align 1 _Z18global_prev_by_colPiS_PlS0_S_S0_S0_S0_S_S_S_S_S_S0_ii_param_8,
	.param .u64 .ptr .align 1 _Z18global_prev_by_colPiS_PlS0_S_S0_S0_S0_S_S_S_S_S_S0_ii_param_9,
	.param .u64 .ptr .align 1 _Z18global_prev_by_colPiS_PlS0_S_S0_S0_S0_S_S_S_S_S_S0_ii_param_10,
	.param .u64 .ptr .align 1 _Z18global_prev_by_colPiS_PlS0_S_S0_S0_S0_S_S_S_S_S_S0_ii_param_11,
	.param .u64 .ptr .align 1 _Z18global_prev_by_colPiS_PlS0_S_S0_S0_S0_S_S_S_S_S_S0_ii_param_12,
	.param .u64 .ptr .align 1 _Z18global_prev_by_colPiS_PlS0_S_S0_S0_S0_S_S_S_S_S_S0_ii_param_13,
	.param .u32 _Z18global_prev_by_colPiS_PlS0_S_S0_S0_S0_S_S_S_S_S_S0_ii_param_14,
	.param .u32 _Z18global_prev_by_colPiS_PlS0_S_S0_S0_S0_S_S_S_S_S_S0_ii_param_15
)
{
	.reg .pred 	%p<16>;
	.reg .b32 	%r<50>;
	.reg .b64 	%rd<63>;

	ld.param.u64 	%rd12, [_Z18global_prev_by_colPiS_PlS0_S_S0_S0_S0_S_S_S_S_S_S0_ii_param_4];
	ld.param.u64 	%rd13, [_Z18global_prev_by_colPiS_PlS0_S_S0_S0_S0_S_S_S_S_S_S0_ii_param_5];
	ld.param.u64 	%rd14, [_Z18global_prev_by_colPiS_PlS0_S_S0_S0_S0_S_S_S_S_S_S0_ii_param_7];
	ld.param.u32 	%r17, [_Z18global_prev_by_colPiS_PlS0_S_S0_S0_S0_S_S_S_S_S_S0_ii_param_14];
	cvta.to.global.u64 	%rd1, %rd12;
	cvta.to.global.u64 	%rd2, %rd13;
	cvta.to.global.u64 	%rd3, %rd14;
	mov.u32 	%r1, %ntid.x;
	mov.u32 	%r18, %ctaid.x;
	mov.u32 	%r19, %tid.x;
	mad.lo.s32 	%r45, %r1, %r18, %r19;
	setp.ge.s32 	%p1, %r45, %r17;
	@%p1 bra 	$L__BB13_24;
	setp.lt.s32 	%p2, %r17, 1;
	@%p2 bra 	$L__BB13_24;
	and.b32  	%r3, %r17, 3;
	and.b32  	%r4, %r17, 2147483644;
	neg.s32 	%r5, %r4;
	mov.u32 	%r20, %nctaid.x;
	mul.lo.s32 	%r6, %r1, %r20;
	cvt.u64.u32 	%rd51, %r17;
$L__BB13_3:
	setp.lt.u32 	%p3, %r17, 4;
	mul.lo.s32 	%r8, %r45, %r17;
	mul.wide.s32 	%rd15, %r45, 8;
	add.s64 	%rd4, %rd2, %rd15;
	mul.wide.s32 	%rd16, %r45, 4;
	add.s64 	%rd5, %rd1, %rd16;
	mov.b32 	%r49, 0;
	@%p3 bra 	$L__BB13_14;
	mov.u32 	%r46, %r8;
	mov.u32 	%r47, %r5;
	mov.u32 	%r48, %r17;
$L__BB13_5:
	mul.wide.s32 	%rd17, %r46, 8;
	add.s64 	%rd18, %rd3, %rd17;
	add.s64 	%rd6, %rd18, 16;
	ld.global.u64 	%rd19, [%rd18];
	setp.eq.s64 	%p4, %rd19, 9223372036854775807;
	@%p4 bra 	$L__BB13_7;
	ld.global.u64 	%rd20, [%rd4];
	mul.wide.u32 	%rd21, %r48, 8;
	add.s64 	%rd22, %rd2, %rd21;
	ld.global.u64 	%rd23, [%rd22];
	max.s64 	%rd24, %rd20, %rd23;
	st.global.u64 	[%rd4], %rd24;
	ld.global.u32 	%r22, [%rd5];
	mul.wide.u32 	%rd25, %r48, 4;
	add.s64 	%rd26, %rd1, %rd25;
	ld.global.u32 	%r23, [%rd26];
	max.s32 	%r24, %r22, %r23;
	st.global.u32 	[%rd5], %r24;
$L__BB13_7:
	ld.global.u64 	%rd27, [%rd6+-8];
	setp.eq.s64 	%p5, %rd27, 9223372036854775807;
	mul.wide.u32 	%rd28, %r48, 4;
	add.s64 	%rd7, %rd1, %rd28;
	mul.wide.u32 	%rd29, %r48, 8;
	add.s64 	%rd8, %rd2, %rd29;
	@%p5 bra 	$L__BB13_9;
	ld.global.u64 	%rd30, [%rd4];
	ld.global.u64 	%rd31, [%rd8+8];
	max.s64 	%rd32, %rd30, %rd31;
	st.global.u64 	[%rd4], %rd32;
	ld.global.u32 	%r25, [%rd5];
	ld.global.u32 	%r26, [%rd7+4];
	max.s32 	%r27, %r25, %r26;
	st.global.u32 	[%rd5], %r27;
$L__BB13_9:
	ld.global.u64 	%rd33, [%rd6];
	setp.eq.s64 	%p6, %rd33, 9223372036854775807;
	@%p6 bra 	$L__BB13_11;
	ld.global.u64 	%rd34, [%rd4];
	ld.global.u64 	%rd35, [%rd8+16];
	max.s64 	%rd36, %rd34, %rd35;
	st.global.u64 	[%rd4], %rd36;
	ld.global.u32 	%r28, [%rd5];
	ld.global.u32 	%r29, [%rd7+8];
	max.s32 	%r30, %r28, %r29;
	st.global.u32 	[%rd5], %r30;
$L__BB13_11:
	ld.global.u64 	%rd37, [%rd6+8];
	setp.eq.s64 	%p7, %rd37, 9223372036854775807;
	@%p7 bra 	$L__BB13_13;
	ld.global.u64 	%rd38, [%rd4];
	ld.global.u64 	%rd39, [%rd8+24];
	max.s64 	%rd40, %rd38, %rd39;
	st.global.u64 	[%rd4], %rd40;
	ld.global.u32 	%r31, [%rd5];
	ld.global.u32 	%r32, [%rd7+12];
	max.s32 	%r33, %r31, %r32;
	st.global.u32 	[%rd5], %r33;
$L__BB13_13:
	add.s32 	%r48, %r48, 4;
	add.s32 	%r47, %r47, 4;
	add.s32 	%r46, %r46, 4;
	setp.ne.s32 	%p8, %r47, 0;
	mov.u32 	%r49, %r4;
	@%p8 bra 	$L__BB13_5;
$L__BB13_14:
	setp.eq.s32 	%p9, %r3, 0;
	@%p9 bra 	$L__BB13_23;
	add.s32 	%r34, %r49, %r8;
	mul.wide.s32 	%rd41, %r34, 8;
	add.s64 	%rd9, %rd3, %rd41;
	ld.global.u64 	%rd42, [%rd9];
	setp.eq.s64 	%p10, %rd42, 9223372036854775807;
	@%p10 bra 	$L__BB13_17;
	ld.global.u64 	%rd43, [%rd4];
	add.s32 	%r35, %r49, %r17;
	mul.wide.u32 	%rd44, %r35, 8;
	add.s64 	%rd45, %rd2, %rd44;
	ld.global.u64 	%rd46, [%rd45];
	max.s64 	%rd47, %rd43, %rd46;
	st.global.u64 	[%rd4], %rd47;
	ld.global.u32 	%r36, [%rd5];
	mul.wide.u32 	%rd48, %r35, 4;
	add.s64 	%rd49, %rd1, %rd48;
	ld.global.u32 	%r37, [%rd49];
	max.s32 	%r38, %r36, %r37;
	st.global.u32 	[%rd5], %r38;
$L__BB13_17:
	setp.eq.s32 	%p11, %r3, 1;
	@%p11 bra 	$L__BB13_23;
	ld.global.u64 	%rd50, [%rd9+8];
	setp.eq.s64 	%p12, %rd50, 9223372036854775807;
	cvt.u64.u32 	%rd52, %r49;
	add.s64 	%rd53, %rd52, %rd51;
	shl.b64 	%rd54, %rd53, 2;
	add.s64 	%rd10, %rd1, %rd54;
	shl.b64 	%rd55, %rd53, 3;
	add.s64 	%rd11, %rd2, %rd55;
	@%p12 bra 	$L__BB13_20;
	ld.global.u64 	%rd56, [%rd4];
	ld.global.u64 	%rd57, [%rd11+8];
	max.s64 	%rd58, %rd56, %rd57;
	st.global.u64 	[%rd4], %rd58;
	ld.global.u32 	%r39, [%rd5];
	ld.global.u32 	%r40, [%rd10+4];
	max.s32 	%r41, %r39, %r40;
	st.global.u32 	[%rd5], %r41;
$L__BB13_20:
	setp.eq.s32 	%p13, %r3, 2;
	@%p13 bra 	$L__BB13_23;
	ld.global.u64 	%rd59, [%rd9+16];
	setp.eq.s64 	%p14, %rd59, 9223372036854775807;
	@%p14 bra 	$L__BB13_23;
	ld.global.u64 	%rd60, [%rd4];
	ld.global.u64 	%rd61, [%rd11+16];
	max.s64 	%rd62, %rd60, %rd61;
	st.global.u64 	[%rd4], %rd62;
	ld.global.u32 	%r42, [%rd5];
	ld.global.u32 	%r43, [%rd10+8];
	max.s32 	%r44, %r42, %r43;
	st.global.u32 	[%rd5], %r44;
$L__BB13_23:
	add.s32 	%r45, %r45, %r6;
	setp.lt.s32 	%p15, %r45, %r17;
	@%p15 bra 	$L__BB13_3;
$L__BB13_24:
	ret;

}
	// .globl	_Z17global_min_by_dimPiS_PlS0_S_S0_S0_S0_S_S_S_S_S_S0_ii
.visible .entry _Z17global_min_by_dimPiS_PlS0_S_S0_S0_S0_S_S_S_S_S_S0_ii(
	.param .u64 .ptr .align 1 _Z17global_min_by_dimPiS_PlS0_S_S0_S0_S0_S_S_S_S_S_S0_ii_param_0,
	.param .u64 .ptr .align 1 _Z17global_min_by_dimPiS_PlS0_S_S0_S0_S0_S_S_S_S_S_S0_ii_param_1,
	.param .u64 .ptr .align 1 _Z17global_min_by_dimPiS_PlS0_S_S0_S0_S0_S_S_S_S_S_S0_ii_param_2,
	.param .u64 .ptr .align 1 _Z17global_min_by_dimPiS_PlS0_S_S0_S0_S0_S_S_S_S_S_S0_ii_param_3,
	.param .u64 .ptr .align 1 _Z17global_min_by_dimPiS_PlS0_S_S0_S0_S0_S_S_S_S_S_S0_ii_param_4,
	.param .u64 .ptr .align 1 _Z17global_min_by_dimPiS_PlS0_S_S0_S0_S0_S_S_S_S_S_S0_ii_param_5,
	.param .u64 .ptr .align 1 _Z17global_min_by_dimPiS_PlS0_S_S0_S0_S0_S_S_S_S_S_S0_ii_param_6,
	.param .u64 .ptr .align 1 _Z17global_min_by_dimPiS_PlS0_S_S0_S0_S0_S_S_S_S_S_S0_ii_param_7,
	.param .u64 .ptr .align 1 _Z17global_min_by_dimPiS_PlS0_S_S0_S0_S0_S_S_S_S_S_S0_ii_param_8,
	.param .u64 .ptr .align 1 _Z17global_min_by_dimPiS_PlS0_S_S0_S0_S0_S_S_S_S_S_S0_ii_param_9,
	.param .u64 .ptr .align 1 _Z17global_min_by_dimPiS_PlS0_S_S0_S0_S0_S_S_S_S_S_S0_ii_param_10,
	.param .u64 .ptr .align 1 _Z17global_min_by_dimPiS_PlS0_S_S0_S0_S0_S_S_S_S_S_S0_ii_param_11,
	.param .u64 .ptr .align 1 _Z17global_min_by_dimPiS_PlS0_S_S0_S0_S0_S_S_S_S_S_S0_ii_param_12,
	.param .u64 .ptr .align 1 _Z17global_min_by_dimPiS_PlS0_S_S0_S0_S0_S_S_S_S_S_S0_ii_param_13,
	.param .u32 _Z17global_min_by_dimPiS_PlS0_S_S0_S0_S0_S_S_S_S_S_S0_ii_param_14,
	.param .u32 _Z17global_min_by_dimPiS_PlS0_S_S0_S0_S0_S_S_S_S_S_S0_ii_param_15
)
{
	.reg .pred 	%p<12>;
	.reg .b32 	%r<90>;
	.reg .b64 	%rd<76>;

	ld.param.u64 	%rd11, [_Z17global_min_by_dimPiS_PlS0_S_S0_S0_S0_S_S_S_S_S_S0_ii_param_4];
	ld.param.u64 	%rd12, [_Z17global_min_by_dimPiS_PlS0_S_S0_S0_S0_S_S_S_S_S_S0_ii_param_5];
	ld.param.u64 	%rd13, [_Z17global_min_by_dimPiS_PlS0_S_S0_S0_S0_S_S_S_S_S_S0_ii_param_12];
	ld.param.u64 	%rd14, [_Z17global_min_by_dimPiS_PlS0_S_S0_S0_S0_S_S_S_S_S_S0_ii_param_13];
	ld.param.u32 	%r25, [_Z17global_min_by_dimPiS_PlS0_S_S0_S0_S0_S_S_S_S_S_S0_ii_param_14];
	cvta.to.global.u64 	%rd1, %rd13;
	cvta.to.global.u64 	%rd2, %rd11;
	cvta.to.global.u64 	%rd3, %rd14;
	cvta.to.global.u64 	%rd4, %rd12;
	mov.u32 	%r1, %ntid.x;
	mov.u32 	%r26, %ctaid.x;
	mov.u32 	%r27, %tid.x;
	mad.lo.s32 	%r83, %r1, %r26, %r27;
	setp.gt.s32 	%p1, %r83, 0;
	@%p1 bra 	$L__BB14_17;
	setp.gt.s32 	%p2, %r25, 1;
	mov.u32 	%r28, %nctaid.x;
	mul.lo.s32 	%r3, %r1, %r28;
	@%p2 bra 	$L__BB14_2;
	bra.uni 	$L__BB14_16;
$L__BB14_2:
	add.s32 	%r30, %r25, -1;
	add.s32 	%r4, %r25, -2;
	add.s32 	%r31, %r25, 7;
	and.b32  	%r32, %r31, 7;
	add.s32 	%r5, %r32, -1;
	add.s32 	%r33, %r25, 3;
	and.b32  	%r6, %r33, 3;
	and.b32  	%r7, %r30, 7;
	and.b32  	%r8, %r31, 3;
	and.b32  	%r9, %r33, 1;
	and.b32  	%r34, %r30, -8;
	neg.s32 	%r10, %r34;
	add.s64 	%rd5, %rd4, 32;
$L__BB14_3:
	setp.lt.u32 	%p4, %r4, 7;
	ld.global.u64 	%rd16, [%rd4];
	st.global.u64 	[%rd3], %rd16;
	ld.global.u32 	%r36, [%rd2];
	st.global.u32 	[%rd1], %r36;
	mov.b32 	%r87, 1;
	@%p4 bra 	$L__BB14_7;
	add.s64 	%rd74, %rd2, 16;
	mov.b32 	%r84, 0;
	mov.u64 	%rd75, %rd5;
	mov.u32 	%r85, %r10;
$L__BB14_5:
	.pragma "nounroll";
	ld.global.u64 	%rd17, [%rd3];
	ld.global.u64 	%rd18, [%rd75+-24];
	min.s64 	%rd19, %rd17, %rd18;
	st.global.u64 	[%rd3], %rd19;
	ld.global.u32 	%r38, [%rd1];
	ld.global.u32 	%r39, [%rd74+-12];
	min.s32 	%r40, %r38, %r39;
	st.global.u32 	[%rd1], %r40;
	ld.global.u64 	%rd20, [%rd3];
	ld.global.u64 	%rd21, [%rd75+-16];
	min.s64 	%rd22, %rd20, %rd21;
	st.global.u64 	[%rd3], %rd22;
	ld.global.u32 	%r41, [%rd1];
	ld.global.u32 	%r42, [%rd74+-8];
	min.s32 	%r43, %r41, %r42;
	st.global.u32 	[%rd1], %r43;
	ld.global.u64 	%rd23, [%rd3];
	ld.global.u64 	%rd24, [%rd75+-8];
	min.s64 	%rd25, %rd23, %rd24;
	st.global.u64 	[%rd3], %rd25;
	ld.global.u32 	%r44, [%rd1];
	ld.global.u32 	%r45, [%rd74+-4];
	min.s32 	%r46, %r44, %r45;
	st.global.u32 	[%rd1], %r46;
	ld.global.u64 	%rd26, [%rd3];
	ld.global.u64 	%rd27, [%rd75];
	min.s64 	%rd28, %rd26, %rd27;
	st.global.u64 	[%rd3], %rd28;
	ld.global.u32 	%r47, [%rd1];
	ld.global.u32 	%r48, [%rd74];
	min.s32 	%r49, %r47, %r48;
	st.global.u32 	[%rd1], %r49;
	ld.global.u64 	%rd29, [%rd3];
	ld.global.u64 	%rd30, [%rd75+8];
	min.s64 	%rd31, %rd29, %rd30;
	st.global.u64 	[%rd3], %rd31;
	ld.global.u32 	%r50, [%rd1];
	ld.global.u32 	%r51, [%rd74+4];
	min.s32 	%r52, %r50, %r51;
	st.global.u32 	[%rd1], %r52;
	ld.global.u64 	%rd32, [%rd3];
	ld.global.u64 	%rd33, [%rd75+16];
	min.s64 	%rd34, %rd32, %rd33;
	st.global.u64 	[%rd3], %rd34;
	ld.global.u32 	%r53, [%rd1];
	ld.global.u32 	%r54, [%rd74+8];
	min.s32 	%r55, %r53, %r54;
	st.global.u32 	[%rd1], %r55;
	ld.global.u64 	%rd35, [%rd3];
	ld.global.u64 	%rd36, [%rd75+24];
	min.s64 	%rd37, %rd35, %rd36;
	st.global.u64 	[%rd3], %rd37;
	ld.global.u32 	%r56, [%rd1];
	ld.global.u32 	%r57, [%rd74+12];
	min.s32 	%r58, %r56, %r57;
	st.global.u32 	[%rd1], %r58;
	ld.global.u64 	%rd38, [%rd3];
	ld.global.u64 	%rd39, [%rd75+32];
	min.s64 	%rd40, %rd38, %rd39;
	st.global.u64 	[%rd3], %rd40;
	ld.global.u32 	%r59, [%rd1];
	ld.global.u32 	%r60, [%rd74+16];
	min.s32 	%r61, %r59, %r60;
	st.global.u32 	[%rd1], %r61;
	add.s32 	%r85, %r85, 8;
	add.s32 	%r84, %r84, 8;
	add.s64 	%rd75, %rd75, 64;
	add.s64 	%rd74, %rd74, 32;
	setp.ne.s32 	%p5, %r85, 0;
	@%p5 bra 	$L__BB14_5;
	add.s32 	%r87, %r84, 1;
$L__BB14_7:
	setp.eq.s32 	%p6, %r7, 0;
	@%p6 bra 	$L__BB14_15;
	setp.lt.u32 	%p7, %r5, 3;
	@%p7 bra 	$L__BB14_10;
	ld.global.u64 	%rd41, [%rd3];
	mul.wide.u32 	%rd42, %r87, 8;
	add.s64 	%rd43, %rd4, %rd42;
	ld.global.u64 	%rd44, [%rd43];
	min.s64 	%rd45, %rd41, %rd44;
	st.global.u64 	[%rd3], %rd45;
	ld.global.u32 	%r62, [%rd1];
	mul.wide.u32 	%rd46, %r87, 4;
	add.s64 	%rd47, %rd2, %rd46;
	ld.global.u32 	%r63, [%rd47];
	min.s32 	%r64, %r62, %r63;
	st.global.u32 	[%rd1], %r64;
	ld.global.u64 	%rd48, [%rd3];
	ld.global.u64 	%rd49, [%rd43+8];
	min.s64 	%rd50, %rd48, %rd49;
	st.global.u64 	[%rd3], %rd50;
	ld.global.u32 	%r65, [%rd1];
	ld.global.u32 	%r66, [%rd47+4];
	min.s32 	%r67, %r65, %r66;
	st.global.u32 	[%rd1], %r67;
	ld.global.u64 	%rd51, [%rd3];
	ld.global.u64 	%rd52, [%rd43+16];
	min.s64 	%rd53, %rd51, %rd52;
	st.global.u64 	[%rd3], %rd53;
	ld.global.u32 	%r68, [%rd1];
	ld.global.u32 	%r69, [%rd47+8];
	min.s32 	%r70, %r68, %r69;
	st.global.u32 	[%rd1], %r70;
	ld.global.u64 	%rd54, [%rd3];
	ld.global.u64 	%rd55, [%rd43+24];
	min.s64 	%rd56, %rd54, %rd55;
	st.global.u64 	[%rd3], %rd56;
	ld.global.u32 	%r71, [%rd1];
	ld.global.u32 	%r72, [%rd47+12];
	min.s32 	%r73, %r71, %r72;
	st.global.u32 	[%rd1], %r73;
	add.s32 	%r87, %r87, 4;
$L__BB14_10:
	setp.eq.s32 	%p8, %r8, 0;
	@%p8 bra 	$L__BB14_15;
	setp.eq.s32 	%p9, %r6, 1;
	@%p9 bra 	$L__BB14_13;
	ld.global.u64 	%rd57, [%rd3];
	mul.wide.u32 	%rd58, %r87, 8;
	add.s64 	%rd59, %rd4, %rd58;
	ld.global.u64 	%rd60, [%rd59];
	min.s64 	%rd61, %rd57, %rd60;
	st.global.u64 	[%rd3], %rd61;
	ld.global.u32 	%r74, [%rd1];
	mul.wide.u32 	%rd62, %r87, 4;
	add.s64 	%rd63, %rd2, %rd62;
	ld.global.u32 	%r75, [%rd63];
	min.s32 	%r76, %r74, %r75;
	st.global.u32 	[%rd1], %r76;
	ld.global.u64 	%rd64, [%rd3];
	ld.global.u64 	%rd65, [%rd59+8];
	min.s64 	%rd66, %rd64, %rd65;
	st.global.u64 	[%rd3], %rd66;
	ld.global.u32 	%r77, [%rd1];
	ld.global.u32 	%r78, [%rd63+4];
	min.s32 	%r79, %r77, %r78;
	st.global.u32 	[%rd1], %r79;
	add.s32 	%r87, %r87, 2;
$L__BB14_13:
	setp.eq.s32 	%p10, %r9, 0;
	@%p10 bra 	$L__BB14_15;
	ld.global.u64 	%rd67, [%rd3];
	mul.wide.u32 	%rd68, %r87, 8;
	add.s64 	%rd69, %rd4, %rd68;
	ld.global.u64 	%rd70, [%rd69];
	min.s64 	%rd71, %rd67, %rd70;
	st.global.u64 	[%rd3], %rd71;
	ld.global.u32 	%r80, [%rd1];
	mul.wide.u32 	%rd72, %r87, 4;
	add.s64 	%rd73, %rd2, %rd72;
	ld.global.u32 	%r81, [%rd73];
	min.s32 	%r82, %r80, %r81;
	st.global.u32 	[%rd1], %r82;
$L__BB14_15:
	add.s32 	%r83, %r83, %r3;
	setp.lt.s32 	%p11, %r83, 1;
	@%p11 bra 	$L__BB14_3;
	bra.uni 	$L__BB14_17;
$L__BB14_16:
	ld.global.u64 	%rd15, [%rd4];
	st.global.u64 	[%rd3], %rd15;
	ld.global.u32 	%r29, [%rd2];
	st.global.u32 	[%rd1], %r29;
	add.s32 	%r83, %r83, %r3;
	setp.lt.s32 	%p3, %r83, 1;
	@%p3 bra 	$L__BB14_16;
$L__BB14_17:
	ret;

}
	// .globl	_Z17global_sum_lboundPiS_PlS0_S_S0_S0_S0_S_S_S_S_S_S0_ii
.visible .entry _Z17global_sum_lboundPiS_PlS0_S_S0_S0_S0_S_S_S_S_S_S0_ii(
	.param .u64 .ptr .align 1 _Z17global_sum_lboundPiS_PlS0_S_S0_S0_S0_S_S_S_S_S_S0_ii_param_0,
	.param .u64 .ptr .align 1 _Z17global_sum_lboundPiS_PlS0_S_S0_S0_S0_S_S_S_S_S_S0_ii_param_1,
	.param .u64 .ptr .align 1 _Z17global_sum_lboundPiS_PlS0_S_S0_S0_S0_S_S_S_S_S_S0_ii_param_2,
	.param .u64 .ptr .align 1 _Z17global_sum_lboundPiS_PlS0_S_S0_S0_S0_S_S_S_S_S_S0_ii_param_3,
	.param .u64 .ptr .align 1 _Z17global_sum_lboundPiS_PlS0_S_S0_S0_S0_S_S_S_S_S_S0_ii_param_4,
	.param .u64 .ptr .align 1 _Z17global_sum_lboundPiS_PlS0_S_S0_S0_S0_S_S_S_S_S_S0_ii_param_5,
	.param .u64 .ptr .align 1 _Z17global_sum_lboundPiS_PlS0_S_S0_S0_S0_S_S_S_S_S_S0_ii_param_6,
	.param .u64 .ptr .align 1 _Z17global_sum_lboundPiS_PlS0_S_S0_S0_S0_S_S_S_S_S_S0_ii_param_7,
	.param .u64 .ptr .align 1 _Z17global_sum_lboundPiS_PlS0_S_S0_S0_S0_S_S_S_S_S_S0_ii_param_8,
	.param .u64 .ptr .align 1 _Z17global_sum_lboundPiS_PlS0_S_S0_S0_S0_S_S_S_S_S_S0_ii_param_9,
	.param .u64 .ptr .align 1 _Z17global_sum_lboundPiS_PlS0_S_S0_S0_S0_S_S_S_S_S_S0_ii_param_10,
	.param .u64 .ptr .align 1 _Z17global_sum_lboundPiS_PlS0_S_S0_S0_S0_S_S_S_S_S_S0_ii_param_11,
	.param .u64 .ptr .align 1 _Z17global_sum_lboundPiS_PlS0_S_S0_S0_S0_S_S_S_S_S_S0_ii_param_12,
	.param .u64 .ptr .align 1 _Z17global_sum_lboundPiS_PlS0_S_S0_S0_S0_S_S_S_S_S_S0_ii_param_13,
	.param .u32 _Z17global_sum_lboundPiS_PlS0_S_S0_S0_S0_S_S_S_S_S_S0_ii_param_14,
	.param .u32 _Z17global_sum_lboundPiS_PlS0_S_S0_S0_S0_S_S_S_S_S_S0_ii_param_15
)
{
	.reg .pred 	%p<44>;
	.reg .b32 	%r<126>;
	.reg .b64 	%rd<327>;

	ld.param.u64 	%rd36, [_Z17global_sum_lboundPiS_PlS0_S_S0_S0_S0_S_S_S_S_S_S0_ii_param_2];
	ld.param.u64 	%rd37, [_Z17global_sum_lboundPiS_PlS0_S_S0_S0_S0_S_S_S_S_S_S0_ii_param_7];
	ld.param.u64 	%rd38, [_Z17global_sum_lboundPiS_PlS0_S_S0_S0_S0_S_S_S_S_S_S0_ii_param_13];
	ld.param.u32 	%r69, [_Z17global_sum_lboundPiS_PlS0_S_S0_S0_S0_S_S_S_S_S_S0_ii_param_14];
	ld.param.u32 	%r70, [_Z17global_sum_lboundPiS_PlS0_S_S0_S0_S0_S_S_S_S_S_S0_ii_param_15];
	cvta.to.global.u64 	%rd1, %rd37;
	cvta.to.global.u64 	%rd2, %rd36;
	cvta.to.global.u64 	%rd3, %rd38;
	mov.u32 	%r1, %ntid.x;
	mov.u32 	%r71, %ctaid.x;
	mov.u32 	%r72, %tid.x;
	mad.lo.s32 	%r2, %r1, %r71, %r72;
	setp.gt.s32 	%p1, %r2, 0;
	@%p1 bra 	$L__BB15_64;
	setp.lt.s32 	%p2, %r69, 2;
	add.s32 	%r3, %r69, -1;
	mov.u32 	%r73, %nctaid.x;
	mul.lo.s32 	%r4, %r1, %r73;
	@%p2 bra 	$L__BB15_47;
	setp.gt.s32 	%p14, %r70, 0;
	@%p14 bra 	$L__BB15_19;
	add.s32 	%r5, %r69, -2;
	add.s32 	%r93, %r69, 15;
	and.b32  	%r94, %r93, 15;
	add.s32 	%r6, %r94, -1;
	add.s32 	%r95, %r69, 7;
	and.b32  	%r96, %r95, 7;
	add.s32 	%r7, %r96, -1;
	and.b32  	%r8, %r3, 15;
	and.b32  	%r9, %r93, 7;
	and.b32  	%r10, %r95, 3;
	and.b32  	%r97, %r3, -16;
	neg.s32 	%r11, %r97;
	shl.b32 	%r98, %r69, 4;
	add.s32 	%r12, %r98, -16;
	mul.wide.s32 	%rd9, %r3, 8;
$L__BB15_4:
	setp.lt.u32 	%p34, %r5, 15;
	mov.b64 	%rd245, 0;
	st.global.u64 	[%rd3], %rd245;
	mov.b32 	%r110, 1;
	@%p34 bra 	$L__BB15_8;
	add.s64 	%rd318, %rd2, 64;
	mov.b32 	%r107, 0;
	mov.u32 	%r106, %r69;
	mov.u32 	%r108, %r11;
$L__BB15_6:
	.pragma "nounroll";
	add.s32 	%r101, %r106, -1;
	mul.wide.s32 	%rd246, %r101, 8;
	add.s64 	%rd247, %rd1, %rd246;
	ld.global.u64 	%rd248, [%rd247];
	st.global.u64 	[%rd318+-56], %rd248;
	add.s64 	%rd250, %rd247, %rd9;
	ld.global.u64 	%rd251, [%rd250];
	st.global.u64 	[%rd318+-48], %rd251;
	add.s64 	%rd252, %rd250, %rd9;
	ld.global.u64 	%rd253, [%rd252];
	st.global.u64 	[%rd318+-40], %rd253;
	add.s64 	%rd254, %rd252, %rd9;
	ld.global.u64 	%rd255, [%rd254];
	st.global.u64 	[%rd318+-32], %rd255;
	add.s64 	%rd256, %rd254, %rd9;
	ld.global.u64 	%rd257, [%rd256];
	st.global.u64 	[%rd318+-24], %rd257;
	add.s64 	%rd258, %rd256, %rd9;
	ld.global.u64 	%rd259, [%rd258];
	st.global.u64 	[%rd318+-16], %rd259;
	add.s64 	%rd260, %rd258, %rd9;
	ld.global.u64 	%rd261, [%rd260];
	st.global.u64 	[%rd318+-8], %rd261;
	add.s64 	%rd262, %rd260, %rd9;
	ld.global.u64 	%rd263, [%rd262];
	st.global.u64 	[%rd318], %rd263;
	add.s64 	%rd264, %rd262, %rd9;
	ld.global.u64 	%rd265, [%rd264];
	st.global.u64 	[%rd318+8], %rd265;
	add.s64 	%rd266, %rd264, %rd9;
	ld.global.u64 	%rd267, [%rd266];
	st.global.u64 	[%rd318+16], %rd267;
	add.s64 	%rd268, %rd266, %rd9;
	ld.global.u64 	%rd269, [%rd268];
	st.global.u64 	[%rd318+24], %rd269;
	add.s64 	%rd270, %rd268, %rd9;
	ld.global.u64 	%rd271, [%rd270];
	st.global.u64 	[%rd318+32], %rd271;
	add.s64 	%rd272, %rd270, %rd9;
	ld.global.u64 	%rd273, [%rd272];
	st.global.u64 	[%rd318+40], %rd273;
	add.s64 	%rd274, %rd272, %rd9;
	ld.global.u64 	%rd275, [%rd274];
	st.global.u64 	[%rd318+48], %rd275;
	add.s64 	%rd276, %rd274, %rd9;
	ld.global.u64 	%rd277, [%rd276];
	st.global.u64 	[%rd318+56], %rd277;
	add.s64 	%rd278, %rd276, %rd9;
	ld.global.u64 	%rd279, [%rd278];
	st.global.u64 	[%rd318+64], %rd279;
	add.s32 	%r108, %r108, 16;
	add.s32 	%r107, %r107, 16;
	add.s32 	%r106, %r106, %r12;
	add.s64 	%rd318, %rd318, 128;
	setp.ne.s32 	%p35, %r108, 0;
	@%p35 bra 	$L__BB15_6;
	add.s32 	%r110, %r107, 1;
$L__BB15_8:
	setp.eq.s32 	%p36, %r8, 0;
	@%p36 bra 	$L__BB15_18;
	setp.lt.u32 	%p37, %r6, 7;
	@%p37 bra 	$L__BB15_11;
	mul.lo.s32 	%r102, %r110, %r3;
	mul.wide.s32 	%rd280, %r102, 8;
	add.s64 	%rd281, %rd1, %rd280;
	ld.global.u64 	%rd282, [%rd281];
	mul.wide.u32 	%rd283, %r110, 8;
	add.s64 	%rd284, %rd2, %rd283;
	st.global.u64 	[%rd284], %rd282;
	add.s64 	%rd286, %rd281, %rd9;
	ld.global.u64 	%rd287, [%rd286];
	st.global.u64 	[%rd284+8], %rd287;
	add.s64 	%rd288, %rd286, %rd9;
	ld.global.u64 	%rd289, [%rd288];
	st.global.u64 	[%rd284+16], %rd289;
	add.s64 	%rd290, %rd288, %rd9;
	ld.global.u64 	%rd291, [%rd290];
	st.global.u64 	[%rd284+24], %rd291;
	add.s64 	%rd292, %rd290, %rd9;
	ld.global.u64 	%rd293, [%rd292];
	st.global.u64 	[%rd284+32], %rd293;
	add.s64 	%rd294, %rd292, %rd9;
	ld.global.u64 	%rd295, [%rd294];
	st.global.u64 	[%rd284+40], %rd295;
	add.s64 	%rd296, %rd294, %rd9;
	ld.global.u64 	%rd297, [%rd296];
	st.global.u64 	[%rd284+48], %rd297;
	add.s64 	%rd298, %rd296, %rd9;
	ld.global.u64 	%rd299, [%rd298];
	st.global.u64 	[%rd284+56], %rd299;
	add.s32 	%r110, %r110, 8;
$L__BB15_11:
	setp.eq.s32 	%p38, %r9, 0;
	@%p38 bra 	$L__BB15_18;
	setp.lt.u32 	%p39, %r7, 3;
	@%p39 bra 	$L__BB15_14;
	mul.lo.s32 	%r103, %r110, %r3;
	mul.wide.s32 	%rd300, %r103, 8;
	add.s64 	%rd301, %rd1, %rd300;
	ld.global.u64 	%rd302, [%rd301];
	mul.wide.u32 	%rd303, %r110, 8;
	add.s64 	%rd304, %rd2, %rd303;
	st.global.u64 	[%rd304], %rd302;
	add.s64 	%rd306, %rd301, %rd9;
	ld.global.u64 	%rd307, [%rd306];
	st.global.u64 	[%rd304+8], %rd307;
	add.s64 	%rd308, %rd306, %rd9;
	ld.global.u64 	%rd309, [%rd308];
	st.global.u64 	[%rd304+16], %rd309;
	add.s64 	%rd310, %rd308, %rd9;
	ld.global.u64 	%rd311, [%rd310];
	st.global.u64 	[%rd304+24], %rd311;
	add.s32 	%r110, %r110, 4;
$L__BB15_14:
	setp.eq.s32 	%p40, %r10, 0;
	@%p40 bra 	$L__BB15_18;
	setp.eq.s32 	%p41, %r10, 1;
	mul.lo.s32 	%r104, %r110, %r3;
	mul.wide.s32 	%rd312, %r104, 8;
	add.s64 	%rd7, %rd1, %rd312;
	ld.global.u64 	%rd313, [%rd7];
	mul.wide.u32 	%rd314, %r110, 8;
	add.s64 	%rd8, %rd2, %rd314;
	st.global.u64 	[%rd8], %rd313;
	@%p41 bra 	$L__BB15_18;
	setp.eq.s32 	%p42, %r10, 2;
	add.s64 	%rd10, %rd7, %rd9;
	ld.global.u64 	%rd315, [%rd10];
	st.global.u64 	[%rd8+8], %rd315;
	@%p42 bra 	$L__BB15_18;
	add.s64 	%rd316, %rd10, %rd9;
	ld.global.u64 	%rd317, [%rd316];
	st.global.u64 	[%rd8+16], %rd317;
$L__BB15_18:
	add.s32 	%r2, %r2, %r4;
	setp.lt.s32 	%p43, %r2, 1;
	@%p43 bra 	$L__BB15_4;
	bra.uni 	$L__BB15_64;
$L__BB15_19:
	add.s32 	%r27, %r69, -2;
	add.s32 	%r77, %r69, 15;
	and.b32  	%r78, %r77, 15;
	add.s32 	%r28, %r78, -1;
	add.s32 	%r79, %r69, 7;
	and.b32  	%r80, %r79, 7;
	add.s32 	%r29, %r80, -1;
	and.b32  	%r30, %r70, 15;
	and.b32  	%r31, %r70, 7;
	add.s32 	%r32, %r31, -1;
	and.b32  	%r33, %r3, -16;
	and.b32  	%r34, %r77, 7;
	and.b32  	%r35, %r79, 3;
	and.b32  	%r36, %r70, 2147483632;
	and.b32  	%r37, %r70, 3;
$L__BB15_20:
	setp.lt.u32 	%p15, %r27, 15;
	mov.b64 	%rd106, 0;
	st.global.u64 	[%rd3], %rd106;
	mov.b32 	%r119, 1;
	@%p15 bra 	$L__BB15_23;
	mov.b32 	%r113, 1;
$L__BB15_22:
	.pragma "nounroll";
	mul.lo.s32 	%r83, %r113, %r3;
	mul.wide.s32 	%rd107, %r83, 8;
	add.s64 	%rd108, %rd1, %rd107;
	ld.global.u64 	%rd109, [%rd108];
	mul.wide.u32 	%rd110, %r113, 8;
	add.s64 	%rd111, %rd2, %rd110;
	st.global.u64 	[%rd111], %rd109;
	mul.wide.s32 	%rd112, %r3, 8;
	add.s64 	%rd113, %rd108, %rd112;
	ld.global.u64 	%rd114, [%rd113];
	st.global.u64 	[%rd111+8], %rd114;
	add.s64 	%rd115, %rd113, %rd112;
	ld.global.u64 	%rd116, [%rd115];
	st.global.u64 	[%rd111+16], %rd116;
	add.s64 	%rd117, %rd115, %rd112;
	ld.global.u64 	%rd118, [%rd117];
	st.global.u64 	[%rd111+24], %rd118;
	add.s64 	%rd119, %rd117, %rd112;
	ld.global.u64 	%rd120, [%rd119];
	st.global.u64 	[%rd111+32], %rd120;
	add.s64 	%rd121, %rd119, %rd112;
	ld.global.u64 	%rd122, [%rd121];
	st.global.u64 	[%rd111+40], %rd122;
	add.s64 	%rd123, %rd121, %rd112;
	ld.global.u64 	%rd124, [%rd123];
	st.global.u64 	[%rd111+48], %rd124;
	add.s64 	%rd125, %rd123, %rd112;
	ld.global.u64 	%rd126, [%rd125];
	st.global.u64 	[%rd111+56], %rd126;
	add.s64 	%rd127, %rd125, %rd112;
	ld.global.u64 	%rd128, [%rd127];
	st.global.u64 	[%rd111+64], %rd128;
	add.s64 	%rd129, %rd127, %rd112;
	ld.global.u64 	%rd130, [%rd129];
	st.global.u64 	[%rd111+72], %rd130;
	add.s64 	%rd131, %rd129, %rd112;
	ld.global.u64 	%rd132, [%rd131];
	st.global.u64 	[%rd111+80], %rd132;
	add.s64 	%rd133, %rd131, %rd112;
	ld.global.u64 	%rd134, [%rd133];
	st.global.u64 	[%rd111+88], %rd134;
	add.s64 	%rd135, %rd133, %rd112;
	ld.global.u64 	%rd136, [%rd135];
	st.global.u64 	[%rd111+96], %rd136;
	add.s64 	%rd137, %rd135, %rd112;
	ld.global.u64 	%rd138, [%rd137];
	st.global.u64 	[%rd111+104], %rd138;
	add.s64 	%rd139, %rd137, %rd112;
	ld.global.u64 	%rd140, [%rd139];
	st.global.u64 	[%rd111+112], %rd140;
	add.s64 	%rd141, %rd139, %rd112;
	ld.global.u64 	%rd142, [%rd141];
	st.global.u64 	[%rd111+120], %rd142;
	add.s32 	%r119, %r113, 16;
	add.s32 	%r84, %r113, 15;
	setp.eq.s32 	%p16, %r84, %r33;
	mov.u32 	%r113, %r119;
	@%p16 bra 	$L__BB15_23;
	bra.uni 	$L__BB15_22;
$L__BB15_23:
	and.b32  	%r85, %r3, 15;
	setp.eq.s32 	%p17, %r85, 0;
	@%p17 bra 	$L__BB15_33;
	setp.lt.u32 	%p18, %r28, 7;
	@%p18 bra 	$L__BB15_26;
	mul.lo.s32 	%r86, %r119, %r3;
	mul.wide.s32 	%rd143, %r86, 8;
	add.s64 	%rd144, %rd1, %rd143;
	ld.global.u64 	%rd145, [%rd144];
	mul.wide.u32 	%rd146, %r119, 8;
	add.s64 	%rd147, %rd2, %rd146;
	st.global.u64 	[%rd147], %rd145;
	mul.wide.s32 	%rd148, %r3, 8;
	add.s64 	%rd149, %rd144, %rd148;
	ld.global.u64 	%rd150, [%rd149];
	st.global.u64 	[%rd147+8], %rd150;
	add.s64 	%rd151, %rd149, %rd148;
	ld.global.u64 	%rd152, [%rd151];
	st.global.u64 	[%rd147+16], %rd152;
	add.s64 	%rd153, %rd151, %rd148;
	ld.global.u64 	%rd154, [%rd153];
	st.global.u64 	[%rd147+24], %rd154;
	add.s64 	%rd155, %rd153, %rd148;
	ld.global.u64 	%rd156, [%rd155];
	st.global.u64 	[%rd147+32], %rd156;
	add.s64 	%rd157, %rd155, %rd148;
	ld.global.u64 	%rd158, [%rd157];
	st.global.u64 	[%rd147+40], %rd158;
	add.s64 	%rd159, %rd157, %rd148;
	ld.global.u64 	%rd160, [%rd159];
	st.global.u64 	[%rd147+48], %rd160;
	add.s64 	%rd161, %rd159, %rd148;
	ld.global.u64 	%rd162, [%rd161];
	st.global.u64 	[%rd147+56], %rd162;
	add.s32 	%r119, %r119, 8;
$L__BB15_26:
	setp.eq.s32 	%p19, %r34, 0;
	@%p19 bra 	$L__BB15_33;
	setp.lt.u32 	%p20, %r29, 3;
	@%p20 bra 	$L__BB15_29;
	mul.lo.s32 	%r87, %r119, %r3;
	mul.wide.s32 	%rd163, %r87, 8;
	add.s64 	%rd164, %rd1, %rd163;
	ld.global.u64 	%rd165, [%rd164];
	mul.wide.u32 	%rd166, %r119, 8;
	add.s64 	%rd167, %rd2, %rd166;
	st.global.u64 	[%rd167], %rd165;
	mul.wide.s32 	%rd168, %r3, 8;
	add.s64 	%rd169, %rd164, %rd168;
	ld.global.u64 	%rd170, [%rd169];
	st.global.u64 	[%rd167+8], %rd170;
	add.s64 	%rd171, %rd169, %rd168;
	ld.global.u64 	%rd172, [%rd171];
	st.global.u64 	[%rd167+16], %rd172;
	add.s64 	%rd173, %rd171, %rd168;
	ld.global.u64 	%rd174, [%rd173];
	st.global.u64 	[%rd167+24], %rd174;
	add.s32 	%r119, %r119, 4;
$L__BB15_29:
	setp.eq.s32 	%p21, %r35, 0;
	@%p21 bra 	$L__BB15_33;
	setp.eq.s32 	%p22, %r35, 1;
	mul.lo.s32 	%r88, %r119, %r3;
	mul.wide.s32 	%rd175, %r88, 8;
	add.s64 	%rd21, %rd1, %rd175;
	ld.global.u64 	%rd176, [%rd21];
	mul.wide.u32 	%rd177, %r119, 8;
	add.s64 	%rd22, %rd2, %rd177;
	st.global.u64 	[%rd22], %rd176;
	@%p22 bra 	$L__BB15_33;
	setp.eq.s32 	%p23, %r35, 2;
	mul.wide.s32 	%rd23, %r3, 8;
	add.s64 	%rd24, %rd21, %rd23;
	ld.global.u64 	%rd178, [%rd24];
	st.global.u64 	[%rd22+8], %rd178;
	@%p23 bra 	$L__BB15_33;
	add.s64 	%rd179, %rd24, %rd23;
	ld.global.u64 	%rd180, [%rd179];
	st.global.u64 	[%rd22+16], %rd180;
$L__BB15_33:
	setp.lt.u32 	%p24, %r70, 16;
	ld.global.u64 	%rd320, [%rd3];
	mov.b32 	%r116, 1;
	@%p24 bra 	$L__BB15_36;
	mov.b32 	%r114, 1;
$L__BB15_35:
	.pragma "nounroll";
	mul.wide.u32 	%rd181, %r114, 8;
	add.s64 	%rd182, %rd2, %rd181;
	ld.global.u64 	%rd183, [%rd182];
	add.s64 	%rd184, %rd320, %rd183;
	st.global.u64 	[%rd3], %rd184;
	ld.global.u64 	%rd185, [%rd182+8];
	add.s64 	%rd186, %rd184, %rd185;
	st.global.u64 	[%rd3], %rd186;
	ld.global.u64 	%rd187, [%rd182+16];
	add.s64 	%rd188, %rd186, %rd187;
	st.global.u64 	[%rd3], %rd188;
	ld.global.u64 	%rd189, [%rd182+24];
	add.s64 	%rd190, %rd188, %rd189;
	st.global.u64 	[%rd3], %rd190;
	ld.global.u64 	%rd191, [%rd182+32];
	add.s64 	%rd192, %rd190, %rd191;
	st.global.u64 	[%rd3], %rd192;
	ld.global.u64 	%rd193, [%rd182+40];
	add.s64 	%rd194, %rd192, %rd193;
	st.global.u64 	[%rd3], %rd194;
	ld.global.u64 	%rd195, [%rd182+48];
	add.s64 	%rd196, %rd194, %rd195;
	st.global.u64 	[%rd3], %rd196;
	ld.global.u64 	%rd197, [%rd182+56];
	add.s64 	%rd198, %rd196, %rd197;
	st.global.u64 	[%rd3], %rd198;
	ld.global.u64 	%rd199, [%rd182+64];
	add.s64 	%rd200, %rd198, %rd199;
	st.global.u64 	[%rd3], %rd200;
	ld.global.u64 	%rd201, [%rd182+72];
	add.s64 	%rd202, %rd200, %rd201;
	st.global.u64 	[%rd3], %rd202;
	ld.global.u64 	%rd203, [%rd182+80];
	add.s64 	%rd204, %rd202, %rd203;
	st.global.u64 	[%rd3], %rd204;
	ld.global.u64 	%rd205, [%rd182+88];
	add.s64 	%rd206, %rd204, %rd205;
	st.global.u64 	[%rd3], %rd206;
	ld.global.u64 	%rd207, [%rd182+96];
	add.s64 	%rd208, %rd206, %rd207;
	st.global.u64 	[%rd3], %rd208;
	ld.global.u64 	%rd209, [%rd182+104];
	add.s64 	%rd210, %rd208, %rd209;
	st.global.u64 	[%rd3], %rd210;
	ld.global.u64 	%rd211, [%rd182+112];
	add.s64 	%rd212, %rd210, %rd211;
	st.global.u64 	[%rd3], %rd212;
	ld.global.u64 	%rd213, [%rd182+120];
	add.s64 	%rd320, %rd212, %rd213;
	st.global.u64 	[%rd3], %rd320;
	add.s32 	%r116, %r114, 16;
	add.s32 	%r91, %r114, 15;
	setp.ne.s32 	%p25, %r91, %r36;
	mov.u32 	%r114, %r116;
	@%p25 bra 	$L__BB15_35;
$L__BB15_36:
	setp.eq.s32 	%p26, %r30, 0;
	@%p26 bra 	$L__BB15_46;
	add.s32 	%r92, %r30, -1;
	setp.lt.u32 	%p27, %r92, 7;
	@%p27 bra 	$L__BB15_39;
	mul.wide.u32 	%rd214, %r116, 8;
	add.s64 	%rd215, %rd2, %rd214;
	ld.global.u64 	%rd216, [%rd215];
	add.s64 	%rd217, %rd320, %rd216;
	st.global.u64 	[%rd3], %rd217;
	ld.global.u64 	%rd218, [%rd215+8];
	add.s64 	%rd219, %rd217, %rd218;
	st.global.u64 	[%rd3], %rd219;
	ld.global.u64 	%rd220, [%rd215+16];
	add.s64 	%rd221, %rd219, %rd220;
	st.global.u64 	[%rd3], %rd221;
	ld.global.u64 	%rd222, [%rd215+24];
	add.s64 	%rd223, %rd221, %rd222;
	st.global.u64 	[%rd3], %rd223;
	ld.global.u64 	%rd224, [%rd215+32];
	add.s64 	%rd225, %rd223, %rd224;
	st.global.u64 	[%rd3], %rd225;
	ld.global.u64 	%rd226, [%rd215+40];
	add.s64 	%rd227, %rd225, %rd226;
	st.global.u64 	[%rd3], %rd227;
	ld.global.u64 	%rd228, [%rd215+48];
	add.s64 	%rd229, %rd227, %rd228;
	st.global.u64 	[%rd3], %rd229;
	ld.global.u64 	%rd230, [%rd215+56];
	add.s64 	%rd320, %rd229, %rd230;
	st.global.u64 	[%rd3], %rd320;
	add.s32 	%r116, %r116, 8;
$L__BB15_39:
	setp.eq.s32 	%p28, %r31, 0;
	@%p28 bra 	$L__BB15_46;
	setp.lt.u32 	%p29, %r32, 3;
	@%p29 bra 	$L__BB15_42;
	mul.wide.u32 	%rd231, %r116, 8;
	add.s64 	%rd232, %rd2, %rd231;
	ld.global.u64 	%rd233, [%rd232];
	add.s64 	%rd234, %rd320, %rd233;
	st.global.u64 	[%rd3], %rd234;
	ld.global.u64 	%rd235, [%rd232+8];
	add.s64 	%rd236, %rd234, %rd235;
	st.global.u64 	[%rd3], %rd236;
	ld.global.u64 	%rd237, [%rd232+16];
	add.s64 	%rd238, %rd236, %rd237;
	st.global.u64 	[%rd3], %rd238;
	ld.global.u64 	%rd239, [%rd232+24];
	add.s64 	%rd320, %rd238, %rd239;
	st.global.u64 	[%rd3], %rd320;
	add.s32 	%r116, %r116, 4;
$L__BB15_42:
	setp.eq.s32 	%p30, %r37, 0;
	@%p30 bra 	$L__BB15_46;
	setp.eq.s32 	%p31, %r37, 1;
	mul.wide.u32 	%rd240, %r116, 8;
	add.s64 	%rd18, %rd2, %rd240;
	ld.global.u64 	%rd241, [%rd18];
	add.s64 	%rd19, %rd320, %rd241;
	st.global.u64 	[%rd3], %rd19;
	@%p31 bra 	$L__BB15_46;
	setp.eq.s32 	%p32, %r37, 2;
	ld.global.u64 	%rd242, [%rd18+8];
	add.s64 	%rd20, %rd19, %rd242;
	st.global.u64 	[%rd3], %rd20;
	@%p32 bra 	$L__BB15_46;
	ld.global.u64 	%rd243, [%rd18+16];
	add.s64 	%rd244, %rd20, %rd243;
	st.global.u64 	[%rd3], %rd244;
$L__BB15_46:
	add.s32 	%r2, %r2, %r4;
	setp.lt.s32 	%p33, %r2, 1;
	@%p33 bra 	$L__BB15_20;
	bra.uni 	$L__BB15_64;
$L__BB15_47:
	setp.gt.s32 	%p3, %r70, 0;
	@%p3 bra 	$L__BB15_49;
	mov.b64 	%rd105, 0;
	st.global.u64 	[%rd3], %rd105;
	bra.uni 	$L__BB15_64;
$L__BB15_49:
	and.b32  	%r54, %r70, 15;
	add.s32 	%r55, %r54, -1;
	and.b32  	%r56, %r70, 7;
	add.s32 	%r57, %r56, -1;
	and.b32  	%r58, %r70, 2147483632;
	and.b32  	%r59, %r70, 3;
$L__BB15_50:
	setp.lt.u32 	%p4, %r70, 16;
	mov.b64 	%rd324, 0;
	st.global.u64 	[%rd3], %rd324;
	mov.b32 	%r124, 1;
	@%p4 bra 	$L__BB15_53;
	mov.b32 	%r122, 1;
	mov.b64 	%rd324, 0;
$L__BB15_52:
	.pragma "nounroll";
	mul.wide.u32 	%rd41, %r122, 8;
	add.s64 	%rd42, %rd2, %rd41;
	ld.global.u64 	%rd43, [%rd42];
	add.s64 	%rd44, %rd324, %rd43;
	st.global.u64 	[%rd3], %rd44;
	ld.global.u64 	%rd45, [%rd42+8];
	add.s64 	%rd46, %rd44, %rd45;
	st.global.u64 	[%rd3], %rd46;
	ld.global.u64 	%rd47, [%rd42+16];
	add.s64 	%rd48, %rd46, %rd47;
	st.global.u64 	[%rd3], %rd48;
	ld.global.u64 	%rd49, [%rd42+24];
	add.s64 	%rd50, %rd48, %rd49;
	st.global.u64 	[%rd3], %rd50;
	ld.global.u64 	%rd51, [%rd42+32];
	add.s64 	%rd52, %rd50, %rd51;
	st.global.u64 	[%rd3], %rd52;
	ld.global.u64 	%rd53, [%rd42+40];
	add.s64 	%rd54, %rd52, %rd53;
	st.global.u64 	[%rd3], %rd54;
	ld.global.u64 	%rd55, [%rd42+48];
	add.s64 	%rd56, %rd54, %rd55;
	st.global.u64 	[%rd3], %rd56;
	ld.global.u64 	%rd57, [%rd42+56];
	add.s64 	%rd58, %rd56, %rd57;
	st.global.u64 	[%rd3], %rd58;
	ld.global.u64 	%rd59, [%rd42+64];
	add.s64 	%rd60, %rd58, %rd59;
	st.global.u64 	[%rd3], %rd60;
	ld.global.u64 	%rd61, [%rd42+72];
	add.s64 	%rd62, %rd60, %rd61;
	st.global.u64 	[%rd3], %rd62;
	ld.global.u64 	%rd63, [%rd42+80];
	add.s64 	%rd64, %rd62, %rd63;
	st.global.u64 	[%rd3], %rd64;
	ld.global.u64 	%rd65, [%rd42+88];
	add.s64 	%rd66, %rd64, %rd65;
	st.global.u64 	[%rd3], %rd66;
	ld.global.u64 	%rd67, [%rd42+96];
	add.s64 	%rd68, %rd66, %rd67;
	st.global.u64 	[%rd3], %rd68;
	ld.global.u64 	%rd69, [%rd42+104];
	add.s64 	%rd70, %rd68, %rd69;
	st.global.u64 	[%rd3], %rd70;
	ld.global.u64 	%rd71, [%rd42+112];
	add.s64 	%rd72, %rd70, %rd71;
	st.global.u64 	[%rd3], %rd72;
	ld.global.u64 	%rd73, [%rd42+120];
	add.s64 	%rd324, %rd72, %rd73;
	st.global.u64 	[%rd3], %rd324;
	add.s32 	%r124, %r122, 16;
	add.s32 	%r76, %r122, 15;
	setp.ne.s32 	%p5, %r76, %r58;
	mov.u32 	%r122, %r124;
	@%p5 bra 	$L__BB15_52;
$L__BB15_53:
	setp.eq.s32 	%p6, %r54, 0;
	@%p6 bra 	$L__BB15_63;
	setp.lt.u32 	%p7, %r55, 7;
	@%p7 bra 	$L__BB15_56;
	mul.wide.u32 	%rd74, %r124, 8;
	add.s64 	%rd75, %rd2, %rd74;
	ld.global.u64 	%rd76, [%rd75];
	add.s64 	%rd77, %rd324, %rd76;
	st.global.u64 	[%rd3], %rd77;
	ld.global.u64 	%rd78, [%rd75+8];
	add.s64 	%rd79, %rd77, %rd78;
	st.global.u64 	[%rd3], %rd79;
	ld.global.u64 	%rd80, [%rd75+16];
	add.s64 	%rd81, %rd79, %rd80;
	st.global.u64 	[%rd3], %rd81;
	ld.global.u64 	%rd82, [%rd75+24];
	add.s64 	%rd83, %rd81, %rd82;
	st.global.u64 	[%rd3], %rd83;
	ld.global.u64 	%rd84, [%rd75+32];
	add.s64 	%rd85, %rd83, %rd84;
	st.global.u64 	[%rd3], %rd85;
	ld.global.u64 	%rd86, [%rd75+40];
	add.s64 	%rd87, %rd85, %rd86;
	st.global.u64 	[%rd3], %rd87;
	ld.global.u64 	%rd88, [%rd75+48];
	add.s64 	%rd89, %rd87, %rd88;
	st.global.u64 	[%rd3], %rd89;
	ld.global.u64 	%rd90, [%rd75+56];
	add.s64 	%rd324, %rd89, %rd90;
	st.global.u64 	[%rd3], %rd324;
	add.s32 	%r124, %r124, 8;
$L__BB15_56:
	setp.eq.s32 	%p8, %r56, 0;
	@%p8 bra 	$L__BB15_63;
	setp.lt.u32 	%p9, %r57, 3;
	@%p9 bra 	$L__BB15_59;
	mul.wide.u32 	%rd91, %r124, 8;
	add.s64 	%rd92, %rd2, %rd91;
	ld.global.u64 	%rd93, [%rd92];
	add.s64 	%rd94, %rd324, %rd93;
	st.global.u64 	[%rd3], %rd94;
	ld.global.u64 	%rd95, [%rd92+8];
	add.s64 	%rd96, %rd94, %rd95;
	st.global.u64 	[%rd3], %rd96;
	ld.global.u64 	%rd97, [%rd92+16];
	add.s64 	%rd98, %rd96, %rd97;
	st.global.u64 	[%rd3], %rd98;
	ld.global.u64 	%rd99, [%rd92+24];
	add.s64 	%rd324, %rd98, %rd99;
	st.global.u64 	[%rd3], %rd324;
	add.s32 	%r124, %r124, 4;
$L__BB15_59:
	setp.eq.s32 	%p10, %r59, 0;
	@%p10 bra 	$L__BB15_63;
	setp.eq.s32 	%p11, %r59, 1;
	mul.wide.u32 	%rd100, %r124, 8;
	add.s64 	%rd33, %rd2, %rd100;
	ld.global.u64 	%rd101, [%rd33];
	add.s64 	%rd34, %rd324, %rd101;
	st.global.u64 	[%rd3], %rd34;
	@%p11 bra 	$L__BB15_63;
	setp.eq.s32 	%p12, %r59, 2;
	ld.global.u64 	%rd102, [%rd33+8];
	add.s64 	%rd35, %rd34, %rd102;
	st.global.u64 	[%rd3], %rd35;
	@%p12 bra 	$L__BB15_63;
	ld.global.u64 	%rd103, [%rd33+16];
	add.s64 	%rd104, %rd35, %rd103;
	st.global.u64 	[%rd3], %rd104;
$L__BB15_63:
	add.s32 	%r2, %r2, %r4;
	setp.lt.s32 	%p13, %r2, 1;
	@%p13 bra 	$L__BB15_50;
$L__BB15_64:
	ret;

}
	// .globl	_Z17global_add_lboundPiS_PlS0_S_S0_S0_S0_S_S_S_S_S_S0_ii
.visible .entry _Z17global_add_lboundPiS_PlS0_S_S0_S0_S0_S_S_S_S_S_S0_ii(
	.param .u64 .ptr .align 1 _Z17global_add_lboundPiS_PlS0_S_S0_S0_S0_S_S_S_S_S_S0_ii_param_0,
	.param .u64 .ptr .align 1 _Z17global_add_lboundPiS_PlS0_S_S0_S0_S0_S_S_S_S_S_S0_ii_param_1,
	.param .u64 .ptr .align 1 _Z17global_add_lboundPiS_PlS0_S_S0_S0_S0_S_S_S_S_S_S0_ii_param_2,
	.param .u64 .ptr .align 1 _Z17global_add_lboundPiS_PlS0_S_S0_S0_S0_S_S_S_S_S_S0_ii_param_3,
	.param .u64 .ptr .align 1 _Z17global_add_lboundPiS_PlS0_S_S0_S0_S0_S_S_S_S_S_S0_ii_param_4,
	.param .u64 .ptr .align 1 _Z17global_add_lboundPiS_PlS0_S_S0_S0_S0_S_S_S_S_S_S0_ii_param_5,
	.param .u64 .ptr .align 1 _Z17global_add_lboundPiS_PlS0_S_S0_S0_S0_S_S_S_S_S_S0_ii_param_6,
	.param .u64 .ptr .align 1 _Z17global_add_lboundPiS_PlS0_S_S0_S0_S0_S_S_S_S_S_S0_ii_param_7,
	.param .u64 .ptr .align 1 _Z17global_add_lboundPiS_PlS0_S_S0_S0_S0_S_S_S_S_S_S0_ii_param_8,
	.param .u64 .ptr .align 1 _Z17global_add_lboundPiS_PlS0_S_S0_S0_S0_S_S_S_S_S_S0_ii_param_9,
	.param .u64 .ptr .align 1 _Z17global_add_lboundPiS_PlS0_S_S0_S0_S0_S_S_S_S_S_S0_ii_param_10,
	.param .u64 .ptr .align 1 _Z17global_add_lboundPiS_PlS0_S_S0_S0_S0_S_S_S_S_S_S0_ii_param_11,
	.param .u64 .ptr .align 1 _Z17global_add_lboundPiS_PlS0_S_S0_S0_S0_S_S_S_S_S_S0_ii_param_12,
	.param .u64 .ptr .align 1 _Z17global_add_lboundPiS_PlS0_S_S0_S0_S0_S_S_S_S_S_S0_ii_param_13,
	.param .u32 _Z17global_add_lboundPiS_PlS0_S_S0_S0_S0_S_S_S_S_S_S0_ii_param_14,
	.param .u32 _Z17global_add_lboundPiS_PlS0_S_S0_S0_S0_S_S_S_S_S_S0_ii_param_15
)
{
	.reg .pred 	%p<3>;
	.reg .b32 	%r<13>;
	.reg .b64 	%rd<22>;

	ld.param.u64 	%rd8, [_Z17global_add_lboundPiS_PlS0_S_S0_S0_S0_S_S_S_S_S_S0_ii_param_0];
	ld.param.u64 	%rd9, [_Z17global_add_lboundPiS_PlS0_S_S0_S0_S0_S_S_S_S_S_S0_ii_param_1];
	ld.param.u64 	%rd10, [_Z17global_add_lboundPiS_PlS0_S_S0_S0_S0_S_S_S_S_S_S0_ii_param_2];
	ld.param.u64 	%rd11, [_Z17global_add_lboundPiS_PlS0_S_S0_S0_S0_S_S_S_S_S_S0_ii_param_7];
	ld.param.u32 	%r6, [_Z17global_add_lboundPiS_PlS0_S_S0_S0_S0_S_S_S_S_S_S0_ii_param_14];
	mov.u32 	%r1, %ntid.x;
	mov.u32 	%r7, %ctaid.x;
	mov.u32 	%r8, %tid.x;
	mad.lo.s32 	%r12, %r1, %r7, %r8;
	setp.gt.s32 	%p1, %r12, 0;
	@%p1 bra 	$L__BB16_3;
	cvta.to.global.u64 	%rd12, %rd9;
	cvta.to.global.u64 	%rd13, %rd10;
	mul.wide.s32 	%rd14, %r6, 4;
	add.s64 	%rd1, %rd12, %rd14;
	mul.wide.s32 	%rd15, %r6, 8;
	add.s64 	%rd2, %rd13, %rd15;
	mov.u32 	%r9, %nctaid.x;
	mul.lo.s32 	%r3, %r1, %r9;
	ld.global.u64 	%rd21, [%rd2];
	cvta.to.global.u64 	%rd4, %rd8;
	cvta.to.global.u64 	%rd5, %rd11;
$L__BB16_2:
	ld.global.u32 	%r10, [%rd1];
	mul.wide.s32 	%rd16, %r10, 4;
	add.s64 	%rd17, %rd4, %rd16;
	ld.global.u32 	%r11, [%rd17];
	mul.wide.s32 	%rd18, %r11, 8;
	add.s64 	%rd19, %rd5, %rd18;
	ld.global.u64 	%rd20, [%rd19];
	add.s64 	%rd21, %rd21, %rd20;
	st.global.u64 	[%rd2], %rd21;
	add.s32 	%r12, %r12, %r3;
	setp.lt.s32 	%p2, %r12, 1;
	@%p2 bra 	$L__BB16_2;
$L__BB16_3:
	ret;

}
	// .globl	_Z23global_sum_lbound_beginPiS_PlS0_S_S0_S0_S0_S_S_S_S_S_S0_ii
.visible .entry _Z23global_sum_lbound_beginPiS_PlS0_S_S0_S0_S0_S_S_S_S_S_S0_ii(
	.param .u64 .ptr .align 1 _Z23global_sum_lbound_beginPiS_PlS0_S_S0_S0_S0_S_S_S_S_S_S0_ii_param_0,
	.param .u64 .ptr .align 1 _Z23global_sum_lbound_beginPiS_PlS0_S_S0_S0_S0_S_S_S_S_S_S0_ii_param_1,
	.param .u64 .ptr .align 1 _Z23global_sum_lbound_beginPiS_PlS0_S_S0_S0_S0_S_S_S_S_S_S0_ii_param_2,
	.param .u64 .ptr .align 1 _Z23global_sum_lbound_beginPiS_PlS0_S_S0_S0_S0_S_S_S_S_S_S0_ii_param_3,
	.param .u64 .ptr .align 1 _Z23global_sum_lbound_beginPiS_PlS0_S_S0_S0_S0_S_S_S_S_S_S0_ii_param_4,
	.param .u64 .ptr .align 1 _Z23global_sum_lbound_beginPiS_PlS0_S_S0_S0_S0_S_S_S_S_S_S0_ii_param_5,
	.param .u64 .ptr .align 1 _Z23global_sum_lbound_beginPiS_PlS0_S_S0_S0_S0_S_S_S_S_S_S0_ii_param_6,
	.param .u64 .ptr .align 1 _Z23global_sum_lbound_beginPiS_PlS0_S_S0_S0_S0_S_S_S_S_S_S0_ii_param_7,
	.param .u64 .ptr .align 1 _Z23global_sum_lbound_beginPiS_PlS0_S_S0_S0_S0_S_S_S_S_S_S0_ii_param_8,
	.param .u64 .ptr .align 1 _Z23global_sum_lbound_beginPiS_PlS0_S_S0_S0_S0_S_S_S_S_S_S0_ii_param_9,
	.param .u64 .ptr .align 1 _Z23global_sum_lbound_beginPiS_PlS0_S_S0_S0_S0_S_S_S_S_S_S0_ii_param_10,
	.param .u64 .ptr .align 1 _Z23global_sum_lbound_beginPiS_PlS0_S_S0_S0_S0_S_S_S_S_S_S0_ii_param_11,
	.param .u64 .ptr .align 1 _Z23global_sum_lbound_beginPiS_PlS0_S_S0_S0_S0_S_S_S_S_S_S0_ii_param_12,
	.param .u64 .ptr .align 1 _Z23global_sum_lbound_beginPiS_PlS0_S_S0_S0_S0_S_S_S_S_S_S0_ii_param_13,
	.param .u32 _Z23global_sum_lbound_beginPiS_PlS0_S_S0_S0_S0_S_S_S_S_S_S0_ii_param_14,
	.param .u32 _Z23global_sum_lbound_beginPiS_PlS0_S_S0_S0_S0_S_S_S_S_S_S0_ii_param_15
)
{
	.reg .pred 	%p<2>;
	.reg .b32 	%r<6>;
	.reg .b64 	%rd<6>;

	ld.param.u64 	%rd1, [_Z23global_sum_lbound_beginPiS_PlS0_S_S0_S0_S0_S_S_S_S_S_S0_ii_param_2];
	ld.param.u32 	%r1, [_Z23global_sum_lbound_beginPiS_PlS0_S_S0_S0_S0_S_S_S_S_S_S0_ii_param_14];
	mov.u32 	%r2, %ntid.x;
	mov.u32 	%r3, %ctaid.x;
	mov.u32 	%r4, %tid.x;
	mad.lo.s32 	%r5, %r2, %r3, %r4;
	setp.gt.s32 	%p1, %r5, 0;
	@%p1 bra 	$L__BB17_2;
	cvta.to.global.u64 	%rd2, %rd1;
	mul.wide.s32 	%rd3, %r1, 8;
	add.s64 	%rd4, %rd2, %rd3;
	mov.b64 	%rd5, 0;
	st.global.u64 	[%rd4], %rd5;
$L__BB17_2:
	ret;

}
	// .globl	_Z22global_sum_lbound_stepPiS_PlS0_S_S0_S0_S0_S_S_S_S_S_S0_ii
.visible .entry _Z22global_sum_lbound_stepPiS_PlS0_S_S0_S0_S0_S_S_S_S_S_S0_ii(
	.param .u64 .ptr .align 1 _Z22global_sum_lbound_stepPiS_PlS0_S_S0_S0_S0_S_S_S_S_S_S0_ii_param_0,
	.param .u64 .ptr .align 1 _Z22global_sum_lbound_stepPiS_PlS0_S_S0_S0_S0_S_S_S_S_S_S0_ii_param_1,
	.param .u64 .ptr .align 1 _Z22global_sum_lbound_stepPiS_PlS0_S_S0_S0_S0_S_S_S_S_S_S0_ii_param_2,
	.param .u64 .ptr .align 1 _Z22global_sum_lbound_stepPiS_PlS0_S_S0_S0_S0_S_S_S_S_S_S0_ii_param_3,
	.param .u64 .ptr .align 1 _Z22global_sum_lbound_stepPiS_PlS0_S_S0_S0_S0_S_S_S_S_S_S0_ii_param_4,
	.param .u64 .ptr .align 1 _Z22global_sum_lbound_stepPiS_PlS0_S_S0_S0_S0_S_S_S_S_S_S0_ii_param_5,
	.param .u64 .ptr .align 1 _Z22global_sum_lbound_stepPiS_PlS0_S_S0_S0_S0_S_S_S_S_S_S0_ii_param_6,
	.param .u64 .ptr .align 1 _Z22global_sum_lbound_stepPiS_PlS0_S_S0_S0_S0_S_S_S_S_S_S0_ii_param_7,
	.param .u64 .ptr .align 1 _Z22global_sum_lbound_stepPiS_PlS0_S_S0_S0_S0_S_S_S_S_S_S0_ii_param_8,
	.param .u64 .ptr .align 1 _Z22global_sum_lbound_stepPiS_PlS0_S_S0_S0_S0_S_S_S_S_S_S0_ii_param_9,
	.param .u64 .ptr .align 1 _Z22global_sum_lbound_stepPiS_PlS0_S_S0_S0_S0_S_S_S_S_S_S0_ii_param_10,
	.param .u64 .ptr .align 1 _Z22global_sum_lbound_stepPiS_PlS0_S_S0_S0_S0_S_S_S_S_S_S0_ii_param_11,
	.param .u64 .ptr .align 1 _Z22global_sum_lbound_stepPiS_PlS0_S_S0_S0_S0_S_S_S_S_S_S0_ii_param_12,
	.param .u64 .ptr .align 1 _Z22global_sum_lbound_stepPiS_PlS0_S_S0_S0_S0_S_S_S_S_S_S0_ii_param_13,
	.param .u32 _Z22global_sum_lbound_stepPiS_PlS0_S_S0_S0_S0_S_S_S_S_S_S0_ii_param_14,
	.param .u32 _Z22global_sum_lbound_stepPiS_PlS0_S_S0_S0_S0_S_S_S_S_S_S0_ii_param_15
)
{
	.reg .pred 	%p<13>;
	.reg .b32 	%r<30>;
	.reg .b64 	%rd<92>;

	ld.param.u64 	%rd21, [_Z22global_sum_lbound_stepPiS_PlS0_S_S0_S0_S0_S_S_S_S_S_S0_ii_param_2];
	ld.param.u64 	%rd22, [_Z22global_sum_lbound_stepPiS_PlS0_S_S0_S0_S0_S_S_S_S_S_S0_ii_param_5];
	ld.param.u32 	%r20, [_Z22global_sum_lbound_stepPiS_PlS0_S_S0_S0_S0_S_S_S_S_S_S0_ii_param_14];
	cvta.to.global.u64 	%rd1, %rd22;
	mov.u32 	%r1, %ntid.x;
	mov.u32 	%r21, %ctaid.x;
	mov.u32 	%r22, %tid.x;
	mad.lo.s32 	%r25, %r1, %r21, %r22;
	setp.gt.s32 	%p1, %r25, 0;
	@%p1 bra 	$L__BB18_17;
	cvta.to.global.u64 	%rd2, %rd21;
	setp.lt.s32 	%p2, %r20, 1;
	@%p2 bra 	$L__BB18_17;
	mul.wide.u32 	%rd23, %r20, 8;
	add.s64 	%rd3, %rd2, %rd23;
	and.b32  	%r3, %r20, 15;
	add.s32 	%r4, %r3, -1;
	and.b32  	%r5, %r20, 7;
	add.s32 	%r6, %r5, -1;
	ld.global.u64 	%rd91, [%rd3];
	and.b32  	%r7, %r20, 2147483632;
	and.b32  	%r8, %r20, 3;
	neg.s32 	%r9, %r7;
	add.s64 	%rd5, %rd1, 64;
	mov.u32 	%r23, %nctaid.x;
	mul.lo.s32 	%r10, %r1, %r23;
$L__BB18_3:
	setp.lt.u32 	%p3, %r20, 16;
	mov.b32 	%r28, 0;
	@%p3 bra 	$L__BB18_6;
	mov.u64 	%rd86, %rd5;
	mov.u32 	%r26, %r9;
$L__BB18_5:
	.pragma "nounroll";
	ld.global.u64 	%rd24, [%rd86+-64];
	add.s64 	%rd25, %rd91, %rd24;
	st.global.u64 	[%rd3], %rd25;
	ld.global.u64 	%rd26, [%rd86+-56];
	add.s64 	%rd27, %rd25, %rd26;
	st.global.u64 	[%rd3], %rd27;
	ld.global.u64 	%rd28, [%rd86+-48];
	add.s64 	%rd29, %rd27, %rd28;
	st.global.u64 	[%rd3], %rd29;
	ld.global.u64 	%rd30, [%rd86+-40];
	add.s64 	%rd31, %rd29, %rd30;
	st.global.u64 	[%rd3], %rd31;
	ld.global.u64 	%rd32, [%rd86+-32];
	add.s64 	%rd33, %rd31, %rd32;
	st.global.u64 	[%rd3], %rd33;
	ld.global.u64 	%rd34, [%rd86+-24];
	add.s64 	%rd35, %rd33, %rd34;
	st.global.u64 	[%rd3], %rd35;
	ld.global.u64 	%rd36, [%rd86+-16];
	add.s64 	%rd37, %rd35, %rd36;
	st.global.u64 	[%rd3], %rd37;
	ld.global.u64 	%rd38, [%rd86+-8];
	add.s64 	%rd39, %rd37, %rd38;
	st.global.u64 	[%rd3], %rd39;
	ld.global.u64 	%rd40, [%rd86];
	add.s64 	%rd41, %rd39, %rd40;
	st.global.u64 	[%rd3], %rd41;
	ld.global.u64 	%rd42, [%rd86+8];
	add.s64 	%rd43, %rd41, %rd42;
	st.global.u64 	[%rd3], %rd43;
	ld.global.u64 	%rd44, [%rd86+16];
	add.s64 	%rd45, %rd43, %rd44;
	st.global.u64 	[%rd3], %rd45;
	ld.global.u64 	%rd46, [%rd86+24];
	add.s64 	%rd47, %rd45, %rd46;
	st.global.u64 	[%rd3], %rd47;
	ld.global.u64 	%rd48, [%rd86+32];
	add.s64 	%rd49, %rd47, %rd48;
	st.global.u64 	[%rd3], %rd49;
	ld.global.u64 	%rd50, [%rd86+40];
	add.s64 	%rd51, %rd49, %rd50;
	st.global.u64 	[%rd3], %rd51;
	ld.global.u64 	%rd52, [%rd86+48];
	add.s64 	%rd53, %rd51, %rd52;
	st.global.u64 	[%rd3], %rd53;
	ld.global.u64 	%rd54, [%rd86+56];
	add.s64 	%rd91, %rd53, %rd54;
	st.global.u64 	[%rd3], %rd91;
	add.s32 	%r26, %r26, 16;
	add.s64 	%rd86, %rd86, 128;
	setp.ne.s32 	%p4, %r26, 0;
	mov.u32 	%r28, %r7;
	@%p4 bra 	$L__BB18_5;
$L__BB18_6:
	setp.eq.s32 	%p5, %r3, 0;
	@%p5 bra 	$L__BB18_16;
	setp.lt.u32 	%p6, %r4, 7;
	@%p6 bra 	$L__BB18_9;
	mul.wide.u32 	%rd55, %r28, 8;
	add.s64 	%rd56, %rd1, %rd55;
	ld.global.u64 	%rd57, [%rd56];
	add.s64 	%rd58, %rd91, %rd57;
	st.global.u64 	[%rd3], %rd58;
	ld.global.u64 	%rd59, [%rd56+8];
	add.s64 	%rd60, %rd58, %rd59;
	st.global.u64 	[%rd3], %rd60;
	ld.global.u64 	%rd61, [%rd56+16];
	add.s64 	%rd62, %rd60, %rd61;
	st.global.u64 	[%rd3], %rd62;
	ld.global.u64 	%rd63, [%rd56+24];
	add.s64 	%rd64, %rd62, %rd63;
	st.global.u64 	[%rd3], %rd64;
	ld.global.u64 	%rd65, [%rd56+32];
	add.s64 	%rd66, %rd64, %rd65;
	st.global.u64 	[%rd3], %rd66;
	ld.global.u64 	%rd67, [%rd56+40];
	add.s64 	%rd68, %rd66, %rd67;
	st.global.u64 	[%rd3], %rd68;
	ld.global.u64 	%rd69, [%rd56+48];
	add.s64 	%rd70, %rd68, %rd69;
	st.global.u64 	[%rd3], %rd70;
	ld.global.u64 	%rd71, [%rd56+56];
	add.s64 	%rd91, %rd70, %rd71;
	st.global.u64 	[%rd3], %rd91;
	add.s32 	%r28, %r28, 8;
$L__BB18_9:
	setp.eq.s32 	%p7, %r5, 0;
	@%p7 bra 	$L__BB18_16;
	setp.lt.u32 	%p8, %r6, 3;
	@%p8 bra 	$L__BB18_12;
	mul.wide.u32 	%rd72, %r28, 8;
	add.s64 	%rd73, %rd1, %rd72;
	ld.global.u64 	%rd74, [%rd73];
	add.s64 	%rd75, %rd91, %rd74;
	st.global.u64 	[%rd3], %rd75;
	ld.global.u64 	%rd76, [%rd73+8];
	add.s64 	%rd77, %rd75, %rd76;
	st.global.u64 	[%rd3], %rd77;
	ld.global.u64 	%rd78, [%rd73+16];
	add.s64 	%rd79, %rd77, %rd78;
	st.global.u64 	[%rd3], %rd79;
	ld.global.u64 	%rd80, [%rd73+24];
	add.s64 	%rd91, %rd79, %rd80;
	st.global.u64 	[%rd3], %rd91;
	add.s32 	%r28, %r28, 4;
$L__BB18_12:
	setp.eq.s32 	%p9, %r8, 0;
	@%p9 bra 	$L__BB18_16;
	setp.eq.s32 	%p10, %r8, 1;
	mul.wide.u32 	%rd81, %r28, 8;
	add.s64 	%rd16, %rd1, %rd81;
	ld.global.u64 	%rd82, [%rd16];
	add.s64 	%rd91, %rd91, %rd82;
	st.global.u64 	[%rd3], %rd91;
	@%p10 bra 	$L__BB18_16;
	setp.eq.s32 	%p11, %r8, 2;
	ld.global.u64 	%rd83, [%rd16+8];
	add.s64 	%rd91, %rd91, %rd83;
	st.global.u64 	[%rd3], %rd91;
	@%p11 bra 	$L__BB18_16;
	ld.global.u64 	%rd84, [%rd16+16];
	add.s64 	%rd91, %rd91, %rd84;
	st.global.u64 	[%rd3], %rd91;
$L__BB18_16:
	add.s32 	%r25, %r25, %r10;
	setp.lt.s32 	%p12, %r25, 1;
	@%p12 bra 	$L__BB18_3;
$L__BB18_17:
	ret;

}
	// .globl	_Z18global_slice_clearPiS_PlS0_S_S0_S0_S0_S_S_S_S_S_S0_ii
.visible .entry _Z18global_slice_clearPiS_PlS0_S_S0_S0_S0_S_S_S_S_S_S0_ii(
	.param .u64 .ptr .align 1 _Z18global_slice_clearPiS_PlS0_S_S0_S0_S0_S_S_S_S_S_S0_ii_param_0,
	.param .u64 .ptr .align 1 _Z18global_slice_clearPiS_PlS0_S_S0_S0_S0_S_S_S_S_S_S0_ii_param_1,
	.param .u64 .ptr .align 1 _Z18global_slice_clearPiS_PlS0_S_S0_S0_S0_S_S_S_S_S_S0_ii_param_2,
	.param .u64 .ptr .align 1 _Z18global_slice_clearPiS_PlS0_S_S0_S0_S0_S_S_S_S_S_S0_ii_param_3,
	.param .u64 .ptr .align 1 _Z18global_slice_clearPiS_PlS0_S_S0_S0_S0_S_S_S_S_S_S0_ii_param_4,
	.param .u64 .ptr .align 1 _Z18global_slice_clearPiS_PlS0_S_S0_S0_S0_S_S_S_S_S_S0_ii_param_5,
	.param .u64 .ptr .align 1 _Z18global_slice_clearPiS_PlS0_S_S0_S0_S0_S_S_S_S_S_S0_ii_param_6,
	.param .u64 .ptr .align 1 _Z18global_slice_clearPiS_PlS0_S_S0_S0_S0_S_S_S_S_S_S0_ii_param_7,
	.param .u64 .ptr .align 1 _Z18global_slice_clearPiS_PlS0_S_S0_S0_S0_S_S_S_S_S_S0_ii_param_8,
	.param .u64 .ptr .align 1 _Z18global_slice_clearPiS_PlS0_S_S0_S0_S0_S_S_S_S_S_S0_ii_param_9,
	.param .u64 .ptr .align 1 _Z18global_slice_clearPiS_PlS0_S_S0_S0_S0_S_S_S_S_S_S0_ii_param_10,
	.param .u64 .ptr .align 1 _Z18global_slice_clearPiS_PlS0_S_S0_S0_S0_S_S_S_S_S_S0_ii_param_11,
	.param .u64 .ptr .align 1 _Z18global_slice_clearPiS_PlS0_S_S0_S0_S0_S_S_S_S_S_S0_ii_param_12,
	.param .u64 .ptr .align 1 _Z18global_slice_clearPiS_PlS0_S_S0_S0_S0_S_S_S_S_S_S0_ii_param_13,
	.param .u32 _Z18global_slice_clearPiS_PlS0_S_S0_S0_S0_S_S_S_S_S_S0_ii_param_14,
	.param .u32 _Z18global_slice_clearPiS_PlS0_S_S0_S0_S0_S_S_S_S_S_S0_ii_param_15
)
{
	.reg .pred 	%p<3>;
	.reg .b32 	%r<12>;
	.reg .b64 	%rd<10>;

	ld.param.u64 	%rd3, [_Z18global_slice_clearPiS_PlS0_S_S0_S0_S0_S_S_S_S_S_S0_ii_param_4];
	ld.param.u64 	%rd4, [_Z18global_slice_clearPiS_PlS0_S_S0_S0_S0_S_S_S_S_S_S0_ii_param_5];
	ld.param.u32 	%r6, [_Z18global_slice_clearPiS_PlS0_S_S0_S0_S0_S_S_S_S_S_S0_ii_param_14];
	mov.u32 	%r1, %ntid.x;
	mov.u32 	%r7, %ctaid.x;
	mov.u32 	%r8, %tid.x;
	mad.lo.s32 	%r11, %r1, %r7, %r8;
	setp.ge.s32 	%p1, %r11, %r6;
	@%p1 bra 	$L__BB19_3;
	mov.u32 	%r9, %nctaid.x;
	mul.lo.s32 	%r3, %r1, %r9;
	cvta.to.global.u64 	%rd1, %rd3;
	cvta.to.global.u64 	%rd2, %rd4;
$L__BB19_2:
	mul.wide.s32 	%rd5, %r11, 4;
	add.s64 	%rd6, %rd1, %rd5;
	mov.b32 	%r10, 0;
	st.global.u32 	[%rd6], %r10;
	mul.wide.s32 	%rd7, %r11, 8;
	add.s64 	%rd8, %rd2, %rd7;
	mov.b64 	%rd9, 0;
	st.global.u64 	[%rd8], %rd9;
	add.s32 	%r11, %r11, %r3;
	setp.lt.s32 	%p2, %r11, %r6;
	@%p2 bra 	$L__BB19_2;
$L__BB19_3:
	ret;

}
	// .globl	_Z21global_sum_lbound_endPiS_PlS0_S_S0_S0_S0_S_S_S_S_S_S0_ii
.visible .entry _Z21global_sum_lbound_endPiS_PlS0_S_S0_S0_S0_S_S_S_S_S_S0_ii(
	.param .u64 .ptr .align 1 _Z21global_sum_lbound_endPiS_PlS0_S_S0_S0_S0_S_S_S_S_S_S0_ii_param_0,
	.param .u64 .ptr .align 1 _Z21global_sum_lbound_endPiS_PlS0_S_S0_S0_S0_S_S_S_S_S_S0_ii_param_1,
	.param .u64 .ptr .align 1 _Z21global_sum_lbound_endPiS_PlS0_S_S0_S0_S0_S_S_S_S_S_S0_ii_param_2,
	.param .u64 .ptr .align 1 _Z21global_sum_lbound_endPiS_PlS0_S_S0_S0_S0_S_S_S_S_S_S0_ii_param_3,
	.param .u64 .ptr .align 1 _Z21global_sum_lbound_endPiS_PlS0_S_S0_S0_S0_S_S_S_S_S_S0_ii_param_4,
	.param .u64 .ptr .align 1 _Z21global_sum_lbound_endPiS_PlS0_S_S0_S0_S0_S_S_S_S_S_S0_ii_param_5,
	.param .u64 .ptr .align 1 _Z21global_sum_lbound_endPiS_PlS0_S_S0_S0_S0_S_S_S_S_S_S0_ii_param_6,
	.param .u64 .ptr .align 1 _Z21global_sum_lbound_endPiS_PlS0_S_S0_S0_S0_S_S_S_S_S_S0_ii_param_7,
	.param .u64 .ptr .align 1 _Z21global_sum_lbound_endPiS_PlS0_S_S0_S0_S0_S_S_S_S_S_S0_ii_param_8,
	.param .u64 .ptr .align 1 _Z21global_sum_lbound_endPiS_PlS0_S_S0_S0_S0_S_S_S_S_S_S0_ii_param_9,
	.param .u64 .ptr .align 1 _Z21global_sum_lbound_endPiS_PlS0_S_S0_S0_S0_S_S_S_S_S_S0_ii_param_10,
	.param .u64 .ptr .align 1 _Z21global_sum_lbound_endPiS_PlS0_S_S0_S0_S0_S_S_S_S_S_S0_ii_param_11,
	.param .u64 .ptr .align 1 _Z21global_sum_lbound_endPiS_PlS0_S_S0_S0_S0_S_S_S_S_S_S0_ii_param_12,
	.param .u64 .ptr .align 1 _Z21global_sum_lbound_endPiS_PlS0_S_S0_S0_S0_S_S_S_S_S_S0_ii_param_13,
	.param .u32 _Z21global_sum_lbound_endPiS_PlS0_S_S0_S0_S0_S_S_S_S_S_S0_ii_param_14,
	.param .u32 _Z21global_sum_lbound_endPiS_PlS0_S_S0_S0_S0_S_S_S_S_S_S0_ii_param_15
)
{


	ret;

}
	// .globl	_Z21global_check_infinityPiS_PlS0_S_S0_S0_S0_S_S_S_S_S_S0_ii
.visible .entry _Z21global_check_infinityPiS_PlS0_S_S0_S0_S0_S_S_S_S_S_S0_ii(
	.param .u64 .ptr .align 1 _Z21global_check_infinityPiS_PlS0_S_S0_S0_S0_S_S_S_S_S_S0_ii_param_0,
	.param .u64 .ptr .align 1 _Z21global_check_infinityPiS_PlS0_S_S0_S0_S0_S_S_S_S_S_S0_ii_param_1,
	.param .u64 .ptr .align 1 _Z21global_check_infinityPiS_PlS0_S_S0_S0_S0_S_S_S_S_S_S0_ii_param_2,
	.param .u64 .ptr .align 1 _Z21global_check_infinityPiS_PlS0_S_S0_S0_S0_S_S_S_S_S_S0_ii_param_3,
	.param .u64 .ptr .align 1 _Z21global_check_infinityPiS_PlS0_S_S0_S0_S0_S_S_S_S_S_S0_ii_param_4,
	.param .u64 .ptr .align 1 _Z21global_check_infinityPiS_PlS0_S_S0_S0_S0_S_S_S_S_S_S0_ii_param_5,
	.param .u64 .ptr .align 1 _Z21global_check_infinityPiS_PlS0_S_S0_S0_S0_S_S_S_S_S_S0_ii_param_6,
	.param .u64 .ptr .align 1 _Z21global_check_infinityPiS_PlS0_S_S0_S0_S0_S_S_S_S_S_S0_ii_param_7,
	.param .u64 .ptr .align 1 _Z21global_check_infinityPiS_PlS0_S_S0_S0_S0_S_S_S_S_S_S0_ii_param_8,
	.param .u64 .ptr .align 1 _Z21global_check_infinityPiS_PlS0_S_S0_S0_S0_S_S_S_S_S_S0_ii_param_9,
	.param .u64 .ptr .align 1 _Z21global_check_infinityPiS_PlS0_S_S0_S0_S0_S_S_S_S_S_S0_ii_param_10,
	.param .u64 .ptr .align 1 _Z21global_check_infinityPiS_PlS0_S_S0_S0_S0_S_S_S_S_S_S0_ii_param_11,
	.param .u64 .ptr .align 1 _Z21global_check_infinityPiS_PlS0_S_S0_S0_S0_S_S_S_S_S_S0_ii_param_12,
	.param .u64 .ptr .align 1 _Z21global_check_infinityPiS_PlS0_S_S0_S0_S0_S_S_S_S_S_S0_ii_param_13,
	.param .u32 _Z21global_check_infinityPiS_PlS0_S_S0_S0_S0_S_S_S_S_S_S0_ii_param_14,
	.param .u32 _Z21global_check_infinityPiS_PlS0_S_S0_S0_S0_S_S_S_S_S_S0_ii_param_15
)
{
	.reg .pred 	%p<8>;
	.reg .b32 	%r<17>;
	.reg .b64 	%rd<8>;

	ld.param.u64 	%rd4, [_Z21global_check_infinityPiS_PlS0_S_S0_S0_S0_S_S_S_S_S_S0_ii_param_5];
	ld.param.u64 	%rd5, [_Z21global_check_infinityPiS_PlS0_S_S0_S0_S0_S_S_S_S_S_S0_ii_param_12];
	ld.param.u32 	%r8, [_Z21global_check_infinityPiS_PlS0_S_S0_S0_S0_S_S_S_S_S_S0_ii_param_14];
	cvta.to.global.u64 	%rd1, %rd5;
	mov.u32 	%r1, %ntid.x;
	mov.u32 	%r9, %ctaid.x;
	mov.u32 	%r10, %tid.x;
	mad.lo.s32 	%r15, %r1, %r9, %r10;
	setp.gt.s32 	%p1, %r15, 0;
	@%p1 bra 	$L__BB21_8;
	setp.lt.s32 	%p2, %r8, 1;
	@%p2 bra 	$L__BB21_9;
	cvta.to.global.u64 	%rd2, %rd4;
	mov.u32 	%r12, %nctaid.x;
	mul.lo.s32 	%r3, %r1, %r12;
$L__BB21_3:
	mov.b32 	%r16, 0;
	st.global.u32 	[%rd1], %r16;
$L__BB21_4:
	mul.wide.u32 	%rd6, %r16, 8;
	add.s64 	%rd7, %rd2, %rd6;
	ld.global.u64 	%rd3, [%rd7];
	setp.ne.s64 	%p3, %rd3, 9223372036854775807;
	@%p3 bra 	$L__BB21_6;
	mov.b32 	%r14, 1;
	st.global.u32 	[%rd1], %r14;
$L__BB21_6:
	setp.ne.s64 	%p4, %rd3, 9223372036854775807;
	add.s32 	%r16, %r16, 1;
	setp.lt.s32 	%p5, %r16, %r8;
	and.pred  	%p6, %p4, %p5;
	@%p6 bra 	$L__BB21_4;
	add.s32 	%r15, %r15, %r3;
	setp.lt.s32 	%p7, %r15, 1;
	@%p7 bra 	$L__BB21_3;
$L__BB21_8:
	ret;
$L__BB21_9:
	mov.b32 	%r11, 0;
	st.global.u32 	[%rd1], %r11;
	bra.uni 	$L__BB21_8;

}
	// .globl	_Z17global_initializePiS_PlS0_S_S0_S0_S0_S_S_S_S_S_S0_ii
.visible .entry _Z17global_initializePiS_PlS0_S_S0_S0_S0_S_S_S_S_S_S0_ii(
	.param .u64 .ptr .align 1 _Z17global_initializePiS_PlS0_S_S0_S0_S0_S_S_S_S_S_S0_ii_param_0,
	.param .u64 .ptr .align 1 _Z17global_initializePiS_PlS0_S_S0_S0_S0_S_S_S_S_S_S0_ii_param_1,
	.param .u64 .ptr .align 1 _Z17global_initializePiS_PlS0_S_S0_S0_S0_S_S_S_S_S_S0_ii_param_2,
	.param .u64 .ptr .align 1 _Z17global_initializePiS_PlS0_S_S0_S0_S0_S_S_S_S_S_S0_ii_param_3,
	.param .u64 .ptr .align 1 _Z17global_initializePiS_PlS0_S_S0_S0_S0_S_S_S_S_S_S0_ii_param_4,
	.param .u64 .ptr .align 1 _Z17global_initializePiS_PlS0_S_S0_S0_S0_S_S_S_S_S_S0_ii_param_5,
	.param .u64 .ptr .align 1 _Z17global_initializePiS_PlS0_S_S0_S0_S0_S_S_S_S_S_S0_ii_param_6,
	.param .u64 .ptr .align 1 _Z17global_initializePiS_PlS0_S_S0_S0_S0_S_S_S_S_S_S0_ii_param_7,
	.param .u64 .ptr .align 1 _Z17global_initializePiS_PlS0_S_S0_S0_S0_S_S_S_S_S_S0_ii_param_8,
	.param .u64 .ptr .align 1 _Z17global_initializePiS_PlS0_S_S0_S0_S0_S_S_S_S_S_S0_ii_param_9,
	.param .u64 .ptr .align 1 _Z17global_initializePiS_PlS0_S_S0_S0_S0_S_S_S_S_S_S0_ii_param_10,
	.param .u64 .ptr .align 1 _Z17global_initializePiS_PlS0_S_S0_S0_S0_S_S_S_S_S_S0_ii_param_11,
	.param .u64 .ptr .align 1 _Z17global_initializePiS_PlS0_S_S0_S0_S0_S_S_S_S_S_S0_ii_param_12,
	.param .u64 .ptr .align 1 _Z17global_initializePiS_PlS0_S_S0_S0_S0_S_S_S_S_S_S0_ii_param_13,
	.param .u32 _Z17global_initializePiS_PlS0_S_S0_S0_S0_S_S_S_S_S_S0_ii_param_14,
	.param .u32 _Z17global_initializePiS_PlS0_S_S0_S0_S0_S_S_S_S_S_S0_ii_param_15
)
{
	.reg .pred 	%p<23>;
	.reg .b32 	%r<102>;
	.reg .b64 	%rd<31>;

	ld.param.u64 	%rd10, [_Z17global_initializePiS_PlS0_S_S0_S0_S0_S_S_S_S_S_S0_ii_param_1];
	ld.param.u64 	%rd11, [_Z17global_initializePiS_PlS0_S_S0_S0_S0_S_S_S_S_S_S0_ii_param_2];
	ld.param.u64 	%rd12, [_Z17global_initializePiS_PlS0_S_S0_S0_S0_S_S_S_S_S_S0_ii_param_8];
	ld.param.u64 	%rd13, [_Z17global_initializePiS_PlS0_S_S0_S0_S0_S_S_S_S_S_S0_ii_param_9];
	ld.param.u32 	%r29, [_Z17global_initializePiS_PlS0_S_S0_S0_S0_S_S_S_S_S_S0_ii_param_14];
	cvta.to.global.u64 	%rd1, %rd12;
	cvta.to.global.u64 	%rd2, %rd13;
	cvta.to.global.u64 	%rd3, %rd11;
	mov.u32 	%r1, %ntid.x;
	mov.u32 	%r30, %ctaid.x;
	mov.u32 	%r31, %tid.x;
	mad.lo.s32 	%r92, %r1, %r30, %r31;
	setp.gt.s32 	%p1, %r92, 0;
	@%p1 bra 	$L__BB22_31;
	cvta.to.global.u64 	%rd14, %rd10;
	setp.gt.s32 	%p2, %r29, 0;
	mul.lo.s32 	%r32, %r29, %r29;
	mul.lo.s32 	%r3, %r32, %r29;
	mul.wide.s32 	%rd15, %r29, 4;
	add.s64 	%rd4, %rd14, %rd15;
	mov.u32 	%r33, %nctaid.x;
	mul.lo.s32 	%r4, %r1, %r33;
	@%p2 bra 	$L__BB22_2;
	bra.uni 	$L__BB22_30;
$L__BB22_2:
	and.b32  	%r5, %r29, 15;
	add.s32 	%r6, %r5, -1;
	and.b32  	%r7, %r29, 7;
	add.s32 	%r8, %r7, -1;
	and.b32  	%r9, %r29, 2147483632;
	and.b32  	%r10, %r29, 3;
	add.s64 	%rd5, %rd1, 32;
$L__BB22_3:
	setp.lt.u32 	%p4, %r29, 16;
	mov.b64 	%rd17, 0;
	st.global.u64 	[%rd3], %rd17;
	mov.b32 	%r99, 0;
	@%p4 bra 	$L__BB22_6;
	mov.b32 	%r93, 0;
	mov.u64 	%rd30, %rd5;
$L__BB22_5:
	.pragma "nounroll";
	st.global.u32 	[%rd30+-32], %r93;
	add.s32 	%r36, %r93, 1;
	st.global.u32 	[%rd30+-28], %r36;
	add.s32 	%r37, %r93, 2;
	st.global.u32 	[%rd30+-24], %r37;
	add.s32 	%r38, %r93, 3;
	st.global.u32 	[%rd30+-20], %r38;
	add.s32 	%r39, %r93, 4;
	st.global.u32 	[%rd30+-16], %r39;
	add.s32 	%r40, %r93, 5;
	st.global.u32 	[%rd30+-12], %r40;
	add.s32 	%r41, %r93, 6;
	st.global.u32 	[%rd30+-8], %r41;
	add.s32 	%r42, %r93, 7;
	st.global.u32 	[%rd30+-4], %r42;
	add.s32 	%r43, %r93, 8;
	st.global.u32 	[%rd30], %r43;
	add.s32 	%r44, %r93, 9;
	st.global.u32 	[%rd30+4], %r44;
	add.s32 	%r45, %r93, 10;
	st.global.u32 	[%rd30+8], %r45;
	add.s32 	%r46, %r93, 11;
	st.global.u32 	[%rd30+12], %r46;
	add.s32 	%r47, %r93, 12;
	st.global.u32 	[%rd30+16], %r47;
	add.s32 	%r48, %r93, 13;
	st.global.u32 	[%rd30+20], %r48;
	add.s32 	%r49, %r93, 14;
	st.global.u32 	[%rd30+24], %r49;
	add.s32 	%r50, %r93, 15;
	st.global.u32 	[%rd30+28], %r50;
	add.s64 	%rd30, %rd30, 64;
	add.s32 	%r93, %r93, 16;
	setp.eq.s32 	%p5, %r93, %r9;
	mov.u32 	%r99, %r9;
	@%p5 bra 	$L__BB22_6;
	bra.uni 	$L__BB22_5;
$L__BB22_6:
	setp.eq.s32 	%p6, %r5, 0;
	@%p6 bra 	$L__BB22_16;
	setp.lt.u32 	%p7, %r6, 7;
	@%p7 bra 	$L__BB22_9;
	mul.wide.u32 	%rd18, %r99, 4;
	add.s64 	%rd19, %rd1, %rd18;
	st.global.u32 	[%rd19], %r99;
	add.s32 	%r51, %r99, 1;
	st.global.u32 	[%rd19+4], %r51;
	add.s32 	%r52, %r99, 2;
	st.global.u32 	[%rd19+8], %r52;
	add.s32 	%r53, %r99, 3;
	st.global.u32 	[%rd19+12], %r53;
	add.s32 	%r54, %r99, 4;
	st.global.u32 	[%rd19+16], %r54;
	add.s32 	%r55, %r99, 5;
	st.global.u32 	[%rd19+20], %r55;
	add.s32 	%r56, %r99, 6;
	st.global.u32 	[%rd19+24], %r56;
	add.s32 	%r57, %r99, 7;
	st.global.u32 	[%rd19+28], %r57;
	add.s32 	%r99, %r99, 8;
$L__BB22_9:
	setp.eq.s32 	%p8, %r7, 0;
	@%p8 bra 	$L__BB22_16;
	setp.lt.u32 	%p9, %r8, 3;
	@%p9 bra 	$L__BB22_12;
	mul.wide.u32 	%rd20, %r99, 4;
	add.s64 	%rd21, %rd1, %rd20;
	st.global.u32 	[%rd21], %r99;
	add.s32 	%r58, %r99, 1;
	st.global.u32 	[%rd21+4], %r58;
	add.s32 	%r59, %r99, 2;
	st.global.u32 	[%rd21+8], %r59;
	add.s32 	%r60, %r99, 3;
	st.global.u32 	[%rd21+12], %r60;
	add.s32 	%r99, %r99, 4;
$L__BB22_12:
	setp.eq.s32 	%p10, %r10, 0;
	@%p10 bra 	$L__BB22_16;
	setp.eq.s32 	%p11, %r10, 1;
	mul.wide.u32 	%rd22, %r99, 4;
	add.s64 	%rd9, %rd1, %rd22;
	st.global.u32 	[%rd9], %r99;
	@%p11 bra 	$L__BB22_16;
	setp.eq.s32 	%p12, %r10, 2;
	add.s32 	%r61, %r99, 1;
	st.global.u32 	[%rd9+4], %r61;
	@%p12 bra 	$L__BB22_16;
	add.s32 	%r62, %r99, 2;
	st.global.u32 	[%rd9+8], %r62;
$L__BB22_16:
	setp.lt.u32 	%p13, %r29, 16;
	mov.b32 	%r96, 0;
	@%p13 bra 	$L__BB22_19;
	mov.b32 	%r94, 0;
$L__BB22_18:
	.pragma "nounroll";
	mul.wide.u32 	%rd23, %r94, 4;
	add.s64 	%rd24, %rd2, %rd23;
	st.global.u32 	[%rd24], %r94;
	add.s32 	%r65, %r94, 1;
	st.global.u32 	[%rd24+4], %r65;
	add.s32 	%r66, %r94, 2;
	st.global.u32 	[%rd24+8], %r66;
	add.s32 	%r67, %r94, 3;
	st.global.u32 	[%rd24+12], %r67;
	add.s32 	%r68, %r94, 4;
	st.global.u32 	[%rd24+16], %r68;
	add.s32 	%r69, %r94, 5;
	st.global.u32 	[%rd24+20], %r69;
	add.s32 	%r70, %r94, 6;
	st.global.u32 	[%rd24+24], %r70;
	add.s32 	%r71, %r94, 7;
	st.global.u32 	[%rd24+28], %r71;
	add.s32 	%r72, %r94, 8;
	st.global.u32 	[%rd24+32], %r72;
	add.s32 	%r73, %r94, 9;
	st.global.u32 	[%rd24+36], %r73;
	add.s32 	%r74, %r94, 10;
	st.global.u32 	[%rd24+40], %r74;
	add.s32 	%r75, %r94, 11;
	st.global.u32 	[%rd24+44], %r75;
	add.s32 	%r76, %r94, 12;
	st.global.u32 	[%rd24+48], %r76;
	add.s32 	%r77, %r94, 13;
	st.global.u32 	[%rd24+52], %r77;
	add.s32 	%r78, %r94, 14;
	st.global.u32 	[%rd24+56], %r78;
	add.s32 	%r79, %r94, 15;
	st.global.u32 	[%rd24+60], %r79;
	add.s32 	%r94, %r94, 16;
	setp.ne.s32 	%p14, %r94, %r9;
	mov.u32 	%r96, %r9;
	@%p14 bra 	$L__BB22_18;
$L__BB22_19:
	setp.eq.s32 	%p15, %r5, 0;
	@%p15 bra 	$L__BB22_29;
	setp.lt.u32 	%p16, %r6, 7;
	@%p16 bra 	$L__BB22_22;
	mul.wide.u32 	%rd25, %r96, 4;
	add.s64 	%rd26, %rd2, %rd25;
	st.global.u32 	[%rd26], %r96;
	add.s32 	%r80, %r96, 1;
	st.global.u32 	[%rd26+4], %r80;
	add.s32 	%r81, %r96, 2;
	st.global.u32 	[%rd26+8], %r81;
	add.s32 	%r82, %r96, 3;
	st.global.u32 	[%rd26+12], %r82;
	add.s32 	%r83, %r96, 4;
	st.global.u32 	[%rd26+16], %r83;
	add.s32 	%r84, %r96, 5;
	st.global.u32 	[%rd26+20], %r84;
	add.s32 	%r85, %r96, 6;
	st.global.u32 	[%rd26+24], %r85;
	add.s32 	%r86, %r96, 7;
	st.global.u32 	[%rd26+28], %r86;
	add.s32 	%r96, %r96, 8;
$L__BB22_22:
	setp.eq.s32 	%p17, %r7, 0;
	@%p17 bra 	$L__BB22_29;
	setp.lt.u32 	%p18, %r8, 3;
	@%p18 bra 	$L__BB22_25;
	mul.wide.u32 	%rd27, %r96, 4;
	add.s64 	%rd28, %rd2, %rd27;
	st.global.u32 	[%rd28], %r96;
	add.s32 	%r87, %r96, 1;
	st.global.u32 	[%rd28+4], %r87;
	add.s32 	%r88, %r96, 2;
	st.global.u32 	[%rd28+8], %r88;
	add.s32 	%r89, %r96, 3;
	st.global.u32 	[%rd28+12], %r89;
	add.s32 	%r96, %r96, 4;
$L__BB22_25:
	setp.eq.s32 	%p19, %r10, 0;
	@%p19 bra 	$L__BB22_29;
	setp.eq.s32 	%p20, %r10, 1;
	mul.wide.u32 	%rd29, %r96, 4;
	add.s64 	%rd8, %rd2, %rd29;
	st.global.u32 	[%rd8], %r96;
	@%p20 bra 	$L__BB22_29;
	setp.eq.s32 	%p21, %r10, 2;
	add.s32 	%r90, %r96, 1;
	st.global.u32 	[%rd8+4], %r90;
	@%p21 bra 	$L__BB22_29;
	add.s32 	%r91, %r96, 2;
	st.global.u32 	[%rd8+8], %r91;
$L__BB22_29:
	st.global.u32 	[%rd4+4], %r3;
	st.global.u32 	[%rd4], %r3;
	add.s32 	%r92, %r92, %r4;
	setp.lt.s32 	%p22, %r92, 1;
	@%p22 bra 	$L__BB22_3;
	bra.uni 	$L__BB22_31;
$L__BB22_30:
	mov.b64 	%rd16, 0;
	st.global.u64 	[%rd3], %rd16;
	st.global.u32 	[%rd4+4], %r3;
	st.global.u32 	[%rd4], %r3;
	add.s32 	%r92, %r92, %r4;
	setp.lt.s32 	%p3, %r92, 1;
	@%p3 bra 	$L__BB22_30;
$L__BB22_31:
	ret;

}


// ===== COMPILED SASS (sm_100) =====

	.target	sm_100

	.elftype	@"ET_EXEC"


//--------------------- .note.nv.tkinfo           --------------------------
	.section	.note.nv.tkinfo,"",@"SHT_NOTE"
	.sectionflags	@"SHF_NOTE_NV_TKINFO"
	.tkinfo
        /*0018*/ 	.word	0x00000002
        /*0030*/ 	.string	""
        /*0030*/ 	.string	"ptxas"
        /*0030*/ 	.string	"Cuda compilation tools, release 13.0, V13.0.88"
        /*0030*/ 	.string	"Build cuda_13.0.r13.0/compiler.36424714_0"
        /*0030*/ 	.string	"-arch sm_100 -m 64 "



//--------------------- .note.nv.cuinfo           --------------------------
	.section	.note.nv.cuinfo,"",@"SHT_NOTE"
	.sectionflags	@"SHF_NOTE_NV_CUINFO"
        /*0018*/ 	.short	0x0002
        /*001a*/ 	.short	0x0064
        /*001c*/ 	.short	0x0082
	.zero		2


//--------------------- .nv.info                  --------------------------
	.section	.nv.info,"",@"SHT_CUDA_INFO"
	.align	4


	//----- nvinfo : EIATTR_REGCOUNT
	.align		4
        /*0000*/ 	.byte	0x04, 0x2f
        /*0002*/ 	.short	(.L_1 - .L_0)
	.align		4
.L_0:
        /*0004*/ 	.word	index@(_Z21global_queue_oneway_aPiS_PlS0_S_S0_S0_S0_S_S_S_S_S_S0_ii)
        /*0008*/ 	.word	0x00000010


	//----- nvinfo : EIATTR_FRAME_SIZE
	.align		4
.L_1:
        /*000c*/ 	.byte	0x04, 0x11
        /*000e*/ 	.short	(.L_3 - .L_2)
	.align		4
.L_2:
        /*0010*/ 	.word	index@(_Z21global_queue_oneway_aPiS_PlS0_S_S0_S0_S0_S_S_S_S_S_S0_ii)
        /*0014*/ 	.word	0x00000000


	//----- nvinfo : EIATTR_REGCOUNT
	.align		4
.L_3:
        /*0018*/ 	.byte	0x04, 0x2f
        /*001a*/ 	.short	(.L_5 - .L_4)
	.align		4
.L_4:
        /*001c*/ 	.word	index@(_Z21global_queue_oneway_bPiS_PlS0_S_S0_S0_S0_S_S_S_S_S_S0_ii)
        /*0020*/ 	.word	0x00000012


	//----- nvinfo : EIATTR_FRAME_SIZE
	.align		4
.L_5:
        /*0024*/ 	.byte	0x04, 0x11
        /*0026*/ 	.short	(.L_7 - .L_6)
	.align		4
.L_6:
        /*0028*/ 	.word	index@(_Z21global_queue_oneway_bPiS_PlS0_S_S0_S0_S0_S_S_S_S_S_S0_ii)
        /*002c*/ 	.word	0x00000000


	//----- nvinfo : EIATTR_REGCOUNT
	.align		4
.L_7:
        /*0030*/ 	.byte	0x04, 0x2f
        /*0032*/ 	.short	(.L_9 - .L_8)
	.align		4
.L_8:
        /*0034*/ 	.word	index@(_Z20global_add_forbiddenPiS_PlS0_S_S0_S0_S0_S_S_S_S_S_S0_ii)
        /*0038*/ 	.word	0x00000010


	//----- nvinfo : EIATTR_FRAME_SIZE
	.align		4
.L_9:
        /*003c*/ 	.byte	0x04, 0x11
        /*003e*/ 	.short	(.L_11 - .L_10)
	.align		4
.L_10:
        /*0040*/ 	.word	index@(_Z20global_add_forbiddenPiS_PlS0_S_S0_S0_S0_S_S_S_S_S_S0_ii)
        /*0044*/ 	.word	0x00000000


	//----- nvinfo : EIATTR_REGCOUNT
	.align		4
.L_11:
        /*0048*/ 	.byte	0x04, 0x2f
        /*004a*/ 	.short	(.L_13 - .L_12)
	.align		4
.L_12:
        /*004c*/ 	.word	index@(_Z19global_matrix_truncPiS_PlS0_S_S0_S0_S0_S_S_S_S_S_S0_ii)
        /*0050*/ 	.word	0x00000014


	//----- nvinfo : EIATTR_FRAME_SIZE
	.align		4
.L_13:
        /*0054*/ 	.byte	0x04, 0x11
        /*0056*/ 	.short	(.L_15 - .L_14)
	.align		4
.L_14:
        /*0058*/ 	.word	index@(_Z19global_matrix_truncPiS_PlS0_S_S0_S0_S0_S_S_S_S_S_S0_ii)
        /*005c*/ 	.word	0x00000000


	//----- nvinfo : EIATTR_REGCOUNT
	.align		4
.L_15:
        /*0060*/ 	.byte	0x04, 0x2f
        /*0062*/ 	.short	(.L_17 - .L_16)
	.align		4
.L_16:
        /*0064*/ 	.word	index@(_Z27global_queue_indexes_of_maxPiS_PlS0_S_S0_S0_S0_S_S_S_S_S_S0_ii)
        /*0068*/ 	.word	0x00000014


	//----- nvinfo : EIATTR_FRAME_SIZE
	.align		4
.L_17:
        /*006c*/ 	.byte	0x04, 0x11
        /*006e*/ 	.short	(.L_19 - .L_18)
	.align		4
.L_18:
        /*0070*/ 	.word	index@(_Z27global_queue_indexes_of_maxPiS_PlS0_S_S0_S0_S0_S_S_S_S_S_S0_ii)
        /*0074*/ 	.word	0x00000000


	//----- nvinfo : EIATTR_REGCOUNT
	.align		4
.L_19:
        /*0078*/ 	.byte	0x04, 0x2f
        /*007a*/ 	.short	(.L_21 - .L_20)
	.align		4
.L_20:
        /*007c*/ 	.word	index@(_Z31global_gamma_max_index_of_max_aPiS_PlS0_S_S0_S0_S0_S_S_S_S_S_S0_ii)
        /*0080*/ 	.word	0x00000018


	//----- nvinfo : EIATTR_FRAME_SIZE
	.align		4
.L_21:
        /*0084*/ 	.byte	0x04, 0x11
        /*0086*/ 	.short	(.L_23 - .L_22)
	.align		4
.L_22:
        /*0088*/ 	.word	index@(_Z31global_gamma_max_index_of_max_aPiS_PlS0_S_S0_S0_S0_S_S_S_S_S_S0_ii)
        /*008c*/ 	.word	0x00000000


	//----- nvinfo : EIATTR_REGCOUNT
	.align		4
.L_23:
        /*0090*/ 	.byte	0x04, 0x2f
        /*0092*/ 	.short	(.L_25 - .L_24)
	.align		4
.L_24:
        /*0094*/ 	.word	index@(_Z31global_gamma_max_index_of_max_bPiS_PlS0_S_S0_S0_S0_S_S_S_S_S_S0_ii)
        /*0098*/ 	.word	0x0000001a


	//----- nvinfo : EIATTR_FRAME_SIZE
	.align		4
.L_25:
        /*009c*/ 	.byte	0x04, 0x11
        /*009e*/ 	.short	(.L_27 - .L_26)
	.align		4
.L_26:
        /*00a0*/ 	.word	index@(_Z31global_gamma_max_index_of_max_bPiS_PlS0_S_S0_S0_S0_S_S_S_S_S_S0_ii)
        /*00a4*/ 	.word	0x00000000


	//----- nvinfo : EIATTR_REGCOUNT
	.align		4
.L_27:
        /*00a8*/ 	.byte	0x04, 0x2f
        /*00aa*/ 	.short	(.L_29 - .L_28)
	.align		4
.L_28:
        /*00ac*/ 	.word	index@(_Z17global_calc_gammaPiS_PlS0_S_S0_S0_S0_S_S_S_S_S_S0_ii)
        /*00b0*/ 	.word	0x00000020


	//----- nvinfo : EIATTR_FRAME_SIZE
	.align		4
.L_29:
        /*00b4*/ 	.byte	0x04, 0x11
        /*00b6*/ 	.short	(.L_31 - .L_30)
	.align		4
.L_30:
        /*00b8*/ 	.word	index@(_Z17global_calc_gammaPiS_PlS0_S_S0_S0_S0_S_S_S_S_S_S0_ii)
        /*00bc*/ 	.word	0x00000000


	//----- nvinfo : EIATTR_REGCOUNT
	.align		4
.L_31:
        /*00c0*/ 	.byte	0x04, 0x2f
        /*00c2*/ 	.short	(.L_33 - .L_32)
	.align		4
.L_32:
        /*00c4*/ 	.word	index@(_Z17global_sub_by_rowPiS_PlS0_S_S0_S0_S0_S_S_S_S_S_S0_ii)
        /*00c8*/ 	.word	0x00000014


	//----- nvinfo : EIATTR_FRAME_SIZE
	.align		4
.L_33:
        /*00cc*/ 	.byte	0x04, 0x11
        /*00ce*/ 	.short	(.L_35 - .L_34)
	.align		4
.L_34:
        /*00d0*/ 	.word	index@(_Z17global_sub_by_rowPiS_PlS0_S_S0_S0_S0_S_S_S_S_S_S0_ii)
        /*00d4*/ 	.word	0x00000000


	//----- nvinfo : EIATTR_REGCOUNT
	.align		4
.L_35:
        /*00d8*/ 	.byte	0x04, 0x2f
        /*00da*/ 	.short	(.L_37 - .L_36)
	.align		4
.L_36:
        /*00dc*/ 	.word	index@(_Z17global_sub_by_colPiS_PlS0_S_S0_S0_S0_S_S_S_S_S_S0_ii)
        /*00e0*/ 	.word	0x00000014


	//----- nvinfo : EIATTR_FRAME_SIZE
	.align		4
.L_37:
        /*00e4*/ 	.byte	0x04, 0x11
        /*00e6*/ 	.short	(.L_39 - .L_38)
	.align		4
.L_38:
        /*00e8*/ 	.word	index@(_Z17global_sub_by_colPiS_PlS0_S_S0_S0_S0_S_S_S_S_S_S0_ii)
        /*00ec*/ 	.word	0x00000000


	//----- nvinfo : EIATTR_REGCOUNT
	.align		4
.L_39:
        /*00f0*/ 	.byte	0x04, 0x2f
        /*00f2*/ 	.short	(.L_41 - .L_40)
	.align		4
.L_40:
        /*00f4*/ 	.word	index@(_Z17global_min_by_colPiS_PlS0_S_S0_S0_S0_S_S_S_S_S_S0_ii)
        /*00f8*/ 	.word	0x0000001c


	//----- nvinfo : EIATTR_FRAME_SIZE
	.align		4
.L_41:
        /*00fc*/ 	.byte	0x04, 0x11
        /*00fe*/ 	.short	(.L_43 - .L_42)
	.align		4
.L_42:
        /*0100*/ 	.word	index@(_Z17global_min_by_colPiS_PlS0_S_S0_S0_S0_S_S_S_S_S_S0_ii)
        /*0104*/ 	.word	0x00000000


	//----- nvinfo : EIATTR_REGCOUNT
	.align		4
.L_43:
        /*0108*/ 	.byte	0x04, 0x2f
        /*010a*/ 	.short	(.L_45 - .L_44)
	.align		4
.L_44:
        /*010c*/ 	.word	index@(_Z17global_min_by_rowPiS_PlS0_S_S0_S0_S0_S_S_S_S_S_S0_ii)
        /*0110*/ 	.word	0x00000014


	//----- nvinfo : EIATTR_FRAME_SIZE
	.align		4
.L_45:
        /*0114*/ 	.byte	0x04, 0x11
        /*0116*/ 	.short	(.L_47 - .L_46)
	.align		4
.L_46:
        /*0118*/ 	.word	index@(_Z17global_min_by_rowPiS_PlS0_S_S0_S0_S0_S_S_S_S_S_S0_ii)
        /*011c*/ 	.word	0x00000000


	//----- nvinfo : EIATTR_REGCOUNT
	.align		4
.L_47:
        /*0120*/ 	.byte	0x04, 0x2f
        /*0122*/ 	.short	(.L_49 - .L_48)
	.align		4
.L_48:
        /*0124*/ 	.word	index@(_Z18global_next_by_rowPiS_PlS0_S_S0_S0_S0_S_S_S_S_S_S0_ii)
        /*0128*/ 	.word	0x00000020


	//----- nvinfo : EIATTR_FRAME_SIZE
	.align		4
.L_49:
        /*012c*/ 	.byte	0x04, 0x11
        /*012e*/ 	.short	(.L_51 - .L_50)
	.align		4
.L_50:
        /*0130*/ 	.word	index@(_Z18global_next_by_rowPiS_PlS0_S_S0_S0_S0_S_S_S_S_S_S0_ii)
        /*0134*/ 	.word	0x00000000


	//----- nvinfo : EIATTR_REGCOUNT
	.align		4
.L_51:
        /*0138*/ 	.byte	0x04, 0x2f
        /*013a*/ 	.short	(.L_53 - .L_52)
	.align		4
.L_52:
        /*013c*/ 	.word	index@(_Z18global_prev_by_colPiS_PlS0_S_S0_S0_S0_S_S_S_S_S_S0_ii)
        /*0140*/ 	.word	0x00000020


	//----- nvinfo : EIATTR_FRAME_SIZE
	.align		4
.L_53:
        /*0144*/ 	.byte	0x04, 0x11
        /*0146*/ 	.short	(.L_55 - .L_54)
	.align		4
.L_54:
        /*0148*/ 	.word	index@(_Z18global_prev_by_colPiS_PlS0_S_S0_S0_S0_S_S_S_S_S_S0_ii)
        /*014c*/ 	.word	0x00000000


	//----- nvinfo : EIATTR_REGCOUNT
	.align		4
.L_55:
        /*0150*/ 	.byte	0x04, 0x2f
        /*0152*/ 	.short	(.L_57 - .L_56)
	.align		4
.L_56:
        /*0154*/ 	.word	index@(_Z17global_min_by_dimPiS_PlS0_S_S0_S0_S0_S_S_S_S_S_S0_ii)
        /*0158*/ 	.word	0x0000001a


	//----- nvinfo : EIATTR_FRAME_SIZE
	.align		4
.L_57:
        /*015c*/ 	.byte	0x04, 0x11
        /*015e*/ 	.short	(.L_59 - .L_58)
	.align		4
.L_58:
        /*0160*/ 	.word	index@(_Z17global_min_by_dimPiS_PlS0_S_S0_S0_S0_S_S_S_S_S_S0_ii)
        /*0164*/ 	.word	0x00000000


	//----- nvinfo : EIATTR_REGCOUNT
	.align		4
.L_59:
        /*0168*/ 	.byte	0x04, 0x2f
        /*016a*/ 	.short	(.L_61 - .L_60)
	.align		4
.L_60:
        /*016c*/ 	.word	index@(_Z17global_sum_lboundPiS_PlS0_S_S0_S0_S0_S_S_S_S_S_S0_ii)
        /*0170*/ 	.word	0x00000020


	//----- nvinfo : EIATTR_FRAME_SIZE
	.align		4
.L_61:
        /*0174*/ 	.byte	0x04, 0x11
        /*0176*/ 	.short	(.L_63 - .L_62)
	.align		4
.L_62:
        /*0178*/ 	.word	index@(_Z17global_sum_lboundPiS_PlS0_S_S0_S0_S0_S_S_S_S_S_S0_ii)
        /*017c*/ 	.word	0x00000000


	//----- nvinfo : EIATTR_REGCOUNT
	.align		4
.L_63:
        /*0180*/ 	.byte	0x04, 0x2f
        /*0182*/ 	.short	(.L_65 - .L_64)
	.align		4
.L_64:
        /*0184*/ 	.word	index@(_Z17global_add_lboundPiS_PlS0_S_S0_S0_S0_S_S_S_S_S_S0_ii)
        /*0188*/ 	.word	0x00000012


	//----- nvinfo : EIATTR_FRAME_SIZE
	.align		4
.L_65:
        /*018c*/ 	.byte	0x04, 0x11
        /*018e*/ 	.short	(.L_67 - .L_66)
	.align		4
.L_66:
        /*0190*/ 	.word	index@(_Z17global_add_lboundPiS_PlS0_S_S0_S0_S0_S_S_S_S_S_S0_ii)
        /*0194*/ 	.word	0x00000000


	//----- nvinfo : EIATTR_REGCOUNT
	.align		4
.L_67:
        /*0198*/ 	.byte	0x04, 0x2f
        /*019a*/ 	.short	(.L_69 - .L_68)
	.align		4
.L_68:
        /*019c*/ 	.word	index@(_Z23global_sum_lbound_beginPiS_PlS0_S_S0_S0_S0_S_S_S_S_S_S0_ii)
        /*01a0*/ 	.word	0x00000008


	//----- nvinfo : EIATTR_FRAME_SIZE
	.align		4
.L_69:
        /*01a4*/ 	.byte	0x04, 0x11
        /*01a6*/ 	.short	(.L_71 - .L_70)
	.align		4
.L_70:
        /*01a8*/ 	.word	index@(_Z23global_sum_lbound_beginPiS_PlS0_S_S0_S0_S0_S_S_S_S_S_S0_ii)
        /*01ac*/ 	.word	0x00000000


	//----- nvinfo : EIATTR_REGCOUNT
	.align		4
.L_71:
        /*01b0*/ 	.byte	0x04, 0x2f
        /*01b2*/ 	.short	(.L_73 - .L_72)
	.align		4
.L_72:
        /*01b4*/ 	.word	index@(_Z22global_sum_lbound_stepPiS_PlS0_S_S0_S0_S0_S_S_S_S_S_S0_ii)
        /*01b8*/ 	.word	0x00000018


	//----- nvinfo : EIATTR_FRAME_SIZE
	.align		4
.L_73:
        /*01bc*/ 	.byte	0x04, 0x11
        /*01be*/ 	.short	(.L_75 - .L_74)
	.align		4
.L_74:
        /*01c0*/ 	.word	index@(_Z22global_sum_lbound_stepPiS_PlS0_S_S0_S0_S0_S_S_S_S_S_S0_ii)
        /*01c4*/ 	.word	0x00000000


	//----- nvinfo : EIATTR_REGCOUNT
	.align		4
.L_75:
        /*01c8*/ 	.byte	0x04, 0x2f
        /*01ca*/ 	.short	(.L_77 - .L_76)
	.align		4
.L_76:
        /*01cc*/ 	.word	index@(_Z18global_slice_clearPiS_PlS0_S_S0_S0_S0_S_S_S_S_S_S0_ii)
        /*01d0*/ 	.word	0x0000000c


	//----- nvinfo : EIATTR_FRAME_SIZE
	.align		4
.L_77:
        /*01d4*/ 	.byte	0x04, 0x11
        /*01d6*/ 	.short	(.L_79 - .L_78)
	.align		4
.L_78:
        /*01d8*/ 	.word	index@(_Z18global_slice_clearPiS_PlS0_S_S0_S0_S0_S_S_S_S_S_S0_ii)
        /*01dc*/ 	.word	0x00000000


	//----- nvinfo : EIATTR_REGCOUNT
	.align		4
.L_79:
        /*01e0*/ 	.byte	0x04, 0x2f
        /*01e2*/ 	.short	(.L_81 - .L_80)
	.align		4
.L_80:
        /*01e4*/ 	.word	index@(_Z21global_sum_lbound_endPiS_PlS0_S_S0_S0_S0_S_S_S_S_S_S0_ii)
        /*01e8*/ 	.word	0x00000004


	//----- nvinfo : EIATTR_FRAME_SIZE
	.align		4
.L_81:
        /*01ec*/ 	.byte	0x04, 0x11
        /*01ee*/ 	.short	(.L_83 - .L_82)
	.align		4
.L_82:
        /*01f0*/ 	.word	index@(_Z21global_sum_lbound_endPiS_PlS0_S_S0_S0_S0_S_S_S_S_S_S0_ii)
        /*01f4*/ 	.word	0x00000000


	//----- nvinfo : EIATTR_REGCOUNT
	.align		4
.L_83:
        /*01f8*/ 	.byte	0x04, 0x2f
        /*01fa*/ 	.short	(.L_85 - .L_84)
	.align		4
.L_84:
        /*01fc*/ 	.word	index@(_Z21global_check_infinityPiS_PlS0_S_S0_S0_S0_S_S_S_S_S_S0_ii)
        /*0200*/ 	.word	0x0000000e


	//----- nvinfo : EIATTR_FRAME_SIZE
	.align		4
.L_85:
        /*0204*/ 	.byte	0x04, 0x11
        /*0206*/ 	.short	(.L_87 - .L_86)
	.align		4
.L_86:
        /*0208*/ 	.word	index@(_Z21global_check_infinityPiS_PlS0_S_S0_S0_S0_S_S_S_S_S_S0_ii)
        /*020c*/ 	.word	0x00000000


	//----- nvinfo : EIATTR_REGCOUNT
	.align		4
.L_87:
        /*0210*/ 	.byte	0x04, 0x2f
        /*0212*/ 	.short	(.L_89 - .L_88)
	.align		4
.L_88:
        /*0214*/ 	.word	index@(_Z17global_initializePiS_PlS0_S_S0_S0_S0_S_S_S_S_S_S0_ii)
        /*0218*/ 	.word	0x00000020


	//----- nvinfo : EIATTR_FRAME_SIZE
	.align		4
.L_89:
        /*021c*/ 	.byte	0x04, 0x11
        /*021e*/ 	.short	(.L_91 - .L_90)
	.align		4
.L_90:
        /*0220*/ 	.word	index@(_Z17global_initializePiS_PlS0_S_S0_S0_S0_S_S_S_S_S_S0_ii)
        /*0224*/ 	.word	0x00000000


	//----- nvinfo : EIATTR_MIN_STACK_SIZE
	.align		4
.L_91:
        /*0228*/ 	.byte	0x04, 0x12
        /*022a*/ 	.short	(.L_93 - .L_92)
	.align		4
.L_92:
        /*022c*/ 	.word	index@(_Z17global_initializePiS_PlS0_S_S0_S0_S0_S_S_S_S_S_S0_ii)
        /*0230*/ 	.word	0x00000000


	//----- nvinfo : EIATTR_MIN_STACK_SIZE
	.align		4
.L_93:
        /*0234*/ 	.byte	0x04, 0x12
        /*0236*/ 	.short	(.L_95 - .L_94)
	.align		4
.L_94:
        /*0238*/ 	.word	index@(_Z21global_check_infinityPiS_PlS0_S_S0_S0_S0_S_S_S_S_S_S0_ii)
        /*023c*/ 	.word	0x00000000


	//----- nvinfo : EIATTR_MIN_STACK_SIZE
	.align		4
.L_95:
        /*0240*/ 	.byte	0x04, 0x12
        /*0242*/ 	.short	(.L_97 - .L_96)
	.align		4
.L_96:
        /*0244*/ 	.word	index@(_Z21global_sum_lbound_endPiS_PlS0_S_S0_S0_S0_S_S_S_S_S_S0_ii)
        /*0248*/ 	.word	0x00000000


	//----- nvinfo : EIATTR_MIN_STACK_SIZE
	.align		4
.L_97:
        /*024c*/ 	.byte	0x04, 0x12
        /*024e*/ 	.short	(.L_99 - .L_98)
	.align		4
.L_98:
        /*0250*/ 	.word	index@(_Z18global_slice_clearPiS_PlS0_S_S0_S0_S0_S_S_S_S_S_S0_ii)
        /*0254*/ 	.word	0x00000000


	//----- nvinfo : EIATTR_MIN_STACK_SIZE
	.align		4
.L_99:
        /*0258*/ 	.byte	0x04, 0x12
        /*025a*/ 	.short	(.L_101 - .L_100)
	.align		4
.L_100:
        /*025c*/ 	.word	index@(_Z22global_sum_lbound_stepPiS_PlS0_S_S0_S0_S0_S_S_S_S_S_S0_ii)
        /*0260*/ 	.word	0x00000000


	//----- nvinfo : EIATTR_MIN_STACK_SIZE
	.align		4
.L_101:
        /*0264*/ 	.byte	0x04, 0x12
        /*0266*/ 	.short	(.L_103 - .L_102)
	.align		4
.L_102:
        /*0268*/ 	.word	index@(_Z23global_sum_lbound_beginPiS_PlS0_S_S0_S0_S0_S_S_S_S_S_S0_ii)
        /*026c*/ 	.word	0x00000000


	//----- nvinfo : EIATTR_MIN_STACK_SIZE
	.align		4
.L_103:
        /*0270*/ 	.byte	0x04, 0x12
        /*0272*/ 	.short	(.L_105 - .L_104)
	.align		4
.L_104:
        /*0274*/ 	.word	index@(_Z17global_add_lboundPiS_PlS0_S_S0_S0_S0_S_S_S_S_S_S0_ii)
        /*0278*/ 	.word	0x00000000


	//----- nvinfo : EIATTR_MIN_STACK_SIZE
	.align		4
.L_105:
        /*027c*/ 	.byte	0x04, 0x12
        /*027e*/ 	.short	(.L_107 - .L_106)
	.align		4
.L_106:
        /*0280*/ 	.word	index@(_Z17global_sum_lboundPiS_PlS0_S_S0_S0_S0_S_S_S_S_S_S0_ii)
        /*0284*/ 	.word	0x00000000


	//----- nvinfo : EIATTR_MIN_STACK_SIZE
	.align		4
.L_107:
        /*0288*/ 	.byte	0x04, 0x12
        /*028a*/ 	.short	(.L_109 - .L_108)
	.align		4
.L_108:
        /*028c*/ 	.word	index@(_Z17global_min_by_dimPiS_PlS0_S_S0_S0_S0_S_S_S_S_S_S0_ii)
        /*0290*/ 	.word	0x00000000


	//----- nvinfo : EIATTR_MIN_STACK_SIZE
	.align		4
.L_109:
        /*0294*/ 	.byte	0x04, 0x12
        /*0296*/ 	.short	(.L_111 - .L_110)
	.align		4
.L_110:
        /*0298*/ 	.word	index@(_Z18global_prev_by_colPiS_PlS0_S_S0_S0_S0_S_S_S_S_S_S0_ii)
        /*029c*/ 	.word	0x00000000


	//----- nvinfo : EIATTR_MIN_STACK_SIZE
	.align		4
.L_111:
        /*02a0*/ 	.byte	0x04, 0x12
        /*02a2*/ 	.short	(.L_113 - .L_112)
	.align		4
.L_112:
        /*02a4*/ 	.word	index@(_Z18global_next_by_rowPiS_PlS0_S_S0_S0_S0_S_S_S_S_S_S0_ii)
        /*02a8*/ 	.word	0x00000000


	//----- nvinfo : EIATTR_MIN_STACK_SIZE
	.align		4
.L_113:
        /*02ac*/ 	.byte	0x04, 0x12
        /*02ae*/ 	.short	(.L_115 - .L_114)
	.align		4
.L_114:
        /*02b0*/ 	.word	index@(_Z17global_min_by_rowPiS_PlS0_S_S0_S0_S0_S_S_S_S_S_S0_ii)
        /*02b4*/ 	.word	0x00000000


	//----- nvinfo : EIATTR_MIN_STACK_SIZE
	.align		4
.L_115:
        /*02b8*/ 	.byte	0x04, 0x12
        /*02ba*/ 	.short	(.L_117 - .L_116)
	.align		4
.L_116:
        /*02bc*/ 	.word	index@(_Z17global_min_by_colPiS_PlS0_S_S0_S0_S0_S_S_S_S_S_S0_ii)
        /*02c0*/ 	.word	0x00000000


	//----- nvinfo : EIATTR_MIN_STACK_SIZE
	.align		4
.L_117:
        /*02c4*/ 	.byte	0x04, 0x12
        /*02c6*/ 	.short	(.L_119 - .L_118)
	.align		4
.L_118:
        /*02c8*/ 	.word	index@(_Z17global_sub_by_colPiS_PlS0_S_S0_S0_S0_S_S_S_S_S_S0_ii)
        /*02cc*/ 	.word	0x00000000


	//----- nvinfo : EIATTR_MIN_STACK_SIZE
	.align		4
.L_119:
        /*02d0*/ 	.byte	0x04, 0x12
        /*02d2*/ 	.short	(.L_121 - .L_120)
	.align		4
.L_120:
        /*02d4*/ 	.word	index@(_Z17global_sub_by_rowPiS_PlS0_S_S0_S0_S0_S_S_S_S_S_S0_ii)
        /*02d8*/ 	.word	0x00000000


	//----- nvinfo : EIATTR_MIN_STACK_SIZE
	.align		4
.L_121:
        /*02dc*/ 	.byte	0x04, 0x12
        /*02de*/ 	.short	(.L_123 - .L_122)
	.align		4
.L_122:
        /*02e0*/ 	.word	index@(_Z17global_calc_gammaPiS_PlS0_S_S0_S0_S0_S_S_S_S_S_S0_ii)
        /*02e4*/ 	.word	0x00000000


	//----- nvinfo : EIATTR_MIN_STACK_SIZE
	.align		4
.L_123:
        /*02e8*/ 	.byte	0x04, 0x12
        /*02ea*/ 	.short	(.L_125 - .L_124)
	.align		4
.L_124:
        /*02ec*/ 	.word	index@(_Z31global_gamma_max_index_of_max_bPiS_PlS0_S_S0_S0_S0_S_S_S_S_S_S0_ii)
        /*02f0*/ 	.word	0x00000000


	//----- nvinfo : EIATTR_MIN_STACK_SIZE
	.align		4
.L_125:
        /*02f4*/ 	.byte	0x04, 0x12
        /*02f6*/ 	.short	(.L_127 - .L_126)
	.align		4
.L_126:
        /*02f8*/ 	.word	index@(_Z31global_gamma_max_index_of_max_aPiS_PlS0_S_S0_S0_S0_S_S_S_S_S_S0_ii)
        /*02fc*/ 	.word	0x00000000


	//----- nvinfo : EIATTR_MIN_STACK_SIZE
	.align		4
.L_127:
        /*0300*/ 	.byte	0x04, 0x12
        /*0302*/ 	.short	(.L_129 - .L_128)
	.align		4
.L_128:
        /*0304*/ 	.word	index@(_Z27global_queue_indexes_of_maxPiS_PlS0_S_S0_S0_S0_S_S_S_S_S_S0_ii)
        /*0308*/ 	.word	0x00000000


	//----- nvinfo : EIATTR_MIN_STACK_SIZE
	.align		4
.L_129:
        /*030c*/ 	.byte	0x04, 0x12
        /*030e*/ 	.short	(.L_131 - .L_130)
	.align		4
.L_130:
        /*0310*/ 	.word	index@(_Z19global_matrix_truncPiS_PlS0_S_S0_S0_S0_S_S_S_S_S_S0_ii)
        /*0314*/ 	.word	0x00000000


	//----- nvinfo : EIATTR_MIN_STACK_SIZE
	.align		4
.L_131:
        /*0318*/ 	.byte	0x04, 0x12
        /*031a*/ 	.short	(.L_133 - .L_132)
	.align		4
.L_132:
        /*031c*/ 	.word	index@(_Z20global_add_forbiddenPiS_PlS0_S_S0_S0_S0_S_S_S_S_S_S0_ii)
        /*0320*/ 	.word	0x00000000


	//----- nvinfo : EIATTR_MIN_STACK_SIZE
	.align		4
.L_133:
        /*0324*/ 	.byte	0x04, 0x12
        /*0326*/ 	.short	(.L_135 - .L_134)
	.align		4
.L_134:
        /*0328*/ 	.word	index@(_Z21global_queue_oneway_bPiS_PlS0_S_S0_S0_S0_S_S_S_S_S_S0_ii)
        /*032c*/ 	.word	0x00000000


	//----- nvinfo : EIATTR_MIN_STACK_SIZE
	.align		4
.L_135:
        /*0330*/ 	.byte	0x04, 0x12
        /*0332*/ 	.short	(.L_137 - .L_136)
	.align		4
.L_136:
        /*0334*/ 	.word	index@(_Z21global_queue_oneway_aPiS_PlS0_S_S0_S0_S0_S_S_S_S_S_S0_ii)
        /*0338*/ 	.word	0x00000000
.L_137:


//--------------------- .nv.compat                --------------------------
	.section	.nv.compat,"",@"SHT_CUDA_COMPAT_INFO"
	.align	4
        /*0000*/ 	.byte	0x02, 0x09, 0x00, 0x00, 0x02, 0x02, 0x01, 0x00, 0x02, 0x05, 0x05, 0x00, 0x03, 0x07, 0x01, 0x01
        /*0010*/ 	.byte	0x02, 0x03, 0x00, 0x00, 0x02, 0x06, 0x01, 0x00, 0x04, 0x0b, 0x08, 0x00, 0x09, 0x00, 0x00, 0x00
        /*0020*/ 	.byte	0x00, 0x00, 0x00, 0x00


//--------------------- .nv.info._Z17global_initializePiS_PlS0_S_S0_S0_S0_S_S_S_S_S_S0_ii --------------------------
	.section	.nv.info._Z17global_initializePiS_PlS0_S_S0_S0_S0_S_S_S_S_S_S0_ii,"",@"SHT_CUDA_INFO"
	.sectionflags	@""
	.align	4


	//----- nvinfo : EIATTR_CUDA_API_VERSION
	.align		4
        /*0000*/ 	.byte	0x04, 0x37
        /*0002*/ 	.short	(.L_139 - .L_138)
.L_138:
        /*0004*/ 	.word	0x00000082


	//----- nvinfo : EIATTR_KPARAM_INFO
	.align		4
.L_139:
        /*0008*/ 	.byte	0x04, 0x17
        /*000a*/ 	.short	(.L_141 - .L_140)
.L_140:
        /*000c*/ 	.word	0x00000000
        /*0010*/ 	.short	0x000f
        /*0012*/ 	.short	0x0074
        /*0014*/ 	.byte	0x00, 0xf0, 0x11, 0x00


	//----- nvinfo : EIATTR_KPARAM_INFO
	.align		4
.L_141:
        /*0018*/ 	.byte	0x04, 0x17
        /*001a*/ 	.short	(.L_143 - .L_142)
.L_142:
        /*001c*/ 	.word	0x00000000
        /*0020*/ 	.short	0x000e
        /*0022*/ 	.short	0x0070
        /*0024*/ 	.byte	0x00, 0xf0, 0x11, 0x00


	//----- nvinfo : EIATTR_KPARAM_INFO
	.align		4
.L_143:
        /*0028*/ 	.byte	0x04, 0x17
        /*002a*/ 	.short	(.L_145 - .L_144)
.L_144:
        /*002c*/ 	.word	0x00000000
        /*0030*/ 	.short	0x000d
        /*0032*/ 	.short	0x0068
        /*0034*/ 	.byte	0x00, 0xf5, 0x21, 0x00


	//----- nvinfo : EIATTR_KPARAM_INFO
	.align		4
.L_145:
        /*0038*/ 	.byte	0x04, 0x17
        /*003a*/ 	.short	(.L_147 - .L_146)
.L_146:
        /*003c*/ 	.word	0x00000000
        /*0040*/ 	.short	0x000c
        /*0042*/ 	.short	0x0060
        /*0044*/ 	.byte	0x00, 0xf5, 0x21, 0x00


	//----- nvinfo : EIATTR_KPARAM_INFO
	.align		4
.L_147:
        /*0048*/ 	.byte	0x04, 0x17
        /*004a*/ 	.short	(.L_149 - .L_148)
.L_148:
        /*004c*/ 	.word	0x00000000
        /*0050*/ 	.short	0x000b
        /*0052*/ 	.short	0x0058
        /*0054*/ 	.byte	0x00, 0xf5, 0x21, 0x00


	//----- nvinfo : EIATTR_KPARAM_INFO
	.align		4
.L_149:
        /*0058*/ 	.byte	0x04, 0x17
        /*005a*/ 	.short	(.L_151 - .L_150)
.L_150:
        /*005c*/ 	.word	0x00000000
        /*0060*/ 	.short	0x000a
        /*0062*/ 	.short	0x0050
        /*0064*/ 	.byte	0x00, 0xf5, 0x21, 0x00


	//----- nvinfo : EIATTR_KPARAM_INFO
	.align		4
.L_151:
        /*0068*/ 	.byte	0x04, 0x17
        /*006a*/ 	.short	(.L_153 - .L_152)
.L_152:
        /*006c*/ 	.word	0x00000000
        /*0070*/ 	.short	0x0009
        /*0072*/ 	.short	0x0048
        /*0074*/ 	.byte	0x00, 0xf5, 0x21, 0x00


	//----- nvinfo : EIATTR_KPARAM_INFO
	.align		4
.L_153:
        /*0078*/ 	.byte	0x04, 0x17
        /*007a*/ 	.short	(.L_155 - .L_154)
.L_154:
        /*007c*/ 	.word	0x00000000
        /*0080*/ 	.short	0x0008
        /*0082*/ 	.short	0x0040
        /*0084*/ 	.byte	0x00, 0xf5, 0x21, 0x00


	//----- nvinfo : EIATTR_KPARAM_INFO
	.align		4
.L_155:
        /*0088*/ 	.byte	0x04, 0x17
        /*008a*/ 	.short	(.L_157 - .L_156)
.L_156:
        /*008c*/ 	.word	0x00000000
        /*0090*/ 	.short	0x0007
        /*0092*/ 	.short	0x0038
        /*0094*/ 	.byte	0x00, 0xf5, 0x21, 0x00


	//----- nvinfo : EIATTR_KPARAM_INFO
	.align		4
.L_157:
        /*0098*/ 	.byte	0x04, 0x17
        /*009a*/ 	.short	(.L_159 - .L_158)
.L_158:
        /*009c*/ 	.word	0x00000000
        /*00a0*/ 	.short	0x0006
        /*00a2*/ 	.short	0x0030
        /*00a4*/ 	.byte	0x00, 0xf5, 0x21, 0x00


	//----- nvinfo : EIATTR_KPARAM_INFO
	.align		4
.L_159:
        /*00a8*/ 	.byte	0x04, 0x17
        /*00aa*/ 	.short	(.L_161 - .L_160)
.L_160:
        /*00ac*/ 	.word	0x00000000
        /*00b0*/ 	.short	0x0005
        /*00b2*/ 	.short	0x0028
        /*00b4*/ 	.byte	0x00, 0xf5, 0x21, 0x00


	//----- nvinfo : EIATTR_KPARAM_INFO
	.align		4
.L_161:
        /*00b8*/ 	.byte	0x04, 0x17
        /*00ba*/ 	.short	(.L_163 - .L_162)
.L_162:
        /*00bc*/ 	.word	0x00000000
        /*00c0*/ 	.short	0x0004
        /*00c2*/ 	.short	0x0020
        /*00c4*/ 	.byte	0x00, 0xf5, 0x21, 0x00


	//----- nvinfo : EIATTR_KPARAM_INFO
	.align		4
.L_163:
        /*00c8*/ 	.byte	0x04, 0x17
        /*00ca*/ 	.short	(.L_165 - .L_164)
.L_164:
        /*00cc*/ 	.word	0x00000000
        /*00d0*/ 	.short	0x0003
        /*00d2*/ 	.short	0x0018
        /*00d4*/ 	.byte	0x00, 0xf5, 0x21, 0x00


	//----- nvinfo : EIATTR_KPARAM_INFO
	.align		4
.L_165:
        /*00d8*/ 	.byte	0x04, 0x17
        /*00da*/ 	.short	(.L_167 - .L_166)
.L_166:
        /*00dc*/ 	.word	0x00000000
        /*00e0*/ 	.short	0x0002
        /*00e2*/ 	.short	0x0010
        /*00e4*/ 	.byte	0x00, 0xf5, 0x21, 0x00


	//----- nvinfo : EIATTR_KPARAM_INFO
	.align		4
.L_167:
        /*00e8*/ 	.byte	0x04, 0x17
        /*00ea*/ 	.short	(.L_169 - .L_168)
.L_168:
        /*00ec*/ 	.word	0x00000000
        /*00f0*/ 	.short	0x0001
        /*00f2*/ 	.short	0x0008
        /*00f4*/ 	.byte	0x00, 0xf5, 0x21, 0x00


	//----- nvinfo : EIATTR_KPARAM_INFO
	.align		4
.L_169:
        /*00f8*/ 	.byte	0x04, 0x17
        /*00fa*/ 	.short	(.L_171 - .L_170)
.L_170:
        /*00fc*/ 	.word	0x00000000
        /*0100*/ 	.short	0x0000
        /*0102*/ 	.short	0x0000
        /*0104*/ 	.byte	0x00, 0xf5, 0x21, 0x00


	//----- nvinfo : EIATTR_SPARSE_MMA_MASK
	.align		4
.L_171:
        /*0108*/ 	.byte	0x03, 0x50
        /*010a*/ 	.short	0x0000


	//----- nvinfo : EIATTR_MAXREG_COUNT
	.align		4
        /*010c*/ 	.byte	0x03, 0x1b
        /*010e*/ 	.short	0x00ff


	//----- nvinfo : EIATTR_MERCURY_ISA_VERSION
	.align		4
        /*0110*/ 	.byte	0x03, 0x5f
        /*0112*/ 	.short	0x0101


	//----- nvinfo : EIATTR_VRC_CTA_INIT_COUNT
	.align		4
        /*0114*/ 	.byte	0x02, 0x4a
	.zero		1
	.zero		1


	//----- nvinfo : EIATTR_EXIT_INSTR_OFFSETS
	.align		4
        /*0118*/ 	.byte	0x04, 0x1c
        /*011a*/ 	.short	(.L_173 - .L_172)


	//   ....[0]....
.L_172:
        /*011c*/ 	.word	0x00000060


	//   ....[1]....
        /*0120*/ 	.word	0x00000180


	//   ....[2]....
        /*0124*/ 	.word	0x00000de0


	//----- nvinfo : EIATTR_CRS_STACK_SIZE
	.align		4
.L_173:
        /*0128*/ 	.byte	0x04, 0x1e
        /*012a*/ 	.short	(.L_175 - .L_174)
.L_174:
        /*012c*/ 	.word	0x00000000


	//----- nvinfo : EIATTR_CBANK_PARAM_SIZE
	.align		4
.L_175:
        /*0130*/ 	.byte	0x03, 0x19
        /*0132*/ 	.short	0x0078


	//----- nvinfo : EIATTR_PARAM_CBANK
	.align		4
        /*0134*/ 	.byte	0x04, 0x0a
        /*0136*/ 	.short	(.L_177 - .L_176)
	.align		4
.L_176:
        /*0138*/ 	.word	index@(.nv.constant0._Z17global_initializePiS_PlS0_S_S0_S0_S0_S_S_S_S_S_S0_ii)
        /*013c*/ 	.short	0x0380
        /*013e*/ 	.short	0x0078


	//----- nvinfo : EIATTR_SW_WAR
	.align		4
.L_177:
        /*0140*/ 	.byte	0x04, 0x36
        /*0142*/ 	.short	(.L_179 - .L_178)
.L_178:
        /*0144*/ 	.word	0x00000008
.L_179:


//--------------------- .nv.info._Z21global_check_infinityPiS_PlS0_S_S0_S0_S0_S_S_S_S_S_S0_ii --------------------------
	.section	.nv.info._Z21global_check_infinityPiS_PlS0_S_S0_S0_S0_S_S_S_S_S_S0_ii,"",@"SHT_CUDA_INFO"
	.sectionflags	@""
	.align	4


	//----- nvinfo : EIATTR_CUDA_API_VERSION
	.align		4
        /*0000*/ 	.byte	0x04, 0x37
        /*0002*/ 	.short	(.L_181 - .L_180)
.L_180:
        /*0004*/ 	.word	0x00000082


	//----- nvinfo : EIATTR_KPARAM_INFO
	.align		4
.L_181:
        /*0008*/ 	.byte	0x04, 0x17
        /*000a*/ 	.short	(.L_183 - .L_182)
.L_182:
        /*000c*/ 	.word	0x00000000
        /*0010*/ 	.short	0x000f
        /*0012*/ 	.short	0x0074
        /*0014*/ 	.byte	0x00, 0xf0, 0x11, 0x00


	//----- nvinfo : EIATTR_KPARAM_INFO
	.align		4
.L_183:
        /*0018*/ 	.byte	0x04, 0x17
        /*001a*/ 	.short	(.L_185 - .L_184)
.L_184:
        /*001c*/ 	.word	0x00000000
        /*0020*/ 	.short	0x000e
        /*0022*/ 	.short	0x0070
        /*0024*/ 	.byte	0x00, 0xf0, 0x11, 0x00


	//----- nvinfo : EIATTR_KPARAM_INFO
	.align		4
.L_185:
        /*0028*/ 	.byte	0x04, 0x17
        /*002a*/ 	.short	(.L_187 - .L_186)
.L_186:
        /*002c*/ 	.word	0x00000000
        /*0030*/ 	.short	0x000d
        /*0032*/ 	.short	0x0068
        /*0034*/ 	.byte	0x00, 0xf5, 0x21, 0x00


	//----- nvinfo : EIATTR_KPARAM_INFO
	.align		4
.L_187:
        /*0038*/ 	.byte	0x04, 0x17
        /*003a*/ 	.short	(.L_189 - .L_188)
.L_188:
        /*003c*/ 	.word	0x00000000
        /*0040*/ 	.short	0x000c
        /*0042*/ 	.short	0x0060
        /*0044*/ 	.byte	0x00, 0xf5, 0x21, 0x00


	//----- nvinfo : EIATTR_KPARAM_INFO
	.align		4
.L_189:
        /*0048*/ 	.byte	0x04, 0x17
        /*004a*/ 	.short	(.L_191 - .L_190)
.L_190:
        /*004c*/ 	.word	0x00000000
        /*0050*/ 	.short	0x000b
        /*0052*/ 	.short	0x0058
        /*0054*/ 	.byte	0x00, 0xf5, 0x21, 0x00


	//----- nvinfo : EIATTR_KPARAM_INFO
	.align		4
.L_191:
        /*0058*/ 	.byte	0x04, 0x17
        /*005a*/ 	.short	(.L_193 - .L_192)
.L_192:
        /*005c*/ 	.word	0x00000000
        /*0060*/ 	.short	0x000a
        /*0062*/ 	.short	0x0050
        /*0064*/ 	.byte	0x00, 0xf5, 0x21, 0x00


	//----- nvinfo : EIATTR_KPARAM_INFO
	.align		4
.L_193:
        /*0068*/ 	.byte	0x04, 0x17
        /*006a*/ 	.short	(.L_195 - .L_194)
.L_194:
        /*006c*/ 	.word	0x00000000
        /*0070*/ 	.short	0x0009
        /*0072*/ 	.short	0x0048
        /*0074*/ 	.byte	0x00, 0xf5, 0x21, 0x00


	//----- nvinfo : EIATTR_KPARAM_INFO
	.align		4
.L_195:
        /*0078*/ 	.byte	0x04, 0x17
        /*007a*/ 	.short	(.L_197 - .L_196)
.L_196:
        /*007c*/ 	.word	0x00000000
        /*0080*/ 	.short	0x0008
        /*0082*/ 	.short	0x0040
        /*0084*/ 	.byte	0x00, 0xf5, 0x21, 0x00


	//----- nvinfo : EIATTR_KPARAM_INFO
	.align		4
.L_197:
        /*0088*/ 	.byte	0x04, 0x17
        /*008a*/ 	.short	(.L_199 - .L_198)
.L_198:
        /*008c*/ 	.word	0x00000000
        /*0090*/ 	.short	0x0007
        /*0092*/ 	.short	0x0038
        /*0094*/ 	.byte	0x00, 0xf5, 0x21, 0x00


	//----- nvinfo : EIATTR_KPARAM_INFO
	.align		4
.L_199:
        /*0098*/ 	.byte	0x04, 0x17
        /*009a*/ 	.short	(.L_201 - .L_200)
.L_200:
        /*009c*/ 	.word	0x00000000
        /*00a0*/ 	.short	0x0006
        /*00a2*/ 	.short	0x0030
        /*00a4*/ 	.byte	0x00, 0xf5, 0x21, 0x00


	//----- nvinfo : EIATTR_KPARAM_INFO
	.align		4
.L_201:
        /*00a8*/ 	.byte	0x04, 0x17
        /*00aa*/ 	.short	(.L_203 - .L_202)
.L_202:
        /*00ac*/ 	.word	0x00000000
        /*00b0*/ 	.short	0x0005
        /*00b2*/ 	.short	0x0028
        /*00b4*/ 	.byte	0x00, 0xf5, 0x21, 0x00


	//----- nvinfo : EIATTR_KPARAM_INFO
	.align		4
.L_203:
        /*00b8*/ 	.byte	0x04, 0x17
        /*00ba*/ 	.short	(.L_205 - .L_204)
.L_204:
        /*00bc*/ 	.word	0x00000000
        /*00c0*/ 	.short	0x0004
        /*00c2*/ 	.short	0x0020
        /*00c4*/ 	.byte	0x00, 0xf5, 0x21, 0x00


	//----- nvinfo : EIATTR_KPARAM_INFO
	.align		4
.L_205:
        /*00c8*/ 	.byte	0x04, 0x17
        /*00ca*/ 	.short	(.L_207 - .L_206)
.L_206:
        /*00cc*/ 	.word	0x00000000
        /*00d0*/ 	.short	0x0003
        /*00d2*/ 	.short	0x0018
        /*00d4*/ 	.byte	0x00, 0xf5, 0x21, 0x00


	//----- nvinfo : EIATTR_KPARAM_INFO
	.align		4
.L_207:
        /*00d8*/ 	.byte	0x04, 0x17
        /*00da*/ 	.short	(.L_209 - .L_208)
.L_208:
        /*00dc*/ 	.word	0x00000000
        /*00e0*/ 	.short	0x0002
        /*00e2*/ 	.short	0x0010
        /*00e4*/ 	.byte	0x00, 0xf5, 0x21, 0x00


	//----- nvinfo : EIATTR_KPARAM_INFO
	.align		4
.L_209:
        /*00e8*/ 	.byte	0x04, 0x17
        /*00ea*/ 	.short	(.L_211 - .L_210)
.L_210:
        /*00ec*/ 	.word	0x00000000
        /*00f0*/ 	.short	0x0001
        /*00f2*/ 	.short	0x0008
        /*00f4*/ 	.byte	0x00, 0xf5, 0x21, 0x00


	//----- nvinfo : EIATTR_KPARAM_INFO
	.align		4
.L_211:
        /*00f8*/ 	.byte	0x04, 0x17
        /*00fa*/ 	.short	(.L_213 - .L_212)
.L_212:
        /*00fc*/ 	.word	0x00000000
        /*0100*/ 	.short	0x0000
        /*0102*/ 	.short	0x0000
        /*0104*/ 	.byte	0x00, 0xf5, 0x21, 0x00


	//----- nvinfo : EIATTR_SPARSE_MMA_MASK
	.align		4
.L_213:
        /*0108*/ 	.byte	0x03, 0x50
        /*010a*/ 	.short	0x0000


	//----- nvinfo : EIATTR_MAXREG_COUNT
	.align		4
        /*010c*/ 	.byte	0x03, 0x1b
        /*010e*/ 	.short	0x00ff


	//----- nvinfo : EIATTR_MERCURY_ISA_VERSION
	.align		4
        /*0110*/ 	.byte	0x03, 0x5f
        /*0112*/ 	.short	0x0101


	//----- nvinfo : EIATTR_VRC_CTA_INIT_COUNT
	.align		4
        /*0114*/ 	.byte	0x02, 0x4a
	.zero		1
	.zero		1


	//----- nvinfo : EIATTR_EXIT_INSTR_OFFSETS
	.align		4
        /*0118*/ 	.byte	0x04, 0x1c
        /*011a*/ 	.short	(.L_215 - .L_214)


	//   ....[0]....
.L_214:
        /*011c*/ 	.word	0x00000060


	//   ....[1]....
        /*0120*/ 	.word	0x000001f0


	//   ....[2]....
        /*0124*/ 	.word	0x00000220


	//----- nvinfo : EIATTR_CRS_STACK_SIZE
	.align		4
.L_215:
        /*0128*/ 	.byte	0x04, 0x1e
        /*012a*/ 	.short	(.L_217 - .L_216)
.L_216:
        /*012c*/ 	.word	0x00000000


	//----- nvinfo : EIATTR_CBANK_PARAM_SIZE
	.align		4
.L_217:
        /*0130*/ 	.byte	0x03, 0x19
        /*0132*/ 	.short	0x0078


	//----- nvinfo : EIATTR_PARAM_CBANK
	.align		4
        /*0134*/ 	.byte	0x04, 0x0a
        /*0136*/ 	.short	(.L_219 - .L_218)
	.align		4
.L_218:
        /*0138*/ 	.word	index@(.nv.constant0._Z21global_check_infinityPiS_PlS0_S_S0_S0_S0_S_S_S_S_S_S0_ii)
        /*013c*/ 	.short	0x0380
        /*013e*/ 	.short	0x0078


	//----- nvinfo : EIATTR_SW_WAR
	.align		4
.L_219:
        /*0140*/ 	.byte	0x04, 0x36
        /*0142*/ 	.short	(.L_221 - .L_220)
.L_220:
        /*0144*/ 	.word	0x00000008
.L_221:


//--------------------- .nv.info._Z21global_sum_lbound_endPiS_PlS0_S_S0_S0_S0_S_S_S_S_S_S0_ii --------------------------
	.section	.nv.info._Z21global_sum_lbound_endPiS_PlS0_S_S0_S0_S0_S_S_S_S_S_S0_ii,"",@"SHT_CUDA_INFO"
	.sectionflags	@""
	.align	4


	//----- nvinfo : EIATTR_CUDA_API_VERSION
	.align		4
        /*0000*/ 	.byte	0x04, 0x37
        /*0002*/ 	.short	(.L_223 - .L_222)
.L_222:
        /*0004*/ 	.word	0x00000082


	//----- nvinfo : EIATTR_KPARAM_INFO
	.align		4
.L_223:
        /*0008*/ 	.byte	0x04, 0x17
        /*000a*/ 	.short	(.L_225 - .L_224)
.L_224:
        /*000c*/ 	.word	0x00000000
        /*0010*/ 	.short	0x000f
        /*0012*/ 	.short	0x0074
        /*0014*/ 	.byte	0x00, 0xf0, 0x11, 0x00


	//----- nvinfo : EIATTR_KPARAM_INFO
	.align		4
.L_225:
        /*0018*/ 	.byte	0x04, 0x17
        /*001a*/ 	.short	(.L_227 - .L_226)
.L_226:
        /*001c*/ 	.word	0x00000000
        /*0020*/ 	.short	0x000e
        /*0022*/ 	.short	0x0070
        /*0024*/ 	.byte	0x00, 0xf0, 0x11, 0x00


	//----- nvinfo : EIATTR_KPARAM_INFO
	.align		4
.L_227:
        /*0028*/ 	.byte	0x04, 0x17
        /*002a*/ 	.short	(.L_229 - .L_228)
.L_228:
        /*002c*/ 	.word	0x00000000
        /*0030*/ 	.short	0x000d
        /*0032*/ 	.short	0x0068
        /*0034*/ 	.byte	0x00, 0xf5, 0x21, 0x00


	//----- nvinfo : EIATTR_KPARAM_INFO
	.align		4
.L_229:
        /*0038*/ 	.byte	0x04, 0x17
        /*003a*/ 	.short	(.L_231 - .L_230)
.L_230:
        /*003c*/ 	.word	0x00000000
        /*0040*/ 	.short	0x000c
        /*0042*/ 	.short	0x0060
        /*0044*/ 	.byte	0x00, 0xf5, 0x21, 0x00


	//----- nvinfo : EIATTR_KPARAM_INFO
	.align		4
.L_231:
        /*0048*/ 	.byte	0x04, 0x17
        /*004a*/ 	.short	(.L_233 - .L_232)
.L_232:
        /*004c*/ 	.word	0x00000000
        /*0050*/ 	.short	0x000b
        /*0052*/ 	.short	0x0058
        /*0054*/ 	.byte	0x00, 0xf5, 0x21, 0x00


	//----- nvinfo : EIATTR_KPARAM_INFO
	.align		4
.L_233:
        /*0058*/ 	.byte	0x04, 0x17
        /*005a*/ 	.short	(.L_235 - .L_234)
.L_234:
        /*005c*/ 	.word	0x00000000
        /*0060*/ 	.short	0x000a
        /*0062*/ 	.short	0x0050
        /*0064*/ 	.byte	0x00, 0xf5, 0x21, 0x00


	//----- nvinfo : EIATTR_KPARAM_INFO
	.align		4
.L_235:
        /*0068*/ 	.byte	0x04, 0x17
        /*006a*/ 	.short	(.L_237 - .L_236)
.L_236:
        /*006c*/ 	.word	0x00000000
        /*0070*/ 	.short	0x0009
        /*0072*/ 	.short	0x0048
        /*0074*/ 	.byte	0x00, 0xf5, 0x21, 0x00


	//----- nvinfo : EIATTR_KPARAM_INFO
	.align		4
.L_237:
        /*0078*/ 	.byte	0x04, 0x17
        /*007a*/ 	.short	(.L_239 - .L_238)
.L_238:
        /*007c*/ 	.word	0x00000000
        /*0080*/ 	.short	0x0008
        /*0082*/ 	.short	0x0040
        /*0084*/ 	.byte	0x00, 0xf5, 0x21, 0x00


	//----- nvinfo : EIATTR_KPARAM_INFO
	.align		4
.L_239:
        /*0088*/ 	.byte	0x04, 0x17
        /*008a*/ 	.short	(.L_241 - .L_240)
.L_240:
        /*008c*/ 	.word	0x00000000
        /*0090*/ 	.short	0x0007
        /*0092*/ 	.short	0x0038
        /*0094*/ 	.byte	0x00, 0xf5, 0x21, 0x00


	//----- nvinfo : EIATTR_KPARAM_INFO
	.align		4
.L_241:
        /*0098*/ 	.byte	0x04, 0x17
        /*009a*/ 	.short	(.L_243 - .L_242)
.L_242:
        /*009c*/ 	.word	0x00000000
        /*00a0*/ 	.short	0x0006
        /*00a2*/ 	.short	0x0030
        /*00a4*/ 	.byte	0x00, 0xf5, 0x21, 0x00


	//----- nvinfo : EIATTR_KPARAM_INFO
	.align		4
.L_243:
        /*00a8*/ 	.byte	0x04, 0x17
        /*00aa*/ 	.short	(.L_245 - .L_244)
.L_244:
        /*00ac*/ 	.word	0x00000000
        /*00b0*/ 	.short	0x0005
        /*00b2*/ 	.short	0x0028
        /*00b4*/ 	.byte	0x00, 0xf5, 0x21, 0x00


	//----- nvinfo : EIATTR_KPARAM_INFO
	.align		4
.L_245:
        /*00b8*/ 	.byte	0x04, 0x17
        /*00ba*/ 	.short	(.L_247 - .L_246)
.L_246:
        /*00bc*/ 	.word	0x00000000
        /*00c0*/ 	.short	0x0004
        /*00c2*/ 	.short	0x0020
        /*00c4*/ 	.byte	0x00, 0xf5, 0x21, 0x00


	//----- nvinfo : EIATTR_KPARAM_INFO
	.align		4
.L_247:
        /*00c8*/ 	.byte	0x04, 0x17
        /*00ca*/ 	.short	(.L_249 - .L_248)
.L_248:
        /*00cc*/ 	.word	0x00000000
        /*00d0*/ 	.short	0x0003
        /*00d2*/ 	.short	0x0018
        /*00d4*/ 	.byte	0x00, 0xf5, 0x21, 0x00


	//----- nvinfo : EIATTR_KPARAM_INFO
	.align		4
.L_249:
        /*00d8*/ 	.byte	0x04, 0x17
        /*00da*/ 	.short	(.L_251 - .L_250)
.L_250:
        /*00dc*/ 	.word	0x00000000
        /*00e0*/ 	.short	0x0002
        /*00e2*/ 	.short	0x0010
        /*00e4*/ 	.byte	0x00, 0xf5, 0x21, 0x00


	//----- nvinfo : EIATTR_KPARAM_INFO
	.align		4
.L_251:
        /*00e8*/ 	.byte	0x04, 0x17
        /*00ea*/ 	.short	(.L_253 - .L_252)
.L_252:
        /*00ec*/ 	.word	0x00000000
        /*00f0*/ 	.short	0x0001
        /*00f2*/ 	.short	0x0008
        /*00f4*/ 	.byte	0x00, 0xf5, 0x21, 0x00


	//----- nvinfo : EIATTR_KPARAM_INFO
	.align		4
.L_253:
        /*00f8*/ 	.byte	0x04, 0x17
        /*00fa*/ 	.short	(.L_255 - .L_254)
.L_254:
        /*00fc*/ 	.word	0x00000000
        /*0100*/ 	.short	0x0000
        /*0102*/ 	.short	0x0000
        /*0104*/ 	.byte	0x00, 0xf5, 0x21, 0x00


	//----- nvinfo : EIATTR_SPARSE_MMA_MASK
	.align		4
.L_255:
        /*0108*/ 	.byte	0x03, 0x50
        /*010a*/ 	.short	0x0000


	//----- nvinfo : EIATTR_MAXREG_COUNT
	.align		4
        /*010c*/ 	.byte	0x03, 0x1b
        /*010e*/ 	.short	0x00ff


	//----- nvinfo : EIATTR_MERCURY_ISA_VERSION
	.align		4
        /*0110*/ 	.byte	0x03, 0x5f
        /*0112*/ 	.short	0x0101


	//----- nvinfo : EIATTR_VRC_CTA_INIT_COUNT
	.align		4
        /*0114*/ 	.byte	0x02, 0x4a
	.zero		1
	.zero		1


	//----- nvinfo : EIATTR_EXIT_INSTR_OFFSETS
	.align		4
        /*0118*/ 	.byte	0x04, 0x1c
        /*011a*/ 	.short	(.L_257 - .L_256)


	//   ....[0]....
.L_256:
        /*011c*/ 	.word	0x00000010


	//----- nvinfo : EIATTR_CBANK_PARAM_SIZE
	.align		4
.L_257:
        /*0120*/ 	.byte	0x03, 0x19
        /*0122*/ 	.short	0x0078


	//----- nvinfo : EIATTR_PARAM_CBANK
	.align		4
        /*0124*/ 	.byte	0x04, 0x0a
        /*0126*/ 	.short	(.L_259 - .L_258)
	.align		4
.L_258:
        /*0128*/ 	.word	index@(.nv.constant0._Z21global_sum_lbound_endPiS_PlS0_S_S0_S0_S0_S_S_S_S_S_S0_ii)
        /*012c*/ 	.short	0x0380
        /*012e*/ 	.short	0x0078


	//----- nvinfo : EIATTR_SW_WAR
	.align		4
.L_259:
        /*0130*/ 	.byte	0x04, 0x36
        /*0132*/ 	.short	(.L_261 - .L_260)
.L_260:
        /*0134*/ 	.word	0x00000008
.L_261:


//--------------------- .nv.info._Z18global_slice_clearPiS_PlS0_S_S0_S0_S0_S_S_S_S_S_S0_ii --------------------------
	.section	.nv.info._Z18global_slice_clearPiS_PlS0_S_S0_S0_S0_S_S_S_S_S_S0_ii,"",@"SHT_CUDA_INFO"
	.sectionflags	@""
	.align	4


	//----- nvinfo : EIATTR_CUDA_API_VERSION
	.align		4
        /*0000*/ 	.byte	0x04, 0x37
        /*0002*/ 	.short	(.L_263 - .L_262)
.L_262:
        /*0004*/ 	.word	0x00000082


	//----- nvinfo : EIATTR_KPARAM_INFO
	.align		4
.L_263:
        /*0008*/ 	.byte	0x04, 0x17
        /*000a*/ 	.short	(.L_265 - .L_264)
.L_264:
        /*000c*/ 	.word	0x00000000
        /*0010*/ 	.short	0x000f
        /*0012*/ 	.short	0x0074
        /*0014*/ 	.byte	0x00, 0xf0, 0x11, 0x00


	//----- nvinfo : EIATTR_KPARAM_INFO
	.align		4
.L_265:
        /*0018*/ 	.byte	0x04, 0x17
        /*001a*/ 	.short	(.L_267 - .L_266)
.L_266:
        /*001c*/ 	.word	0x00000000
        /*0020*/ 	.short	0x000e
        /*0022*/ 	.short	0x0070
        /*0024*/ 	.byte	0x00, 0xf0, 0x11, 0x00


	//----- nvinfo : EIATTR_KPARAM_INFO
	.align		4
.L_267:
        /*0028*/ 	.byte	0x04, 0x17
        /*002a*/ 	.short	(.L_269 - .L_268)
.L_268:
        /*002c*/ 	.word	0x00000000
        /*0030*/ 	.short	0x000d
        /*0032*/ 	.short	0x0068
        /*0034*/ 	.byte	0x00, 0xf5, 0x21, 0x00


	//----- nvinfo : EIATTR_KPARAM_INFO
	.align		4
.L_269:
        /*0038*/ 	.byte	0x04, 0x17
        /*003a*/ 	.short	(.L_271 - .L_270)
.L_270:
        /*003c*/ 	.word	0x00000000
        /*0040*/ 	.short	0x000c
        /*0042*/ 	.short	0x0060
        /*0044*/ 	.byte	0x00, 0xf5, 0x21, 0x00


	//----- nvinfo : EIATTR_KPARAM_INFO
	.align		4
.L_271:
        /*0048*/ 	.byte	0x04, 0x17
        /*004a*/ 	.short	(.L_273 - .L_272)
.L_272:
        /*004c*/ 	.word	0x00000000
        /*0050*/ 	.short	0x000b
        /*0052*/ 	.short	0x0058
        /*0054*/ 	.byte	0x00, 0xf5, 0x21, 0x00


	//----- nvinfo : EIATTR_KPARAM_INFO
	.align		4
.L_273:
        /*0058*/ 	.byte	0x04, 0x17
        /*005a*/ 	.short	(.L_275 - .L_274)
.L_274:
        /*005c*/ 	.word	0x00000000
        /*0060*/ 	.short	0x000a
        /*0062*/ 	.short	0x0050
        /*0064*/ 	.byte	0x00, 0xf5, 0x21, 0x00


	//----- nvinfo : EIATTR_KPARAM_INFO
	.align		4
.L_275:
        /*0068*/ 	.byte	0x04, 0x17
        /*006a*/ 	.short	(.L_277 - .L_276)
.L_276:
        /*006c*/ 	.word	0x00000000
        /*0070*/ 	.short	0x0009
        /*0072*/ 	.short	0x0048
        /*0074*/ 	.byte	0x00, 0xf5, 0x21, 0x00


	//----- nvinfo : EIATTR_KPARAM_INFO
	.align		4
.L_277:
        /*0078*/ 	.byte	0x04, 0x17
        /*007a*/ 	.short	(.L_279 - .L_278)
.L_278:
        /*007c*/ 	.word	0x00000000
        /*0080*/ 	.short	0x0008
        /*0082*/ 	.short	0x0040
        /*0084*/ 	.byte	0x00, 0xf5, 0x21, 0x00


	//----- nvinfo : EIATTR_KPARAM_INFO
	.align		4
.L_279:
        /*0088*/ 	.byte	0x04, 0x17
        /*008a*/ 	.short	(.L_281 - .L_280)
.L_280:
        /*008c*/ 	.word	0x00000000
        /*0090*/ 	.short	0x0007
        /*0092*/ 	.short	0x0038
        /*0094*/ 	.byte	0x00, 0xf5, 0x21, 0x00


	//----- nvinfo : EIATTR_KPARAM_INFO
	.align		4
.L_281:
        /*0098*/ 	.byte	0x04, 0x17
        /*009a*/ 	.short	(.L_283 - .L_282)
.L_282:
        /*009c*/ 	.word	0x00000000
        /*00a0*/ 	.short	0x0006
        /*00a2*/ 	.short	0x0030
        /*00a4*/ 	.byte	0x00, 0xf5, 0x21, 0x00


	//----- nvinfo : EIATTR_KPARAM_INFO
	.align		4
.L_283:
        /*00a8*/ 	.byte	0x04, 0x17
        /*00aa*/ 	.short	(.L_285 - .L_284)
.L_284:
        /*00ac*/ 	.word	0x00000000
        /*00b0*/ 	.short	0x0005
        /*00b2*/ 	.short	0x0028
        /*00b4*/ 	.byte	0x00, 0xf5, 0x21, 0x00


	//----- nvinfo : EIATTR_KPARAM_INFO
	.align		4
.L_285:
        /*00b8*/ 	.byte	0x04, 0x17
        /*00ba*/ 	.short	(.L_287 - .L_286)
.L_286:
        /*00bc*/ 	.word	0x00000000
        /*00c0*/ 	.short	0x0004
        /*00c2*/ 	.short	0x0020
        /*00c4*/ 	.byte	0x00, 0xf5, 0x21, 0x00


	//----- nvinfo : EIATTR_KPARAM_INFO
	.align		4
.L_287:
        /*00c8*/ 	.byte	0x04, 0x17
        /*00ca*/ 	.short	(.L_289 - .L_288)
.L_288:
        /*00cc*/ 	.word	0x00000000
        /*00d0*/ 	.short	0x0003
        /*00d2*/ 	.short	0x0018
        /*00d4*/ 	.byte	0x00, 0xf5, 0x21, 0x00


	//----- nvinfo : EIATTR_KPARAM_INFO
	.align		4
.L_289:
        /*00d8*/ 	.byte	0x04, 0x17
        /*00da*/ 	.short	(.L_291 - .L_290)
.L_290:
        /*00dc*/ 	.word	0x00000000
        /*00e0*/ 	.short	0x0002
        /*00e2*/ 	.short	0x0010
        /*00e4*/ 	.byte	0x00, 0xf5, 0x21, 0x00


	//----- nvinfo : EIATTR_KPARAM_INFO
	.align		4
.L_291:
        /*00e8*/ 	.byte	0x04, 0x17
        /*00ea*/ 	.short	(.L_293 - .L_292)
.L_292:
        /*00ec*/ 	.word	0x00000000
        /*00f0*/ 	.short	0x0001
        /*00f2*/ 	.short	0x0008
        /*00f4*/ 	.byte	0x00, 0xf5, 0x21, 0x00


	//----- nvinfo : EIATTR_KPARAM_INFO
	.align		4
.L_293:
        /*00f8*/ 	.byte	0x04, 0x17
        /*00fa*/ 	.short	(.L_295 - .L_294)
.L_294:
        /*00fc*/ 	.word	0x00000000
        /*0100*/ 	.short	0x0000
        /*0102*/ 	.short	0x0000
        /*0104*/ 	.byte	0x00, 0xf5, 0x21, 0x00


	//----- nvinfo : EIATTR_SPARSE_MMA_MASK
	.align		4
.L_295:
        /*0108*/ 	.byte	0x03, 0x50
        /*010a*/ 	.short	0x0000


	//----- nvinfo : EIATTR_MAXREG_COUNT
	.align		4
        /*010c*/ 	.byte	0x03, 0x1b
        /*010e*/ 	.short	0x00ff


	//----- nvinfo : EIATTR_MERCURY_ISA_VERSION
	.align		4
        /*0110*/ 	.byte	0x03, 0x5f
        /*0112*/ 	.short	0x0101


	//----- nvinfo : EIATTR_VRC_CTA_INIT_COUNT
	.align		4
        /*0114*/ 	.byte	0x02, 0x4a
	.zero		1
	.zero		1


	//----- nvinfo : EIATTR_EXIT_INSTR_OFFSETS
	.align		4
        /*0118*/ 	.byte	0x04, 0x1c
        /*011a*/ 	.short	(.L_297 - .L_296)


	//   ....[0]....
.L_296:
        /*011c*/ 	.word	0x00000070


	//   ....[1]....
        /*0120*/ 	.word	0x00000140


	//----- nvinfo : EIATTR_CRS_STACK_SIZE
	.align		4
.L_297:
        /*0124*/ 	.byte	0x04, 0x1e
        /*0126*/ 	.short	(.L_299 - .L_298)
.L_298:
        /*0128*/ 	.word	0x00000000


	//----- nvinfo : EIATTR_CBANK_PARAM_SIZE
	.align		4
.L_299:
        /*012c*/ 	.byte	0x03, 0x19
        /*012e*/ 	.short	0x0078


	//----- nvinfo : EIATTR_PARAM_CBANK
	.align		4
        /*0130*/ 	.byte	0x04, 0x0a
        /*0132*/ 	.short	(.L_301 - .L_300)
	.align		4
.L_300:
        /*0134*/ 	.word	index@(.nv.constant0._Z18global_slice_clearPiS_PlS0_S_S0_S0_S0_S_S_S_S_S_S0_ii)
        /*0138*/ 	.short	0x0380
        /*013a*/ 	.short	0x0078


	//----- nvinfo : EIATTR_SW_WAR
	.align		4
.L_301:
        /*013c*/ 	.byte	0x04, 0x36
        /*013e*/ 	.short	(.L_303 - .L_302)
.L_302:
        /*0140*/ 	.word	0x00000008
.L_303:


//--------------------- .nv.info._Z22global_sum_lbound_stepPiS_PlS0_S_S0_S0_S0_S_S_S_S_S_S0_ii --------------------------
	.section	.nv.info._Z22global_sum_lbound_stepPiS_PlS0_S_S0_S0_S0_S_S_S_S_S_S0_ii,"",@"SHT_CUDA_INFO"
	.sectionflags	@""
	.align	4


	//----- nvinfo : EIATTR_CUDA_API_VERSION
	.align		4
        /*0000*/ 	.byte	0x04, 0x37
        /*0002*/ 	.short	(.L_305 - .L_304)
.L_304:
        /*0004*/ 	.word	0x00000082


	//----- nvinfo : EIATTR_KPARAM_INFO
	.align		4
.L_305:
        /*0008*/ 	.byte	0x04, 0x17
        /*000a*/ 	.short	(.L_307 - .L_306)
.L_306:
        /*000c*/ 	.word	0x00000000
        /*0010*/ 	.short	0x000f
        /*0012*/ 	.short	0x0074
        /*0014*/ 	.byte	0x00, 0xf0, 0x11, 0x00


	//----- nvinfo : EIATTR_KPARAM_INFO
	.align		4
.L_307:
        /*0018*/ 	.byte	0x04, 0x17
        /*001a*/ 	.short	(.L_309 - .L_308)
.L_308:
        /*001c*/ 	.word	0x00000000
        /*0020*/ 	.short	0x000e
        /*0022*/ 	.short	0x0070
        /*0024*/ 	.byte	0x00, 0xf0, 0x11, 0x00


	//----- nvinfo : EIATTR_KPARAM_INFO
	.align		4
.L_309:
        /*0028*/ 	.byte	0x04, 0x17
        /*002a*/ 	.short	(.L_311 - .L_310)
.L_310:
        /*002c*/ 	.word	0x00000000
        /*0030*/ 	.short	0x000d
        /*0032*/ 	.short	0x0068
        /*0034*/ 	.byte	0x00, 0xf5, 0x21, 0x00


	//----- nvinfo : EIATTR_KPARAM_INFO
	.align		4
.L_311:
        /*0038*/ 	.byte	0x04, 0x17
        /*003a*/ 	.short	(.L_313 - .L_312)
.L_312:
        /*003c*/ 	.word	0x00000000
        /*0040*/ 	.short	0x000c
        /*0042*/ 	.short	0x0060
        /*0044*/ 	.byte	0x00, 0xf5, 0x21, 0x00


	//----- nvinfo : EIATTR_KPARAM_INFO
	.align		4
.L_313:
        /*0048*/ 	.byte	0x04, 0x17
        /*004a*/ 	.short	(.L_315 - .L_314)
.L_314:
        /*004c*/ 	.word	0x00000000
        /*0050*/ 	.short	0x000b
        /*0052*/ 	.short	0x0058
        /*0054*/ 	.byte	0x00, 0xf5, 0x21, 0x00


	//----- nvinfo : EIATTR_KPARAM_INFO
	.align		4
.L_315:
        /*0058*/ 	.byte	0x04, 0x17
        /*005a*/ 	.short	(.L_317 - .L_316)
.L_316:
        /*005c*/ 	.word	0x00000000
        /*0060*/ 	.short	0x000a
        /*0062*/ 	.short	0x0050
        /*0064*/ 	.byte	0x00, 0xf5, 0x21, 0x00


	//----- nvinfo : EIATTR_KPARAM_INFO
	.align		4
.L_317:
        /*0068*/ 	.byte	0x04, 0x17
        /*006a*/ 	.short	(.L_319 - .L_318)
.L_318:
        /*006c*/ 	.word	0x00000000
        /*0070*/ 	.short	0x0009
        /*0072*/ 	.short	0x0048
        /*0074*/ 	.byte	0x00, 0xf5, 0x21, 0x00


	//----- nvinfo : EIATTR_KPARAM_INFO
	.align		4
.L_319:
        /*0078*/ 	.byte	0x04, 0x17
        /*007a*/ 	.short	(.L_321 - .L_320)
.L_320:
        /*007c*/ 	.word	0x00000000
        /*0080*/ 	.short	0x0008
        /*0082*/ 	.short	0x0040
        /*0084*/ 	.byte	0x00, 0xf5, 0x21, 0x00


	//----- nvinfo : EIATTR_KPARAM_INFO
	.align		4
.L_321:
        /*0088*/ 	.byte	0x04, 0x17
        /*008a*/ 	.short	(.L_323 - .L_322)
.L_322:
        /*008c*/ 	.word	0x00000000
        /*0090*/ 	.short	0x0007
        /*0092*/ 	.short	0x0038
        /*0094*/ 	.byte	0x00, 0xf5, 0x21, 0x00


	//----- nvinfo : EIATTR_KPARAM_INFO
	.align		4
.L_323:
        /*0098*/ 	.byte	0x04, 0x17
        /*009a*/ 	.short	(.L_325 - .L_324)
.L_324:
        /*009c*/ 	.word	0x00000000
        /*00a0*/ 	.short	0x0006
        /*00a2*/ 	.short	0x0030
        /*00a4*/ 	.byte	0x00, 0xf5, 0x21, 0x00


	//----- nvinfo : EIATTR_KPARAM_INFO
	.align		4
.L_325:
        /*00a8*/ 	.byte	0x04, 0x17
        /*00aa*/ 	.short	(.L_327 - .L_326)
.L_326:
        /*00ac*/ 	.word	0x00000000
        /*00b0*/ 	.short	0x0005
        /*00b2*/ 	.short	0x0028
        /*00b4*/ 	.byte	0x00, 0xf5, 0x21, 0x00


	//----- nvinfo : EIATTR_KPARAM_INFO
	.align		4
.L_327:
        /*00b8*/ 	.byte	0x04, 0x17
        /*00ba*/ 	.short	(.L_329 - .L_328)
.L_328:
        /*00bc*/ 	.word	0x00000000
        /*00c0*/ 	.short	0x0004
        /*00c2*/ 	.short	0x0020
        /*00c4*/ 	.byte	0x00, 0xf5, 0x21, 0x00


	//----- nvinfo : EIATTR_KPARAM_INFO
	.align		4
.L_329:
        /*00c8*/ 	.byte	0x04, 0x17
        /*00ca*/ 	.short	(.L_331 - .L_330)
.L_330:
        /*00cc*/ 	.word	0x00000000
        /*00d0*/ 	.short	0x0003
        /*00d2*/ 	.short	0x0018
        /*00d4*/ 	.byte	0x00, 0xf5, 0x21, 0x00


	//----- nvinfo : EIATTR_KPARAM_INFO
	.align		4
.L_331:
        /*00d8*/ 	.byte	0x04, 0x17
        /*00da*/ 	.short	(.L_333 - .L_332)
.L_332:
        /*00dc*/ 	.word	0x00000000
        /*00e0*/ 	.short	0x0002
        /*00e2*/ 	.short	0x0010
        /*00e4*/ 	.byte	0x00, 0xf5, 0x21, 0x00


	//----- nvinfo : EIATTR_KPARAM_INFO
	.align		4
.L_333:
        /*00e8*/ 	.byte	0x04, 0x17
        /*00ea*/ 	.short	(.L_335 - .L_334)
.L_334:
        /*00ec*/ 	.word	0x00000000
        /*00f0*/ 	.short	0x0001
        /*00f2*/ 	.short	0x0008
        /*00f4*/ 	.byte	0x00, 0xf5, 0x21, 0x00


	//----- nvinfo : EIATTR_KPARAM_INFO
	.align		4
.L_335:
        /*00f8*/ 	.byte	0x04, 0x17
        /*00fa*/ 	.short	(.L_337 - .L_336)
.L_336:
        /*00fc*/ 	.word	0x00000000
        /*0100*/ 	.short	0x0000
        /*0102*/ 	.short	0x0000
        /*0104*/ 	.byte	0x00, 0xf5, 0x21, 0x00


	//----- nvinfo : EIATTR_SPARSE_MMA_MASK
	.align		4
.L_337:
        /*0108*/ 	.byte	0x03, 0x50
        /*010a*/ 	.short	0x0000


	//----- nvinfo : EIATTR_MAXREG_COUNT
	.align		4
        /*010c*/ 	.byte	0x03, 0x1b
        /*010e*/ 	.short	0x00ff


	//----- nvinfo : EIATTR_MERCURY_ISA_VERSION
	.align		4
        /*0110*/ 	.byte	0x03, 0x5f
        /*0112*/ 	.short	0x0101


	//----- nvinfo : EIATTR_VRC_CTA_INIT_COUNT
	.align		4
        /*0114*/ 	.byte	0x02, 0x4a
	.zero		1
	.zero		1


	//----- nvinfo : EIATTR_EXIT_INSTR_OFFSETS
	.align		4
        /*0118*/ 	.byte	0x04, 0x1c
        /*011a*/ 	.short	(.L_339 - .L_338)


	//   ....[0]....
.L_338:
        /*011c*/ 	.word	0x00000060


	//   ....[1]....
        /*0120*/ 	.word	0x00000090


	//   ....[2]....
        /*0124*/ 	.word	0x00000bc0


	//----- nvinfo : EIATTR_CRS_STACK_SIZE
	.align		4
.L_339:
        /*0128*/ 	.byte	0x04, 0x1e
        /*012a*/ 	.short	(.L_341 - .L_340)
.L_340:
        /*012c*/ 	.word	0x00000000


	//----- nvinfo : EIATTR_CBANK_PARAM_SIZE
	.align		4
.L_341:
        /*0130*/ 	.byte	0x03, 0x19
        /*0132*/ 	.short	0x0078


	//----- nvinfo : EIATTR_PARAM_CBANK
	.align		4
        /*0134*/ 	.byte	0x04, 0x0a
        /*0136*/ 	.short	(.L_343 - .L_342)
	.align		4
.L_342:
        /*0138*/ 	.word	index@(.nv.constant0._Z22global_sum_lbound_stepPiS_PlS0_S_S0_S0_S0_S_S_S_S_S_S0_ii)
        /*013c*/ 	.short	0x0380
        /*013e*/ 	.short	0x0078


	//----- nvinfo : EIATTR_SW_WAR
	.align		4
.L_343:
        /*0140*/ 	.byte	0x04, 0x36
        /*0142*/ 	.short	(.L_345 - .L_344)
.L_344:
        /*0144*/ 	.word	0x00000008
.L_345:


//--------------------- .nv.info._Z23global_sum_lbound_beginPiS_PlS0_S_S0_S0_S0_S_S_S_S_S_S0_ii --------------------------
	.section	.nv.info._Z23global_sum_lbound_beginPiS_PlS0_S_S0_S0_S0_S_S_S_S_S_S0_ii,"",@"SHT_CUDA_INFO"
	.sectionflags	@""
	.align	4


	//----- nvinfo : EIATTR_CUDA_API_VERSION
	.align		4
        /*0000*/ 	.byte	0x04, 0x37
        /*0002*/ 	.short	(.L_347 - .L_346)
.L_346:
        /*0004*/ 	.word	0x00000082


	//----- nvinfo : EIATTR_KPARAM_INFO
	.align		4
.L_347:
        /*0008*/ 	.byte	0x04, 0x17
        /*000a*/ 	.short	(.L_349 - .L_348)
.L_348:
        /*000c*/ 	.word	0x00000000
        /*0010*/ 	.short	0x000f
        /*0012*/ 	.short	0x0074
        /*0014*/ 	.byte	0x00, 0xf0, 0x11, 0x00


	//----- nvinfo : EIATTR_KPARAM_INFO
	.align		4
.L_349:
        /*0018*/ 	.byte	0x04, 0x17
        /*001a*/ 	.short	(.L_351 - .L_350)
.L_350:
        /*001c*/ 	.word	0x00000000
        /*0020*/ 	.short	0x000e
        /*0022*/ 	.short	0x0070
        /*0024*/ 	.byte	0x00, 0xf0, 0x11, 0x00


	//----- nvinfo : EIATTR_KPARAM_INFO
	.align		4
.L_351:
        /*0028*/ 	.byte	0x04, 0x17
        /*002a*/ 	.short	(.L_353 - .L_352)
.L_352:
        /*002c*/ 	.word	0x00000000
        /*0030*/ 	.short	0x000d
        /*0032*/ 	.short	0x0068
        /*0034*/ 	.byte	0x00, 0xf5, 0x21, 0x00


	//----- nvinfo : EIATTR_KPARAM_INFO
	.align		4
.L_353:
        /*0038*/ 	.byte	0x04, 0x17
        /*003a*/ 	.short	(.L_355 - .L_354)
.L_354:
        /*003c*/ 	.word	0x00000000
        /*0040*/ 	.short	0x000c
        /*0042*/ 	.short	0x0060
        /*0044*/ 	.byte	0x00, 0xf5, 0x21, 0x00


	//----- nvinfo : EIATTR_KPARAM_INFO
	.align		4
.L_355:
        /*0048*/ 	.byte	0x04, 0x17
        /*004a*/ 	.short	(.L_357 - .L_356)
.L_356:
        /*004c*/ 	.word	0x00000000
        /*0050*/ 	.short	0x000b
        /*0052*/ 	.short	0x0058
        /*0054*/ 	.byte	0x00, 0xf5, 0x21, 0x00


	//----- nvinfo : EIATTR_KPARAM_INFO
	.align		4
.L_357:
        /*0058*/ 	.byte	0x04, 0x17
        /*005a*/ 	.short	(.L_359 - .L_358)
.L_358:
        /*005c*/ 	.word	0x00000000
        /*0060*/ 	.short	0x000a
        /*0062*/ 	.short	0x0050
        /*0064*/ 	.byte	0x00, 0xf5, 0x21, 0x00


	//----- nvinfo : EIATTR_KPARAM_INFO
	.align		4
.L_359:
        /*0068*/ 	.byte	0x04, 0x17
        /*006a*/ 	.short	(.L_361 - .L_360)
.L_360:
        /*006c*/ 	.word	0x00000000
        /*0070*/ 	.short	0x0009
        /*0072*/ 	.short	0x0048
        /*0074*/ 	.byte	0x00, 0xf5, 0x21, 0x00


	//----- nvinfo : EIATTR_KPARAM_INFO
	.align		4
.L_361:
        /*0078*/ 	.byte	0x04, 0x17
        /*007a*/ 	.short	(.L_363 - .L_362)
.L_362:
        /*007c*/ 	.word	0x00000000
        /*0080*/ 	.short	0x0008
        /*0082*/ 	.short	0x0040
        /*0084*/ 	.byte	0x00, 0xf5, 0x21, 0x00


	//----- nvinfo : EIATTR_KPARAM_INFO
	.align		4
.L_363:
        /*0088*/ 	.byte	0x04, 0x17
        /*008a*/ 	.short	(.L_365 - .L_364)
.L_364:
        /*008c*/ 	.word	0x00000000
        /*0090*/ 	.short	0x0007
        /*0092*/ 	.short	0x0038
        /*0094*/ 	.byte	0x00, 0xf5, 0x21, 0x00


	//----- nvinfo : EIATTR_KPARAM_INFO
	.align		4
.L_365:
        /*0098*/ 	.byte	0x04, 0x17
        /*009a*/ 	.short	(.L_367 - .L_366)
.L_366:
        /*009c*/ 	.word	0x00000000
        /*00a0*/ 	.short	0x0006
        /*00a2*/ 	.short	0x0030
        /*00a4*/ 	.byte	0x00, 0xf5, 0x21, 0x00


	//----- nvinfo : EIATTR_KPARAM_INFO
	.align		4
.L_367:
        /*00a8*/ 	.byte	0x04, 0x17
        /*00aa*/ 	.short	(.L_369 - .L_368)
.L_368:
        /*00ac*/ 	.word	0x00000000
        /*00b0*/ 	.short	0x0005
        /*00b2*/ 	.short	0x0028
        /*00b4*/ 	.byte	0x00, 0xf5, 0x21, 0x00


	//----- nvinfo : EIATTR_KPARAM_INFO
	.align		4
.L_369:
        /*00b8*/ 	.byte	0x04, 0x17
        /*00ba*/ 	.short	(.L_371 - .L_370)
.L_370:
        /*00bc*/ 	.word	0x00000000
        /*00c0*/ 	.short	0x0004
        /*00c2*/ 	.short	0x0020
        /*00c4*/ 	.byte	0x00, 0xf5, 0x21, 0x00


	//----- nvinfo : EIATTR_KPARAM_INFO
	.align		4
.L_371:
        /*00c8*/ 	.byte	0x04, 0x17
        /*00ca*/ 	.short	(.L_373 - .L_372)
.L_372:
        /*00cc*/ 	.word	0x00000000
        /*00d0*/ 	.short	0x0003
        /*00d2*/ 	.short	0x0018
        /*00d4*/ 	.byte	0x00, 0xf5, 0x21, 0x00


	//----- nvinfo : EIATTR_KPARAM_INFO
	.align		4
.L_373:
        /*00d8*/ 	.byte	0x04, 0x17
        /*00da*/ 	.short	(.L_375 - .L_374)
.L_374:
        /*00dc*/ 	.word	0x00000000
        /*00e0*/ 	.short	0x0002
        /*00e2*/ 	.short	0x0010
        /*00e4*/ 	.byte	0x00, 0xf5, 0x21, 0x00


	//----- nvinfo : EIATTR_KPARAM_INFO
	.align		4
.L_375:
        /*00e8*/ 	.byte	0x04, 0x17
        /*00ea*/ 	.short	(.L_377 - .L_376)
.L_376:
        /*00ec*/ 	.word	0x00000000
        /*00f0*/ 	.short	0x0001
        /*00f2*/ 	.short	0x0008
        /*00f4*/ 	.byte	0x00, 0xf5, 0x21, 0x00


	//----- nvinfo : EIATTR_KPARAM_INFO
	.align		4
.L_377:
        /*00f8*/ 	.byte	0x04, 0x17
        /*00fa*/ 	.short	(.L_379 - .L_378)
.L_378:
        /*00fc*/ 	.word	0x00000000
        /*0100*/ 	.short	0x0000
        /*0102*/ 	.short	0x0000
        /*0104*/ 	.byte	0x00, 0xf5, 0x21, 0x00


	//----- nvinfo : EIATTR_SPARSE_MMA_MASK
	.align		4
.L_379:
        /*0108*/ 	.byte	0x03, 0x50
        /*010a*/ 	.short	0x0000


	//----- nvinfo : EIATTR_MAXREG_COUNT
	.align		4
        /*010c*/ 	.byte	0x03, 0x1b
        /*010e*/ 	.short	0x00ff


	//----- nvinfo : EIATTR_MERCURY_ISA_VERSION
	.align		4
        /*0110*/ 	.byte	0x03, 0x5f
        /*0112*/ 	.short	0x0101


	//----- nvinfo : EIATTR_VRC_CTA_INIT_COUNT
	.align		4
        /*0114*/ 	.byte	0x02, 0x4a
	.zero		1
	.zero		1


	//----- nvinfo : EIATTR_EXIT_INSTR_OFFSETS
	.align		4
        /*0118*/ 	.byte	0x04, 0x1c
        /*011a*/ 	.short	(.L_381 - .L_380)


	//   ....[0]....
.L_380:
        /*011c*/ 	.word	0x00000060


	//   ....[1]....
        /*0120*/ 	.word	0x000000c0


	//----- nvinfo : EIATTR_CBANK_PARAM_SIZE
	.align		4
.L_381:
        /*0124*/ 	.byte	0x03, 0x19
        /*0126*/ 	.short	0x0078


	//----- nvinfo : EIATTR_PARAM_CBANK
	.align		4
        /*0128*/ 	.byte	0x04, 0x0a
        /*012a*/ 	.short	(.L_383 - .L_382)
	.align		4
.L_382:
        /*012c*/ 	.word	index@(.nv.constant0._Z23global_sum_lbound_beginPiS_PlS0_S_S0_S0_S0_S_S_S_S_S_S0_ii)
        /*0130*/ 	.short	0x0380
        /*0132*/ 	.short	0x0078


	//----- nvinfo : EIATTR_SW_WAR
	.align		4
.L_383:
        /*0134*/ 	.byte	0x04, 0x36
        /*0136*/ 	.short	(.L_385 - .L_384)
.L_384:
        /*0138*/ 	.word	0x00000008
.L_385:


//--------------------- .nv.info._Z17global_add_lboundPiS_PlS0_S_S0_S0_S0_S_S_S_S_S_S0_ii --------------------------
	.section	.nv.info._Z17global_add_lboundPiS_PlS0_S_S0_S0_S0_S_S_S_S_S_S0_ii,"",@"SHT_CUDA_INFO"
	.sectionflags	@""
	.align	4


	//----- nvinfo : EIATTR_CUDA_API_VERSION
	.align		4
        /*0000*/ 	.byte	0x04, 0x37
        /*0002*/ 	.short	(.L_387 - .L_386)
.L_386:
        /*0004*/ 	.word	0x00000082


	//----- nvinfo : EIATTR_KPARAM_INFO
	.align		4
.L_387:
        /*0008*/ 	.byte	0x04, 0x17
        /*000a*/ 	.short	(.L_389 - .L_388)
.L_388:
        /*000c*/ 	.word	0x00000000
        /*0010*/ 	.short	0x000f
        /*0012*/ 	.short	0x0074
        /*0014*/ 	.byte	0x00, 0xf0, 0x11, 0x00


	//----- nvinfo : EIATTR_KPARAM_INFO
	.align		4
.L_389:
        /*0018*/ 	.byte	0x04, 0x17
        /*001a*/ 	.short	(.L_391 - .L_390)
.L_390:
        /*001c*/ 	.word	0x00000000
        /*0020*/ 	.short	0x000e
        /*0022*/ 	.short	0x0070
        /*0024*/ 	.byte	0x00, 0xf0, 0x11, 0x00


	//----- nvinfo : EIATTR_KPARAM_INFO
	.align		4
.L_391:
        /*0028*/ 	.byte	0x04, 0x17
        /*002a*/ 	.short	(.L_393 - .L_392)
.L_392:
        /*002c*/ 	.word	0x00000000
        /*0030*/ 	.short	0x000d
        /*0032*/ 	.short	0x0068
        /*0034*/ 	.byte	0x00, 0xf5, 0x21, 0x00


	//----- nvinfo : EIATTR_KPARAM_INFO
	.align		4
.L_393:
        /*0038*/ 	.byte	0x04, 0x17
        /*003a*/ 	.short	(.L_395 - .L_394)
.L_394:
        /*003c*/ 	.word	0x00000000
        /*0040*/ 	.short	0x000c
        /*0042*/ 	.short	0x0060
        /*0044*/ 	.byte	0x00, 0xf5, 0x21, 0x00


	//----- nvinfo : EIATTR_KPARAM_INFO
	.align		4
.L_395:
        /*0048*/ 	.byte	0x04, 0x17
        /*004a*/ 	.short	(.L_397 - .L_396)
.L_396:
        /*004c*/ 	.word	0x00000000
        /*0050*/ 	.short	0x000b
        /*0052*/ 	.short	0x0058
        /*0054*/ 	.byte	0x00, 0xf5, 0x21, 0x00


	//----- nvinfo : EIATTR_KPARAM_INFO
	.align		4
.L_397:
        /*0058*/ 	.byte	0x04, 0x17
        /*005a*/ 	.short	(.L_399 - .L_398)
.L_398:
        /*005c*/ 	.word	0x00000000
        /*0060*/ 	.short	0x000a
        /*0062*/ 	.short	0x0050
        /*0064*/ 	.byte	0x00, 0xf5, 0x21, 0x00


	//----- nvinfo : EIATTR_KPARAM_INFO
	.align		4
.L_399:
        /*0068*/ 	.byte	0x04, 0x17
        /*006a*/ 	.short	(.L_401 - .L_400)
.L_400:
        /*006c*/ 	.word	0x00000000
        /*0070*/ 	.short	0x0009
        /*0072*/ 	.short	0x0048
        /*0074*/ 	.byte	0x00, 0xf5, 0x21, 0x00


	//----- nvinfo : EIATTR_KPARAM_INFO
	.align		4
.L_401:
        /*0078*/ 	.byte	0x04, 0x17
        /*007a*/ 	.short	(.L_403 - .L_402)
.L_402:
        /*007c*/ 	.word	0x00000000
        /*0080*/ 	.short	0x0008
        /*0082*/ 	.short	0x0040
        /*0084*/ 	.byte	0x00, 0xf5, 0x21, 0x00


	//----- nvinfo : EIATTR_KPARAM_INFO
	.align		4
.L_403:
        /*0088*/ 	.byte	0x04, 0x17
        /*008a*/ 	.short	(.L_405 - .L_404)
.L_404:
        /*008c*/ 	.word	0x00000000
        /*0090*/ 	.short	0x0007
        /*0092*/ 	.short	0x0038
        /*0094*/ 	.byte	0x00, 0xf5, 0x21, 0x00


	//----- nvinfo : EIATTR_KPARAM_INFO
	.align		4
.L_405:
        /*0098*/ 	.byte	0x04, 0x17
        /*009a*/ 	.short	(.L_407 - .L_406)
.L_406:
        /*009c*/ 	.word	0x00000000
        /*00a0*/ 	.short	0x0006
        /*00a2*/ 	.short	0x0030
        /*00a4*/ 	.byte	0x00, 0xf5, 0x21, 0x00


	//----- nvinfo : EIATTR_KPARAM_INFO
	.align		4
.L_407:
        /*00a8*/ 	.byte	0x04, 0x17
        /*00aa*/ 	.short	(.L_409 - .L_408)
.L_408:
        /*00ac*/ 	.word	0x00000000
        /*00b0*/ 	.short	0x0005
        /*00b2*/ 	.short	0x0028
        /*00b4*/ 	.byte	0x00, 0xf5, 0x21, 0x00


	//----- nvinfo : EIATTR_KPARAM_INFO
	.align		4
.L_409:
        /*00b8*/ 	.byte	0x04, 0x17
        /*00ba*/ 	.short	(.L_411 - .L_410)
.L_410:
        /*00bc*/ 	.word	0x00000000
        /*00c0*/ 	.short	0x0004
        /*00c2*/ 	.short	0x0020
        /*00c4*/ 	.byte	0x00, 0xf5, 0x21, 0x00


	//----- nvinfo : EIATTR_KPARAM_INFO
	.align		4
.L_411:
        /*00c8*/ 	.byte	0x04, 0x17
        /*00ca*/ 	.short	(.L_413 - .L_412)
.L_412:
        /*00cc*/ 	.word	0x00000000
        /*00d0*/ 	.short	0x0003
        /*00d2*/ 	.short	0x0018
        /*00d4*/ 	.byte	0x00, 0xf5, 0x21, 0x00


	//----- nvinfo : EIATTR_KPARAM_INFO
	.align		4
.L_413:
        /*00d8*/ 	.byte	0x04, 0x17
        /*00da*/ 	.short	(.L_415 - .L_414)
.L_414:
        /*00dc*/ 	.word	0x00000000
        /*00e0*/ 	.short	0x0002
        /*00e2*/ 	.short	0x0010
        /*00e4*/ 	.byte	0x00, 0xf5, 0x21, 0x00


	//----- nvinfo : EIATTR_KPARAM_INFO
	.align		4
.L_415:
        /*00e8*/ 	.byte	0x04, 0x17
        /*00ea*/ 	.short	(.L_417 - .L_416)
.L_416:
        /*00ec*/ 	.word	0x00000000
        /*00f0*/ 	.short	0x0001
        /*00f2*/ 	.short	0x0008
        /*00f4*/ 	.byte	0x00, 0xf5, 0x21, 0x00


	//----- nvinfo : EIATTR_KPARAM_INFO
	.align		4
.L_417:
        /*00f8*/ 	.byte	0x04, 0x17
        /*00fa*/ 	.short	(.L_419 - .L_418)
.L_418:
        /*00fc*/ 	.word	0x00000000
        /*0100*/ 	.short	0x0000
        /*0102*/ 	.short	0x0000
        /*0104*/ 	.byte	0x00, 0xf5, 0x21, 0x00


	//----- nvinfo : EIATTR_SPARSE_MMA_MASK
	.align		4
.L_419:
        /*0108*/ 	.byte	0x03, 0x50
        /*010a*/ 	.short	0x0000


	//----- nvinfo : EIATTR_MAXREG_COUNT
	.align		4
        /*010c*/ 	.byte	0x03, 0x1b
        /*010e*/ 	.short	0x00ff


	//----- nvinfo : EIATTR_MERCURY_ISA_VERSION
	.align		4
        /*0110*/ 	.byte	0x03, 0x5f
        /*0112*/ 	.short	0x0101


	//----- nvinfo : EIATTR_VRC_CTA_INIT_COUNT
	.align		4
        /*0114*/ 	.byte	0x02, 0x4a
	.zero		1
	.zero		1


	//----- nvinfo : EIATTR_EXIT_INSTR_OFFSETS
	.align		4
        /*0118*/ 	.byte	0x04, 0x1c
        /*011a*/ 	.short	(.L_421 - .L_420)


	//   ....[0]....
.L_420:
        /*011c*/ 	.word	0x00000060


	//   ....[1]....
        /*0120*/ 	.word	0x000001d0


	//----- nvinfo : EIATTR_CRS_STACK_SIZE
	.align		4
.L_421:
        /*0124*/ 	.byte	0x04, 0x1e
        /*0126*/ 	.short	(.L_423 - .L_422)
.L_422:
        /*0128*/ 	.word	0x00000000


	//----- nvinfo : EIATTR_CBANK_PARAM_SIZE
	.align		4
.L_423:
        /*012c*/ 	.byte	0x03, 0x19
        /*012e*/ 	.short	0x0078


	//----- nvinfo : EIATTR_PARAM_CBANK
	.align		4
        /*0130*/ 	.byte	0x04, 0x0a
        /*0132*/ 	.short	(.L_425 - .L_424)
	.align		4
.L_424:
        /*0134*/ 	.word	index@(.nv.constant0._Z17global_add_lboundPiS_PlS0_S_S0_S0_S0_S_S_S_S_S_S0_ii)
        /*0138*/ 	.short	0x0380
        /*013a*/ 	.short	0x0078


	//----- nvinfo : EIATTR_SW_WAR
	.align		4
.L_425:
        /*013c*/ 	.byte	0x04, 0x36
        /*013e*/ 	.short	(.L_427 - .L_426)
.L_426:
        /*0140*/ 	.word	0x00000008
.L_427:


//--------------------- .nv.info._Z17global_sum_lboundPiS_PlS0_S_S0_S0_S0_S_S_S_S_S_S0_ii --------------------------
	.section	.nv.info._Z17global_sum_lboundPiS_PlS0_S_S0_S0_S0_S_S_S_S_S_S0_ii,"",@"SHT_CUDA_INFO"
	.sectionflags	@""
	.align	4


	//----- nvinfo : EIATTR_CUDA_API_VERSION
	.align		4
        /*0000*/ 	.byte	0x04, 0x37
        /*0002*/ 	.short	(.L_429 - .L_428)
.L_428:
        /*0004*/ 	.word	0x00000082


	//----- nvinfo : EIATTR_KPARAM_INFO
	.align		4
.L_429:
        /*0008*/ 	.byte	0x04, 0x17
        /*000a*/ 	.short	(.L_431 - .L_430)
.L_430:
        /*000c*/ 	.word	0x00000000
        /*0010*/ 	.short	0x000f
        /*0012*/ 	.short	0x0074
        /*0014*/ 	.byte	0x00, 0xf0, 0x11, 0x00


	//----- nvinfo : EIATTR_KPARAM_INFO
	.align		4
.L_431:
        /*0018*/ 	.byte	0x04, 0x17
        /*001a*/ 	.short	(.L_433 - .L_432)
.L_432:
        /*001c*/ 	.word	0x00000000
        /*0020*/ 	.short	0x000e
        /*0022*/ 	.short	0x0070
        /*0024*/ 	.byte	0x00, 0xf0, 0x11, 0x00


	//----- nvinfo : EIATTR_KPARAM_INFO
	.align		4
.L_433:
        /*0028*/ 	.byte	0x04, 0x17
        /*002a*/ 	.short	(.L_435 - .L_434)
.L_434:
        /*002c*/ 	.word	0x00000000
        /*0030*/ 	.short	0x000d
        /*0032*/ 	.short	0x0068
        /*0034*/ 	.byte	0x00, 0xf5, 0x21, 0x00


	//----- nvinfo : EIATTR_KPARAM_INFO
	.align		4
.L_435:
        /*0038*/ 	.byte	0x04, 0x17
        /*003a*/ 	.short	(.L_437 - .L_436)
.L_436:
        /*003c*/ 	.word	0x00000000
        /*0040*/ 	.short	0x000c
        /*0042*/ 	.short	0x0060
        /*0044*/ 	.byte	0x00, 0xf5, 0x21, 0x00


	//----- nvinfo : EIATTR_KPARAM_INFO
	.align		4
.L_437:
        /*0048*/ 	.byte	0x04, 0x17
        /*004a*/ 	.short	(.L_439 - .L_438)
.L_438:
        /*004c*/ 	.word	0x00000000
        /*0050*/ 	.short	0x000b
        /*0052*/ 	.short	0x0058
        /*0054*/ 	.byte	0x00, 0xf5, 0x21, 0x00


	//----- nvinfo : EIATTR_KPARAM_INFO
	.align		4
.L_439:
        /*0058*/ 	.byte	0x04, 0x17
        /*005a*/ 	.short	(.L_441 - .L_440)
.L_440:
        /*005c*/ 	.word	0x00000000
        /*0060*/ 	.short	0x000a
        /*0062*/ 	.short	0x0050
        /*0064*/ 	.byte	0x00, 0xf5, 0x21, 0x00


	//----- nvinfo : EIATTR_KPARAM_INFO
	.align		4
.L_441:
        /*0068*/ 	.byte	0x04, 0x17
        /*006a*/ 	.short	(.L_443 - .L_442)
.L_442:
        /*006c*/ 	.word	0x00000000
        /*0070*/ 	.short	0x0009
        /*0072*/ 	.short	0x0048
        /*0074*/ 	.byte	0x00, 0xf5, 0x21, 0x00


	//----- nvinfo : EIATTR_KPARAM_INFO
	.align		4
.L_443:
        /*0078*/ 	.byte	0x04, 0x17
        /*007a*/ 	.short	(.L_445 - .L_444)
.L_444:
        /*007c*/ 	.word	0x00000000
        /*0080*/ 	.short	0x0008
        /*0082*/ 	.short	0x0040
        /*0084*/ 	.byte	0x00, 0xf5, 0x21, 0x00


	//----- nvinfo : EIATTR_KPARAM_INFO
	.align		4
.L_445:
        /*0088*/ 	.byte	0x04, 0x17
        /*008a*/ 	.short	(.L_447 - .L_446)
.L_446:
        /*008c*/ 	.word	0x00000000
        /*0090*/ 	.short	0x0007
        /*0092*/ 	.short	0x0038
        /*0094*/ 	.byte	0x00, 0xf5, 0x21, 0x00


	//----- nvinfo : EIATTR_KPARAM_INFO
	.align		4
.L_447:
        /*0098*/ 	.byte	0x04, 0x17
        /*009a*/ 	.short	(.L_449 - .L_448)
.L_448:
        /*009c*/ 	.word	0x00000000
        /*00a0*/ 	.short	0x0006
        /*00a2*/ 	.short	0x0030
        /*00a4*/ 	.byte	0x00, 0xf5, 0x21, 0x00


	//----- nvinfo : EIATTR_KPARAM_INFO
	.align		4
.L_449:
        /*00a8*/ 	.byte	0x04, 0x17
        /*00aa*/ 	.short	(.L_451 - .L_450)
.L_450:
        /*00ac*/ 	.word	0x00000000
        /*00b0*/ 	.short	0x0005
        /*00b2*/ 	.short	0x0028
        /*00b4*/ 	.byte	0x00, 0xf5, 0x21, 0x00


	//----- nvinfo : EIATTR_KPARAM_INFO
	.align		4
.L_451:
        /*00b8*/ 	.byte	0x04, 0x17
        /*00ba*/ 	.short	(.L_453 - .L_452)
.L_452:
        /*00bc*/ 	.word	0x00000000
        /*00c0*/ 	.short	0x0004
        /*00c2*/ 	.short	0x0020
        /*00c4*/ 	.byte	0x00, 0xf5, 0x21, 0x00


	//----- nvinfo : EIATTR_KPARAM_INFO
	.align		4
.L_453:
        /*00c8*/ 	.byte	0x04, 0x17
        /*00ca*/ 	.short	(.L_455 - .L_454)
.L_454:
        /*00cc*/ 	.word	0x00000000
        /*00d0*/ 	.short	0x0003
        /*00d2*/ 	.short	0x0018
        /*00d4*/ 	.byte	0x00, 0xf5, 0x21, 0x00


	//----- nvinfo : EIATTR_KPARAM_INFO
	.align		4
.L_455:
        /*00d8*/ 	.byte	0x04, 0x17
        /*00da*/ 	.short	(.L_457 - .L_456)
.L_456:
        /*00dc*/ 	.word	0x00000000
        /*00e0*/ 	.short	0x0002
        /*00e2*/ 	.short	0x0010
        /*00e4*/ 	.byte	0x00, 0xf5, 0x21, 0x00


	//----- nvinfo : EIATTR_KPARAM_INFO
	.align		4
.L_457:
        /*00e8*/ 	.byte	0x04, 0x17
        /*00ea*/ 	.short	(.L_459 - .L_458)
.L_458:
        /*00ec*/ 	.word	0x00000000
        /*00f0*/ 	.short	0x0001
        /*00f2*/ 	.short	0x0008
        /*00f4*/ 	.byte	0x00, 0xf5, 0x21, 0x00


	//----- nvinfo : EIATTR_KPARAM_INFO
	.align		4
.L_459:
        /*00f8*/ 	.byte	0x04, 0x17
        /*00fa*/ 	.short	(.L_461 - .L_460)
.L_460:
        /*00fc*/ 	.word	0x00000000
        /*0100*/ 	.short	0x0000
        /*0102*/ 	.short	0x0000
        /*0104*/ 	.byte	0x00, 0xf5, 0x21, 0x00


	//----- nvinfo : EIATTR_SPARSE_MMA_MASK
	.align		4
.L_461:
        /*0108*/ 	.byte	0x03, 0x50
        /*010a*/ 	.short	0x0000


	//----- nvinfo : EIATTR_MAXREG_COUNT
	.align		4
        /*010c*/ 	.byte	0x03, 0x1b
        /*010e*/ 	.short	0x00ff


	//----- nvinfo : EIATTR_MERCURY_ISA_VERSION
	.align		4
        /*0110*/ 	.byte	0x03, 0x5f
        /*0112*/ 	.short	0x0101


	//----- nvinfo : EIATTR_VRC_CTA_INIT_COUNT
	.align		4
        /*0114*/ 	.byte	0x02, 0x4a
	.zero		1
	.zero		1


	//----- nvinfo : EIATTR_EXIT_INSTR_OFFSETS
	.align		4
        /*0118*/ 	.byte	0x04, 0x1c
        /*011a*/ 	.short	(.L_463 - .L_462)


	//   ....[0]....
.L_462:
        /*011c*/ 	.word	0x00000060


	//   ....[1]....
        /*0120*/ 	.word	0x00000b20


	//   ....[2]....
        /*0124*/ 	.word	0x00001ea0


	//   ....[3]....
        /*0128*/ 	.word	0x00001ef0


	//   ....[4]....
        /*012c*/ 	.word	0x000029b0


	//----- nvinfo : EIATTR_CRS_STACK_SIZE
	.align		4
.L_463:
        /*0130*/ 	.byte	0x04, 0x1e
        /*0132*/ 	.short	(.L_465 - .L_464)
.L_464:
        /*0134*/ 	.word	0x00000000


	//----- nvinfo : EIATTR_CBANK_PARAM_SIZE
	.align		4
.L_465:
        /*0138*/ 	.byte	0x03, 0x19
        /*013a*/ 	.short	0x0078


	//----- nvinfo : EIATTR_PARAM_CBANK
	.align		4
        /*013c*/ 	.byte	0x04, 0x0a
        /*013e*/ 	.short	(.L_467 - .L_466)
	.align		4
.L_466:
        /*0140*/ 	.word	index@(.nv.constant0._Z17global_sum_lboundPiS_PlS0_S_S0_S0_S0_S_S_S_S_S_S0_ii)
        /*0144*/ 	.short	0x0380
        /*0146*/ 	.short	0x0078


	//----- nvinfo : EIATTR_SW_WAR
	.align		4
.L_467:
        /*0148*/ 	.byte	0x04, 0x36
        /*014a*/ 	.short	(.L_469 - .L_468)
.L_468:
        /*014c*/ 	.word	0x00000008
.L_469:


//--------------------- .nv.info._Z17global_min_by_dimPiS_PlS0_S_S0_S0_S0_S_S_S_S_S_S0_ii --------------------------
	.section	.nv.info._Z17global_min_by_dimPiS_PlS0_S_S0_S0_S0_S_S_S_S_S_S0_ii,"",@"SHT_CUDA_INFO"
	.sectionflags	@""
	.align	4


	//----- nvinfo : EIATTR_CUDA_API_VERSION
	.align		4
        /*0000*/ 	.byte	0x04, 0x37
        /*0002*/ 	.short	(.L_471 - .L_470)
.L_470:
        /*0004*/ 	.word	0x00000082


	//----- nvinfo : EIATTR_KPARAM_INFO
	.align		4
.L_471:
        /*0008*/ 	.byte	0x04, 0x17
        /*000a*/ 	.short	(.L_473 - .L_472)
.L_472:
        /*000c*/ 	.word	0x00000000
        /*0010*/ 	.short	0x000f
        /*0012*/ 	.short	0x0074
        /*0014*/ 	.byte	0x00, 0xf0, 0x11, 0x00


	//----- nvinfo : EIATTR_KPARAM_INFO
	.align		4
.L_473:
        /*0018*/ 	.byte	0x04, 0x17
        /*001a*/ 	.short	(.L_475 - .L_474)
.L_474:
        /*001c*/ 	.word	0x00000000
        /*0020*/ 	.short	0x000e
        /*0022*/ 	.short	0x0070
        /*0024*/ 	.byte	0x00, 0xf0, 0x11, 0x00


	//----- nvinfo : EIATTR_KPARAM_INFO
	.align		4
.L_475:
        /*0028*/ 	.byte	0x04, 0x17
        /*002a*/ 	.short	(.L_477 - .L_476)
.L_476:
        /*002c*/ 	.word	0x00000000
        /*0030*/ 	.short	0x000d
        /*0032*/ 	.short	0x0068
        /*0034*/ 	.byte	0x00, 0xf5, 0x21, 0x00


	//----- nvinfo : EIATTR_KPARAM_INFO
	.align		4
.L_477:
        /*0038*/ 	.byte	0x04, 0x17
        /*003a*/ 	.short	(.L_479 - .L_478)
.L_478:
        /*003c*/ 	.word	0x00000000
        /*0040*/ 	.short	0x000c
        /*0042*/ 	.short	0x0060
        /*0044*/ 	.byte	0x00, 0xf5, 0x21, 0x00


	//----- nvinfo : EIATTR_KPARAM_INFO
	.align		4
.L_479:
        /*0048*/ 	.byte	0x04, 0x17
        /*004a*/ 	.short	(.L_481 - .L_480)
.L_480:
        /*004c*/ 	.word	0x00000000
        /*0050*/ 	.short	0x000b
        /*0052*/ 	.short	0x0058
        /*0054*/ 	.byte	0x00, 0xf5, 0x21, 0x00


	//----- nvinfo : EIATTR_KPARAM_INFO
	.align		4
.L_481:
        /*0058*/ 	.byte	0x04, 0x17
        /*005a*/ 	.short	(.L_483 - .L_482)
.L_482:
        /*005c*/ 	.word	0x00000000
        /*0060*/ 	.short	0x000a
        /*0062*/ 	.short	0x0050
        /*0064*/ 	.byte	0x00, 0xf5, 0x21, 0x00


	//----- nvinfo : EIATTR_KPARAM_INFO
	.align		4
.L_483:
        /*0068*/ 	.byte	0x04, 0x17
        /*006a*/ 	.short	(.L_485 - .L_484)
.L_484:
        /*006c*/ 	.word	0x00000000
        /*0070*/ 	.short	0x0009
        /*0072*/ 	.short	0x0048
        /*0074*/ 	.byte	0x00, 0xf5, 0x21, 0x00


	//----- nvinfo : EIATTR_KPARAM_INFO
	.align		4
.L_485:
        /*0078*/ 	.byte	0x04, 0x17
        /*007a*/ 	.short	(.L_487 - .L_486)
.L_486:
        /*007c*/ 	.word	0x00000000
        /*0080*/ 	.short	0x0008
        /*0082*/ 	.short	0x0040
        /*0084*/ 	.byte	0x00, 0xf5, 0x21, 0x00


	//----- nvinfo : EIATTR_KPARAM_INFO
	.align		4
.L_487:
        /*0088*/ 	.byte	0x04, 0x17
        /*008a*/ 	.short	(.L_489 - .L_488)
.L_488:
        /*008c*/ 	.word	0x00000000
        /*0090*/ 	.short	0x0007
        /*0092*/ 	.short	0x0038
        /*0094*/ 	.byte	0x00, 0xf5, 0x21, 0x00


	//----- nvinfo : EIATTR_KPARAM_INFO
	.align		4
.L_489:
        /*0098*/ 	.byte	0x04, 0x17
        /*009a*/ 	.short	(.L_491 - .L_490)
.L_490:
        /*009c*/ 	.word	0x00000000
        /*00a0*/ 	.short	0x0006
        /*00a2*/ 	.short	0x0030
        /*00a4*/ 	.byte	0x00, 0xf5, 0x21, 0x00


	//----- nvinfo : EIATTR_KPARAM_INFO
	.align		4
.L_491:
        /*00a8*/ 	.byte	0x04, 0x17
        /*00aa*/ 	.short	(.L_493 - .L_492)
.L_492:
        /*00ac*/ 	.word	0x00000000
        /*00b0*/ 	.short	0x0005
        /*00b2*/ 	.short	0x0028
        /*00b4*/ 	.byte	0x00, 0xf5, 0x21, 0x00


	//----- nvinfo : EIATTR_KPARAM_INFO
	.align		4
.L_493:
        /*00b8*/ 	.byte	0x04, 0x17
        /*00ba*/ 	.short	(.L_495 - .L_494)
.L_494:
        /*00bc*/ 	.word	0x00000000
        /*00c0*/ 	.short	0x0004
        /*00c2*/ 	.short	0x0020
        /*00c4*/ 	.byte	0x00, 0xf5, 0x21, 0x00


	//----- nvinfo : EIATTR_KPARAM_INFO
	.align		4
.L_495:
        /*00c8*/ 	.byte	0x04, 0x17
        /*00ca*/ 	.short	(.L_497 - .L_496)
.L_496:
        /*00cc*/ 	.word	0x00000000
        /*00d0*/ 	.short	0x0003
        /*00d2*/ 	.short	0x0018
        /*00d4*/ 	.byte	0x00, 0xf5, 0x21, 0x00


	//----- nvinfo : EIATTR_KPARAM_INFO
	.align		4
.L_497:
        /*00d8*/ 	.byte	0x04, 0x17
        /*00da*/ 	.short	(.L_499 - .L_498)
.L_498:
        /*00dc*/ 	.word	0x00000000
        /*00e0*/ 	.short	0x0002
        /*00e2*/ 	.short	0x0010
        /*00e4*/ 	.byte	0x00, 0xf5, 0x21, 0x00


	//----- nvinfo : EIATTR_KPARAM_INFO
	.align		4
.L_499:
        /*00e8*/ 	.byte	0x04, 0x17
        /*00ea*/ 	.short	(.L_501 - .L_500)
.L_500:
        /*00ec*/ 	.word	0x00000000
        /*00f0*/ 	.short	0x0001
        /*00f2*/ 	.short	0x0008
        /*00f4*/ 	.byte	0x00, 0xf5, 0x21, 0x00


	//----- nvinfo : EIATTR_KPARAM_INFO
	.align		4
.L_501:
        /*00f8*/ 	.byte	0x04, 0x17
        /*00fa*/ 	.short	(.L_503 - .L_502)
.L_502:
        /*00fc*/ 	.word	0x00000000
        /*0100*/ 	.short	0x0000
        /*0102*/ 	.short	0x0000
        /*0104*/ 	.byte	0x00, 0xf5, 0x21, 0x00


	//----- nvinfo : EIATTR_SPARSE_MMA_MASK
	.align		4
.L_503:
        /*0108*/ 	.byte	0x03, 0x50
        /*010a*/ 	.short	0x0000


	//----- nvinfo : EIATTR_MAXREG_COUNT
	.align		4
        /*010c*/ 	.byte	0x03, 0x1b
        /*010e*/ 	.short	0x00ff


	//----- nvinfo : EIATTR_MERCURY_ISA_VERSION
	.align		4
        /*0110*/ 	.byte	0x03, 0x5f
        /*0112*/ 	.short	0x0101


	//----- nvinfo : EIATTR_VRC_CTA_INIT_COUNT
	.align		4
        /*0114*/ 	.byte	0x02, 0x4a
	.zero		1
	.zero		1


	//----- nvinfo : EIATTR_EXIT_INSTR_OFFSETS
	.align		4
        /*0118*/ 	.byte	0x04, 0x1c
        /*011a*/ 	.short	(.L_505 - .L_504)


	//   ....[0]....
.L_504:
        /*011c*/ 	.word	0x00000060


	//   ....[1]....
        /*0120*/ 	.word	0x00000180


	//   ....[2]....
        /*0124*/ 	.word	0x00001060


	//----- nvinfo : EIATTR_CRS_STACK_SIZE
	.align		4
.L_505:
        /*0128*/ 	.byte	0x04, 0x1e
        /*012a*/ 	.short	(.L_507 - .L_506)
.L_506:
        /*012c*/ 	.word	0x00000000


	//----- nvinfo : EIATTR_CBANK_PARAM_SIZE
	.align		4
.L_507:
        /*0130*/ 	.byte	0x03, 0x19
        /*0132*/ 	.short	0x0078


	//----- nvinfo : EIATTR_PARAM_CBANK
	.align		4
        /*0134*/ 	.byte	0x04, 0x0a
        /*0136*/ 	.short	(.L_509 - .L_508)
	.align		4
.L_508:
        /*0138*/ 	.word	index@(.nv.constant0._Z17global_min_by_dimPiS_PlS0_S_S0_S0_S0_S_S_S_S_S_S0_ii)
        /*013c*/ 	.short	0x0380
        /*013e*/ 	.short	0x0078


	//----- nvinfo : EIATTR_SW_WAR
	.align		4
.L_509:
        /*0140*/ 	.byte	0x04, 0x36
        /*0142*/ 	.short	(.L_511 - .L_510)
.L_510:
        /*0144*/ 	.word	0x00000008
.L_511:


//--------------------- .nv.info._Z18global_prev_by_colPiS_PlS0_S_S0_S0_S0_S_S_S_S_S_S0_ii --------------------------
	.section	.nv.info._Z18global_prev_by_colPiS_PlS0_S_S0_S0_S0_S_S_S_S_S_S0_ii,"",@"SHT_CUDA_INFO"
	.sectionflags	@""
	.align	4


	//----- nvinfo : EIATTR_CUDA_API_VERSION
	.align		4
        /*0000*/ 	.byte	0x04, 0x37
        /*0002*/ 	.short	(.L_513 - .L_512)
.L_512:
        /*0004*/ 	.word	0x00000082


	//----- nvinfo : EIATTR_KPARAM_INFO
	.align		4
.L_513:
        /*0008*/ 	.byte	0x04, 0x17
        /*000a*/ 	.short	(.L_515 - .L_514)
.L_514:
        /*000c*/ 	.word	0x00000000
        /*0010*/ 	.short	0x000f
        /*0012*/ 	.short	0x0074
        /*0014*/ 	.byte	0x00, 0xf0, 0x11, 0x00


	//----- nvinfo : EIATTR_KPARAM_INFO
	.align		4
.L_515:
        /*0018*/ 	.byte	0x04, 0x17
        /*001a*/ 	.short	(.L_517 - .L_516)
.L_516:
        /*001c*/ 	.word	0x00000000
        /*0020*/ 	.short	0x000e
        /*0022*/ 	.short	0x0070
        /*0024*/ 	.byte	0x00, 0xf0, 0x11, 0x00


	//----- nvinfo : EIATTR_KPARAM_INFO
	.align		4
.L_517:
        /*0028*/ 	.byte	0x04, 0x17
        /*002a*/ 	.short	(.L_519 - .L_518)
.L_518:
        /*002c*/ 	.word	0x00000000
        /*0030*/ 	.short	0x000d
        /*0032*/ 	.short	0x0068
        /*0034*/ 	.byte	0x00, 0xf5, 0x21, 0x00


	//----- nvinfo : EIATTR_KPARAM_INFO
	.align		4
.L_519:
        /*0038*/ 	.byte	0x04, 0x17
        /*003a*/ 	.short	(.L_521 - .L_520)
.L_520:
        /*003c*/ 	.word	0x00000000
        /*0040*/ 	.short	0x000c
        /*0042*/ 	.short	0x0060
        /*0044*/ 	.byte	0x00, 0xf5, 0x21, 0x00


	//----- nvinfo : EIATTR_KPARAM_INFO
	.align		4
.L_521:
        /*0048*/ 	.byte	0x04, 0x17
        /*004a*/ 	.short	(.L_523 - .L_522)
.L_522:
        /*004c*/ 	.word	0x00000000
        /*0050*/ 	.short	0x000b
        /*0052*/ 	.short	0x0058
        /*0054*/ 	.byte	0x00, 0xf5, 0x21, 0x00


	//----- nvinfo : EIATTR_KPARAM_INFO
	.align		4
.L_523:
        /*0058*/ 	.byte	0x04, 0x17
        /*005a*/ 	.short	(.L_525 - .L_524)
.L_524:
        /*005c*/ 	.word	0x00000000
        /*0060*/ 	.short	0x000a
        /*0062*/ 	.short	0x0050
        /*0064*/ 	.byte	0x00, 0xf5, 0x21, 0x00


	//----- nvinfo : EIATTR_KPARAM_INFO
	.align		4
.L_525:
        /*0068*/ 	.byte	0x04, 0x17
        /*006a*/ 	.short	(.L_527 - .L_526)
.L_526:
        /*006c*/ 	.word	0x00000000
        /*0070*/ 	.short	0x0009
        /*0072*/ 	.short	0x0048
        /*0074*/ 	.byte	0x00, 0xf5, 0x21, 0x00


	//----- nvinfo : EIATTR_KPARAM_INFO
	.align		4
.L_527:
        /*0078*/ 	.byte	0x04, 0x17
        /*007a*/ 	.short	(.L_529 - .L_528)
.L_528:
        /*007c*/ 	.word	0x00000000
        /*0080*/ 	.short	0x0008
        /*0082*/ 	.short	0x0040
        /*0084*/ 	.byte	0x00, 0xf5, 0x21, 0x00


	//----- nvinfo : EIATTR_KPARAM_INFO
	.align		4
.L_529:
        /*0088*/ 	.byte	0x04, 0x17
        /*008a*/ 	.short	(.L_531 - .L_530)
.L_530:
        /*008c*/ 	.word	0x00000000
        /*0090*/ 	.short	0x0007
        /*0092*/ 	.short	0x0038
        /*0094*/ 	.byte	0x00, 0xf5, 0x21, 0x00


	//----- nvinfo : EIATTR_KPARAM_INFO
	.align		4
.L_531:
        /*0098*/ 	.byte	0x04, 0x17
        /*009a*/ 	.short	(.L_533 - .L_532)
.L_532:
        /*009c*/ 	.word	0x00000000
        /*00a0*/ 	.short	0x0006
        /*00a2*/ 	.short	0x0030
        /*00a4*/ 	.byte	0x00, 0xf5, 0x21, 0x00


	//----- nvinfo : EIATTR_KPARAM_INFO
	.align		4
.L_533:
        /*00a8*/ 	.byte	0x04, 0x17
        /*00aa*/ 	.short	(.L_535 - .L_534)
.L_534:
        /*00ac*/ 	.word	0x00000000
        /*00b0*/ 	.short	0x0005
        /*00b2*/ 	.short	0x0028
        /*00b4*/ 	.byte	0x00, 0xf5, 0x21, 0x00


	//----- nvinfo : EIATTR_KPARAM_INFO
	.align		4
.L_535:
        /*00b8*/ 	.byte	0x04, 0x17
        /*00ba*/ 	.short	(.L_537 - .L_536)
.L_536:
        /*00bc*/ 	.word	0x00000000
        /*00c0*/ 	.short	0x0004
        /*00c2*/ 	.short	0x0020
        /*00c4*/ 	.byte	0x00, 0xf5, 0x21, 0x00


	//----- nvinfo : EIATTR_KPARAM_INFO
	.align		4
.L_537:
        /*00c8*/ 	.byte	0x04, 0x17
        /*00ca*/ 	.short	(.L_539 - .L_538)
.L_538:
        /*00cc*/ 	.word	0x00000000
        /*00d0*/ 	.short	0x0003
        /*00d2*/ 	.short	0x0018
        /*00d4*/ 	.byte	0x00, 0xf5, 0x21, 0x00


	//----- nvinfo : EIATTR_KPARAM_INFO
	.align		4
.L_539:
        /*00d8*/ 	.byte	0x04, 0x17
        /*00da*/ 	.short	(.L_541 - .L_540)
.L_540:
        /*00dc*/ 	.word	0x00000000
        /*00e0*/ 	.short	0x0002
        /*00e2*/ 	.short	0x0010
        /*00e4*/ 	.byte	0x00, 0xf5, 0x21, 0x00


	//----- nvinfo : EIATTR_KPARAM_INFO
	.align		4
.L_541:
        /*00e8*/ 	.byte	0x04, 0x17
        /*00ea*/ 	.short	(.L_543 - .L_542)
.L_542:
        /*00ec*/ 	.word	0x00000000
        /*00f0*/ 	.short	0x0001
        /*00f2*/ 	.short	0x0008
        /*00f4*/ 	.byte	0x00, 0xf5, 0x21, 0x00


	//----- nvinfo : EIATTR_KPARAM_INFO
	.align		4
.L_543:
        /*00f8*/ 	.byte	0x04, 0x17
        /*00fa*/ 	.short	(.L_545 - .L_544)
.L_544:
        /*00fc*/ 	.word	0x00000000
        /*0100*/ 	.short	0x0000
        /*0102*/ 	.short	0x0000
        /*0104*/ 	.byte	0x00, 0xf5, 0x21, 0x00


	//----- nvinfo : EIATTR_SPARSE_MMA_MASK
	.align		4
.L_545:
        /*0108*/ 	.byte	0x03, 0x50
        /*010a*/ 	.short	0x0000


	//----- nvinfo : EIATTR_MAXREG_COUNT
	.align		4
        /*010c*/ 	.byte	0x03, 0x1b
        /*010e*/ 	.short	0x00ff


	//----- nvinfo : EIATTR_MERCURY_ISA_VERSION
	.align		4
        /*0110*/ 	.byte	0x03, 0x5f
        /*0112*/ 	.short	0x0101


	//----- nvinfo : EIATTR_VRC_CTA_INIT_COUNT
	.align		4
        /*0114*/ 	.byte	0x02, 0x4a
	.zero		1
	.zero		1


	//----- nvinfo : EIATTR_EXIT_INSTR_OFFSETS
	.align		4
        /*0118*/ 	.byte	0x04, 0x1c
        /*011a*/ 	.short	(.L_547 - .L_546)


	//   ....[0]....
.L_546:
        /*011c*/ 	.word	0x00000070


	//   ....[1]....
        /*0120*/ 	.word	0x00000090


	//   ....[2]....
        /*0124*/ 	.word	0x00000af0


	//----- nvinfo : EIATTR_CRS_STACK_SIZE
	.align		4
.L_547:
        /*0128*/ 	.byte	0x04, 0x1e
        /*012a*/ 	.short	(.L_549 - .L_548)
.L_548:
        /*012c*/ 	.word	0x00000000


	//----- nvinfo : EIATTR_CBANK_PARAM_SIZE
	.align		4
.L_549:
        /*0130*/ 	.byte	0x03, 0x19
        /*0132*/ 	.short	0x0078


	//----- nvinfo : EIATTR_PARAM_CBANK
	.align		4
        /*0134*/ 	.byte	0x04, 0x0a
        /*0136*/ 	.short	(.L_551 - .L_550)
	.align		4
.L_550:
        /*0138*/ 	.word	index@(.nv.constant0._Z18global_prev_by_colPiS_PlS0_S_S0_S0_S0_S_S_S_S_S_S0_ii)
        /*013c*/ 	.short	0x0380
        /*013e*/ 	.short	0x0078


	//----- nvinfo : EIATTR_SW_WAR
	.align		4
.L_551:
        /*0140*/ 	.byte	0x04, 0x36
        /*0142*/ 	.short	(.L_553 - .L_552)
.L_552:
        /*0144*/ 	.word	0x00000008
.L_553:


//--------------------- .nv.info._Z18global_next_by_rowPiS_PlS0_S_S0_S0_S0_S_S_S_S_S_S0_ii --------------------------
	.section	.nv.info._Z18global_next_by_rowPiS_PlS0_S_S0_S0_S0_S_S_S_S_S_S0_ii,"",@"SHT_CUDA_INFO"
	.sectionflags	@""
	.align	4


	//----- nvinfo : EIATTR_CUDA_API_VERSION
	.align		4
        /*0000*/ 	.byte	0x04, 0x37
        /*0002*/ 	.short	(.L_555 - .L_554)
.L_554:
        /*0004*/ 	.word	0x00000082


	//----- nvinfo : EIATTR_KPARAM_INFO
	.align		4
.L_555:
        /*0008*/ 	.byte	0x04, 0x17
        /*000a*/ 	.short	(.L_557 - .L_556)
.L_556:
        /*000c*/ 	.word	0x00000000
        /*0010*/ 	.short	0x000f
        /*0012*/ 	.short	0x0074
        /*0014*/ 	.byte	0x00, 0xf0, 0x11, 0x00


	//----- nvinfo : EIATTR_KPARAM_INFO
	.align		4
.L_557:
        /*0018*/ 	.byte	0x04, 0x17
        /*001a*/ 	.short	(.L_559 - .L_558)
.L_558:
        /*001c*/ 	.word	0x00000000
        /*0020*/ 	.short	0x000e
        /*0022*/ 	.short	0x0070
        /*0024*/ 	.byte	0x00, 0xf0, 0x11, 0x00


	//----- nvinfo : EIATTR_KPARAM_INFO
	.align		4
.L_559:
        /*0028*/ 	.byte	0x04, 0x17
        /*002a*/ 	.short	(.L_561 - .L_560)
.L_560:
        /*002c*/ 	.word	0x00000000
        /*0030*/ 	.short	0x000d
        /*0032*/ 	.short	0x0068
        /*0034*/ 	.byte	0x00, 0xf5, 0x21, 0x00


	//----- nvinfo : EIATTR_KPARAM_INFO
	.align		4
.L_561:
        /*0038*/ 	.byte	0x04, 0x17
        /*003a*/ 	.short	(.L_563 - .L_562)
.L_562:
        /*003c*/ 	.word	0x00000000
        /*0040*/ 	.short	0x000c
        /*0042*/ 	.short	0x0060
        /*0044*/ 	.byte	0x00, 0xf5, 0x21, 0x00


	//----- nvinfo : EIATTR_KPARAM_INFO
	.align		4
.L_563:
        /*0048*/ 	.byte	0x04, 0x17
        /*004a*/ 	.short	(.L_565 - .L_564)
.L_564:
        /*004c*/ 	.word	0x00000000
        /*0050*/ 	.short	0x000b
        /*0052*/ 	.short	0x0058
        /*0054*/ 	.byte	0x00, 0xf5, 0x21, 0x00


	//----- nvinfo : EIATTR_KPARAM_INFO
	.align		4
.L_565:
        /*0058*/ 	.byte	0x04, 0x17
        /*005a*/ 	.short	(.L_567 - .L_566)
.L_566:
        /*005c*/ 	.word	0x00000000
        /*0060*/ 	.short	0x000a
        /*0062*/ 	.short	0x0050
        /*0064*/ 	.byte	0x00, 0xf5, 0x21, 0x00


	//----- nvinfo : EIATTR_KPARAM_INFO
	.align		4
.L_567:
        /*0068*/ 	.byte	0x04, 0x17
        /*006a*/ 	.short	(.L_569 - .L_568)
.L_568:
        /*006c*/ 	.word	0x00000000
        /*0070*/ 	.short	0x0009
        /*0072*/ 	.short	0x0048
        /*0074*/ 	.byte	0x00, 0xf5, 0x21, 0x00


	//----- nvinfo : EIATTR_KPARAM_INFO
	.align		4
.L_569:
        /*0078*/ 	.byte	0x04, 0x17
        /*007a*/ 	.short	(.L_571 - .L_570)
.L_570:
        /*007c*/ 	.word	0x00000000
        /*0080*/ 	.short	0x0008
        /*0082*/ 	.short	0x0040
        /*0084*/ 	.byte	0x00, 0xf5, 0x21, 0x00


	//----- nvinfo : EIATTR_KPARAM_INFO
	.align		4
.L_571:
        /*0088*/ 	.byte	0x04, 0x17
        /*008a*/ 	.short	(.L_573 - .L_572)
.L_572:
        /*008c*/ 	.word	0x00000000
        /*0090*/ 	.short	0x0007
        /*0092*/ 	.short	0x0038
        /*0094*/ 	.byte	0x00, 0xf5, 0x21, 0x00


	//----- nvinfo : EIATTR_KPARAM_INFO
	.align		4
.L_573:
        /*0098*/ 	.byte	0x04, 0x17
        /*009a*/ 	.short	(.L_575 - .L_574)
.L_574:
        /*009c*/ 	.word	0x00000000
        /*00a0*/ 	.short	0x0006
        /*00a2*/ 	.short	0x0030
        /*00a4*/ 	.byte	0x00, 0xf5, 0x21, 0x00


	//----- nvinfo : EIATTR_KPARAM_INFO
	.align		4
.L_575:
        /*00a8*/ 	.byte	0x04, 0x17
        /*00aa*/ 	.short	(.L_577 - .L_576)
.L_576:
        /*00ac*/ 	.word	0x00000000
        /*00b0*/ 	.short	0x0005
        /*00b2*/ 	.short	0x0028
        /*00b4*/ 	.byte	0x00, 0xf5, 0x21, 0x00


	//----- nvinfo : EIATTR_KPARAM_INFO
	.align		4
.L_577:
        /*00b8*/ 	.byte	0x04, 0x17
        /*00ba*/ 	.short	(.L_579 - .L_578)
.L_578:
        /*00bc*/ 	.word	0x00000000
        /*00c0*/ 	.short	0x0004
        /*00c2*/ 	.short	0x0020
        /*00c4*/ 	.byte	0x00, 0xf5, 0x21, 0x00


	//----- nvinfo : EIATTR_KPARAM_INFO
	.align		4
.L_579:
        /*00c8*/ 	.byte	0x04, 0x17
        /*00ca*/ 	.short	(.L_581 - .L_580)
.L_580:
        /*00cc*/ 	.word	0x00000000
        /*00d0*/ 	.short	0x0003
        /*00d2*/ 	.short	0x0018
        /*00d4*/ 	.byte	0x00, 0xf5, 0x21, 0x00


	//----- nvinfo : EIATTR_KPARAM_INFO
	.align		4
.L_581:
        /*00d8*/ 	.byte	0x04, 0x17
        /*00da*/ 	.short	(.L_583 - .L_582)
.L_582:
        /*00dc*/ 	.word	0x00000000
        /*00e0*/ 	.short	0x0002
        /*00e2*/ 	.short	0x0010
        /*00e4*/ 	.byte	0x00, 0xf5, 0x21, 0x00


	//----- nvinfo : EIATTR_KPARAM_INFO
	.align		4
.L_583:
        /*00e8*/ 	.byte	0x04, 0x17
        /*00ea*/ 	.short	(.L_585 - .L_584)
.L_584:
        /*00ec*/ 	.word	0x00000000
        /*00f0*/ 	.short	0x0001
        /*00f2*/ 	.short	0x0008
        /*00f4*/ 	.byte	0x00, 0xf5, 0x21, 0x00


	//----- nvinfo : EIATTR_KPARAM_INFO
	.align		4
.L_585:
        /*00f8*/ 	.byte	0x04, 0x17
        /*00fa*/ 	.short	(.L_587 - .L_586)
.L_586:
        /*00fc*/ 	.word	0x00000000
        /*0100*/ 	.short	0x0000
        /*0102*/ 	.short	0x0000
        /*0104*/ 	.byte	0x00, 0xf5, 0x21, 0x00


	//----- nvinfo : EIATTR_SPARSE_MMA_MASK
	.align		4
.L_587:
        /*0108*/ 	.byte	0x03, 0x50
        /*010a*/ 	.short	0x0000


	//----- nvinfo : EIATTR_MAXREG_COUNT
	.align		4
        /*010c*/ 	.byte	0x03, 0x1b
        /*010e*/ 	.short	0x00ff


	//----- nvinfo : EIATTR_MERCURY_ISA_VERSION
	.align		4
        /*0110*/ 	.byte	0x03, 0x5f
        /*0112*/ 	.short	0x0101


	//----- nvinfo : EIATTR_VRC_CTA_INIT_COUNT
	.align		4
        /*0114*/ 	.byte	0x02, 0x4a
	.zero		1
	.zero		1


	//----- nvinfo : EIATTR_EXIT_INSTR_OFFSETS
	.align		4
        /*0118*/ 	.byte	0x04, 0x1c
        /*011a*/ 	.short	(.L_589 - .L_588)


	//   ....[0]....
.L_588:
        /*011c*/ 	.word	0x00000070


	//   ....[1]....
        /*0120*/ 	.word	0x00000090


	//   ....[2]....
        /*0124*/ 	.word	0x00000c40


	//----- nvinfo : EIATTR_CRS_STACK_SIZE
	.align		4
.L_589:
        /*0128*/ 	.byte	0x04, 0x1e
        /*012a*/ 	.short	(.L_591 - .L_590)
.L_590:
        /*012c*/ 	.word	0x00000000


	//----- nvinfo : EIATTR_CBANK_PARAM_SIZE
	.align		4
.L_591:
        /*0130*/ 	.byte	0x03, 0x19
        /*0132*/ 	.short	0x0078


	//----- nvinfo : EIATTR_PARAM_CBANK
	.align		4
        /*0134*/ 	.byte	0x04, 0x0a
        /*0136*/ 	.short	(.L_593 - .L_592)
	.align		4
.L_592:
        /*0138*/ 	.word	index@(.nv.constant0._Z18global_next_by_rowPiS_PlS0_S_S0_S0_S0_S_S_S_S_S_S0_ii)
        /*013c*/ 	.short	0x0380
        /*013e*/ 	.short	0x0078


	//----- nvinfo : EIATTR_SW_WAR
	.align		4
.L_593:
        /*0140*/ 	.byte	0x04, 0x36
        /*0142*/ 	.short	(.L_595 - .L_594)
.L_594:
        /*0144*/ 	.word	0x00000008
.L_595:


//--------------------- .nv.info._Z17global_min_by_rowPiS_PlS0_S_S0_S0_S0_S_S_S_S_S_S0_ii --------------------------
	.section	.nv.info._Z17global_min_by_rowPiS_PlS0_S_S0_S0_S0_S_S_S_S_S_S0_ii,"",@"SHT_CUDA_INFO"
	.sectionflags	@""
	.align	4


	//----- nvinfo : EIATTR_CUDA_API_VERSION
	.align		4
        /*0000*/ 	.byte	0x04, 0x37
        /*0002*/ 	.short	(.L_597 - .L_596)
.L_596:
        /*0004*/ 	.word	0x00000082


	//----- nvinfo : EIATTR_KPARAM_INFO
	.align		4
.L_597:
        /*0008*/ 	.byte	0x04, 0x17
        /*000a*/ 	.short	(.L_599 - .L_598)
.L_598:
        /*000c*/ 	.word	0x00000000
        /*0010*/ 	.short	0x000f
        /*0012*/ 	.short	0x0074
        /*0014*/ 	.byte	0x00, 0xf0, 0x11, 0x00


	//----- nvinfo : EIATTR_KPARAM_INFO
	.align		4
.L_599:
        /*0018*/ 	.byte	0x04, 0x17
        /*001a*/ 	.short	(.L_601 - .L_600)
.L_600:
        /*001c*/ 	.word	0x00000000
        /*0020*/ 	.short	0x000e
        /*0022*/ 	.short	0x0070
        /*0024*/ 	.byte	0x00, 0xf0, 0x11, 0x00


	//----- nvinfo : EIATTR_KPARAM_INFO
	.align		4
.L_601:
        /*0028*/ 	.byte	0x04, 0x17
        /*002a*/ 	.short	(.L_603 - .L_602)
.L_602:
        /*002c*/ 	.word	0x00000000
        /*0030*/ 	.short	0x000d
        /*0032*/ 	.short	0x0068
        /*0034*/ 	.byte	0x00, 0xf5, 0x21, 0x00


	//----- nvinfo : EIATTR_KPARAM_INFO
	.align		4
.L_603:
        /*0038*/ 	.byte	0x04, 0x17
        /*003a*/ 	.short	(.L_605 - .L_604)
.L_604:
        /*003c*/ 	.word	0x00000000
        /*0040*/ 	.short	0x000c
        /*0042*/ 	.short	0x0060
        /*0044*/ 	.byte	0x00, 0xf5, 0x21, 0x00


	//----- nvinfo : EIATTR_KPARAM_INFO
	.align		4
.L_605:
        /*0048*/ 	.byte	0x04, 0x17
        /*004a*/ 	.short	(.L_607 - .L_606)
.L_606:
        /*004c*/ 	.word	0x00000000
        /*0050*/ 	.short	0x000b
        /*0052*/ 	.short	0x0058
        /*0054*/ 	.byte	0x00, 0xf5, 0x21, 0x00


	//----- nvinfo : EIATTR_KPARAM_INFO
	.align		4
.L_607:
        /*0058*/ 	.byte	0x04, 0x17
        /*005a*/ 	.short	(.L_609 - .L_608)
.L_608:
        /*005c*/ 	.word	0x00000000
        /*0060*/ 	.short	0x000a
        /*0062*/ 	.short	0x0050
        /*0064*/ 	.byte	0x00, 0xf5, 0x21, 0x00


	//----- nvinfo : EIATTR_KPARAM_INFO
	.align		4
.L_609:
        /*0068*/ 	.byte	0x04, 0x17
        /*006a*/ 	.short	(.L_611 - .L_610)
.L_610:
        /*006c*/ 	.word	0x00000000
        /*0070*/ 	.short	0x0009
        /*0072*/ 	.short	0x0048
        /*0074*/ 	.byte	0x00, 0xf5, 0x21, 0x00


	//----- nvinfo : EIATTR_KPARAM_INFO
	.align		4
.L_611:
        /*0078*/ 	.byte	0x04, 0x17
        /*007a*/ 	.short	(.L_613 - .L_612)
.L_612:
        /*007c*/ 	.word	0x00000000
        /*0080*/ 	.short	0x0008
        /*0082*/ 	.short	0x0040
        /*0084*/ 	.byte	0x00, 0xf5, 0x21, 0x00


	//----- nvinfo : EIATTR_KPARAM_INFO
	.align		4
.L_613:
        /*0088*/ 	.byte	0x04, 0x17
        /*008a*/ 	.short	(.L_615 - .L_614)
.L_614:
        /*008c*/ 	.word	0x00000000
        /*0090*/ 	.short	0x0007
        /*0092*/ 	.short	0x0038
        /*0094*/ 	.byte	0x00, 0xf5, 0x21, 0x00


	//----- nvinfo : EIATTR_KPARAM_INFO
	.align		4
.L_615:
        /*0098*/ 	.byte	0x04, 0x17
        /*009a*/ 	.short	(.L_617 - .L_616)
.L_616:
        /*009c*/ 	.word	0x00000000
        /*00a0*/ 	.short	0x0006
        /*00a2*/ 	.short	0x0030
        /*00a4*/ 	.byte	0x00, 0xf5, 0x21, 0x00


	//----- nvinfo : EIATTR_KPARAM_INFO
	.align		4
.L_617:
        /*00a8*/ 	.byte	0x04, 0x17
        /*00aa*/ 	.short	(.L_619 - .L_618)
.L_618:
        /*00ac*/ 	.word	0x00000000
        /*00b0*/ 	.short	0x0005
        /*00b2*/ 	.short	0x0028
        /*00b4*/ 	.byte	0x00, 0xf5, 0x21, 0x00


	//----- nvinfo : EIATTR_KPARAM_INFO
	.align		4
.L_619:
        /*00b8*/ 	.byte	0x04, 0x17
        /*00ba*/ 	.short	(.L_621 - .L_620)
.L_620:
        /*00bc*/ 	.word	0x00000000
        /*00c0*/ 	.short	0x0004
        /*00c2*/ 	.short	0x0020
        /*00c4*/ 	.byte	0x00, 0xf5, 0x21, 0x00


	//----- nvinfo : EIATTR_KPARAM_INFO
	.align		4
.L_621:
        /*00c8*/ 	.byte	0x04, 0x17
        /*00ca*/ 	.short	(.L_623 - .L_622)
.L_622:
        /*00cc*/ 	.word	0x00000000
        /*00d0*/ 	.short	0x0003
        /*00d2*/ 	.short	0x0018
        /*00d4*/ 	.byte	0x00, 0xf5, 0x21, 0x00


	//----- nvinfo : EIATTR_KPARAM_INFO
	.align		4
.L_623:
        /*00d8*/ 	.byte	0x04, 0x17
        /*00da*/ 	.short	(.L_625 - .L_624)
.L_624:
        /*00dc*/ 	.word	0x00000000
        /*00e0*/ 	.short	0x0002
        /*00e2*/ 	.short	0x0010
        /*00e4*/ 	.byte	0x00, 0xf5, 0x21, 0x00


	//----- nvinfo : EIATTR_KPARAM_INFO
	.align		4
.L_625:
        /*00e8*/ 	.byte	0x04, 0x17
        /*00ea*/ 	.short	(.L_627 - .L_626)
.L_626:
        /*00ec*/ 	.word	0x00000000
        /*00f0*/ 	.short	0x0001
        /*00f2*/ 	.short	0x0008
        /*00f4*/ 	.byte	0x00, 0xf5, 0x21, 0x00


	//----- nvinfo : EIATTR_KPARAM_INFO
	.align		4
.L_627:
        /*00f8*/ 	.byte	0x04, 0x17
        /*00fa*/ 	.short	(.L_629 - .L_628)
.L_628:
        /*00fc*/ 	.word	0x00000000
        /*0100*/ 	.short	0x0000
        /*0102*/ 	.short	0x0000
        /*0104*/ 	.byte	0x00, 0xf5, 0x21, 0x00


	//----- nvinfo : EIATTR_SPARSE_MMA_MASK
	.align		4
.L_629:
        /*0108*/ 	.byte	0x03, 0x50
        /*010a*/ 	.short	0x0000


	//----- nvinfo : EIATTR_MAXREG_COUNT
	.align		4
        /*010c*/ 	.byte	0x03, 0x1b
        /*010e*/ 	.short	0x00ff


	//----- nvinfo : EIATTR_MERCURY_ISA_VERSION
	.align		4
        /*0110*/ 	.byte	0x03, 0x5f
        /*0112*/ 	.short	0x0101


	//----- nvinfo : EIATTR_VRC_CTA_INIT_COUNT
	.align		4
        /*0114*/ 	.byte	0x02, 0x4a
	.zero		1
	.zero		1


	//----- nvinfo : EIATTR_EXIT_INSTR_OFFSETS
	.align		4
        /*0118*/ 	.byte	0x04, 0x1c
        /*011a*/ 	.short	(.L_631 - .L_630)


	//   ....[0]....
.L_630:
        /*011c*/ 	.word	0x00000070


	//   ....[1]....
        /*0120*/ 	.word	0x00000170


	//   ....[2]....
        /*0124*/ 	.word	0x000010f0


	//----- nvinfo : EIATTR_CRS_STACK_SIZE
	.align		4
.L_631:
        /*0128*/ 	.byte	0x04, 0x1e
        /*012a*/ 	.short	(.L_633 - .L_632)
.L_632:
        /*012c*/ 	.word	0x00000000


	//----- nvinfo : EIATTR_CBANK_PARAM_SIZE
	.align		4
.L_633:
        /*0130*/ 	.byte	0x03, 0x19
        /*0132*/ 	.short	0x0078


	//----- nvinfo : EIATTR_PARAM_CBANK
	.align		4
        /*0134*/ 	.byte	0x04, 0x0a
        /*0136*/ 	.short	(.L_635 - .L_634)
	.align		4
.L_634:
        /*0138*/ 	.word	index@(.nv.constant0._Z17global_min_by_rowPiS_PlS0_S_S0_S0_S0_S_S_S_S_S_S0_ii)
        /*013c*/ 	.short	0x0380
        /*013e*/ 	.short	0x0078


	//----- nvinfo : EIATTR_SW_WAR
	.align		4
.L_635:
        /*0140*/ 	.byte	0x04, 0x36
        /*0142*/ 	.short	(.L_637 - .L_636)
.L_636:
        /*0144*/ 	.word	0x00000008
.L_637:


//--------------------- .nv.info._Z17global_min_by_colPiS_PlS0_S_S0_S0_S0_S_S_S_S_S_S0_ii --------------------------
	.section	.nv.info._Z17global_min_by_colPiS_PlS0_S_S0_S0_S0_S_S_S_S_S_S0_ii,"",@"SHT_CUDA_INFO"
	.sectionflags	@""
	.align	4


	//----- nvinfo : EIATTR_CUDA_API_VERSION
	.align		4
        /*0000*/ 	.byte	0x04, 0x37
        /*0002*/ 	.short	(.L_639 - .L_638)
.L_638:
        /*0004*/ 	.word	0x00000082


	//----- nvinfo : EIATTR_KPARAM_INFO
	.align		4
.L_639:
        /*0008*/ 	.byte	0x04, 0x17
        /*000a*/ 	.short	(.L_641 - .L_640)
.L_640:
        /*000c*/ 	.word	0x00000000
        /*0010*/ 	.short	0x000f
        /*0012*/ 	.short	0x0074
        /*0014*/ 	.byte	0x00, 0xf0, 0x11, 0x00


	//----- nvinfo : EIATTR_KPARAM_INFO
	.align		4
.L_641:
        /*0018*/ 	.byte	0x04, 0x17
        /*001a*/ 	.short	(.L_643 - .L_642)
.L_642:
        /*001c*/ 	.word	0x00000000
        /*0020*/ 	.short	0x000e
        /*0022*/ 	.short	0x0070
        /*0024*/ 	.byte	0x00, 0xf0, 0x11, 0x00


	//----- nvinfo : EIATTR_KPARAM_INFO
	.align		4
.L_643:
        /*0028*/ 	.byte	0x04, 0x17
        /*002a*/ 	.short	(.L_645 - .L_644)
.L_644:
        /*002c*/ 	.word	0x00000000
        /*0030*/ 	.short	0x000d
        /*0032*/ 	.short	0x0068
        /*0034*/ 	.byte	0x00, 0xf5, 0x21, 0x00


	//----- nvinfo : EIATTR_KPARAM_INFO
	.align		4
.L_645:
        /*0038*/ 	.byte	0x04, 0x17
        /*003a*/ 	.short	(.L_647 - .L_646)
.L_646:
        /*003c*/ 	.word	0x00000000
        /*0040*/ 	.short	0x000c
        /*0042*/ 	.short	0x0060
        /*0044*/ 	.byte	0x00, 0xf5, 0x21, 0x00


	//----- nvinfo : EIATTR_KPARAM_INFO
	.align		4
.L_647:
        /*0048*/ 	.byte	0x04, 0x17
        /*004a*/ 	.short	(.L_649 - .L_648)
.L_648:
        /*004c*/ 	.word	0x00000000
        /*0050*/ 	.short	0x000b
        /*0052*/ 	.short	0x0058
        /*0054*/ 	.byte	0x00, 0xf5, 0x21, 0x00


	//----- nvinfo : EIATTR_KPARAM_INFO
	.align		4
.L_649:
        /*0058*/ 	.byte	0x04, 0x17
        /*005a*/ 	.short	(.L_651 - .L_650)
.L_650:
        /*005c*/ 	.word	0x00000000
        /*0060*/ 	.short	0x000a
        /*0062*/ 	.short	0x0050
        /*0064*/ 	.byte	0x00, 0xf5, 0x21, 0x00


	//----- nvinfo : EIATTR_KPARAM_INFO
	.align		4
.L_651:
        /*0068*/ 	.byte	0x04, 0x17
        /*006a*/ 	.short	(.L_653 - .L_652)
.L_652:
        /*006c*/ 	.word	0x00000000
        /*0070*/ 	.short	0x0009
        /*0072*/ 	.short	0x0048
        /*0074*/ 	.byte	0x00, 0xf5, 0x21, 0x00


	//----- nvinfo : EIATTR_KPARAM_INFO
	.align		4
.L_653:
        /*0078*/ 	.byte	0x04, 0x17
        /*007a*/ 	.short	(.L_655 - .L_654)
.L_654:
        /*007c*/ 	.word	0x00000000
        /*0080*/ 	.short	0x0008
        /*0082*/ 	.short	0x0040
        /*0084*/ 	.byte	0x00, 0xf5, 0x21, 0x00


	//----- nvinfo : EIATTR_KPARAM_INFO
	.align		4
.L_655:
        /*0088*/ 	.byte	0x04, 0x17
        /*008a*/ 	.short	(.L_657 - .L_656)
.L_656:
        /*008c*/ 	.word	0x00000000
        /*0090*/ 	.short	0x0007
        /*0092*/ 	.short	0x0038
        /*0094*/ 	.byte	0x00, 0xf5, 0x21, 0x00


	//----- nvinfo : EIATTR_KPARAM_INFO
	.align		4
.L_657:
        /*0098*/ 	.byte	0x04, 0x17
        /*009a*/ 	.short	(.L_659 - .L_658)
.L_658:
        /*009c*/ 	.word	0x00000000
        /*00a0*/ 	.short	0x0006
        /*00a2*/ 	.short	0x0030
        /*00a4*/ 	.byte	0x00, 0xf5, 0x21, 0x00


	//----- nvinfo : EIATTR_KPARAM_INFO
	.align		4
.L_659:
        /*00a8*/ 	.byte	0x04, 0x17
        /*00aa*/ 	.short	(.L_661 - .L_660)
.L_660:
        /*00ac*/ 	.word	0x00000000
        /*00b0*/ 	.short	0x0005
        /*00b2*/ 	.short	0x0028
        /*00b4*/ 	.byte	0x00, 0xf5, 0x21, 0x00


	//----- nvinfo : EIATTR_KPARAM_INFO
	.align		4
.L_661:
        /*00b8*/ 	.byte	0x04, 0x17
        /*00ba*/ 	.short	(.L_663 - .L_662)
.L_662:
        /*00bc*/ 	.word	0x00000000
        /*00c0*/ 	.short	0x0004
        /*00c2*/ 	.short	0x0020
        /*00c4*/ 	.byte	0x00, 0xf5, 0x21, 0x00


	//----- nvinfo : EIATTR_KPARAM_INFO
	.align		4
.L_663:
        /*00c8*/ 	.byte	0x04, 0x17
        /*00ca*/ 	.short	(.L_665 - .L_664)
.L_664:
        /*00cc*/ 	.word	0x00000000
        /*00d0*/ 	.short	0x0003
        /*00d2*/ 	.short	0x0018
        /*00d4*/ 	.byte	0x00, 0xf5, 0x21, 0x00


	//----- nvinfo : EIATTR_KPARAM_INFO
	.align		4
.L_665:
        /*00d8*/ 	.byte	0x04, 0x17
        /*00da*/ 	.short	(.L_667 - .L_666)
.L_666:
        /*00dc*/ 	.word	0x00000000
        /*00e0*/ 	.short	0x0002
        /*00e2*/ 	.short	0x0010
        /*00e4*/ 	.byte	0x00, 0xf5, 0x21, 0x00


	//----- nvinfo : EIATTR_KPARAM_INFO
	.align		4
.L_667:
        /*00e8*/ 	.byte	0x04, 0x17
        /*00ea*/ 	.short	(.L_669 - .L_668)
.L_668:
        /*00ec*/ 	.word	0x00000000
        /*00f0*/ 	.short	0x0001
        /*00f2*/ 	.short	0x0008
        /*00f4*/ 	.byte	0x00, 0xf5, 0x21, 0x00


	//----- nvinfo : EIATTR_KPARAM_INFO
	.align		4
.L_669:
        /*00f8*/ 	.byte	0x04, 0x17
        /*00fa*/ 	.short	(.L_671 - .L_670)
.L_670:
        /*00fc*/ 	.word	0x00000000
        /*0100*/ 	.short	0x0000
        /*0102*/ 	.short	0x0000
        /*0104*/ 	.byte	0x00, 0xf5, 0x21, 0x00


	//----- nvinfo : EIATTR_SPARSE_MMA_MASK
	.align		4
.L_671:
        /*0108*/ 	.byte	0x03, 0x50
        /*010a*/ 	.short	0x0000


	//----- nvinfo : EIATTR_MAXREG_COUNT
	.align		4
        /*010c*/ 	.byte	0x03, 0x1b
        /*010e*/ 	.short	0x00ff


	//----- nvinfo : EIATTR_MERCURY_ISA_VERSION
	.align		4
        /*0110*/ 	.byte	0x03, 0x5f
        /*0112*/ 	.short	0x0101


	//----- nvinfo : EIATTR_VRC_CTA_INIT_COUNT
	.align		4
        /*0114*/ 	.byte	0x02, 0x4a
	.zero		1
	.zero		1


	//----- nvinfo : EIATTR_EXIT_INSTR_OFFSETS
	.align		4
        /*0118*/ 	.byte	0x04, 0x1c
        /*011a*/ 	.short	(.L_673 - .L_672)


	//   ....[0]....
.L_672:
        /*011c*/ 	.word	0x00000070


	//   ....[1]....
        /*0120*/ 	.word	0x00000160


	//   ....[2]....
        /*0124*/ 	.word	0x00000af0


	//----- nvinfo : EIATTR_CRS_STACK_SIZE
	.align		4
.L_673:
        /*0128*/ 	.byte	0x04, 0x1e
        /*012a*/ 	.short	(.L_675 - .L_674)
.L_674:
        /*012c*/ 	.word	0x00000000


	//----- nvinfo : EIATTR_CBANK_PARAM_SIZE
	.align		4
.L_675:
        /*0130*/ 	.byte	0x03, 0x19
        /*0132*/ 	.short	0x0078


	//----- nvinfo : EIATTR_PARAM_CBANK
	.align		4
        /*0134*/ 	.byte	0x04, 0x0a
        /*0136*/ 	.short	(.L_677 - .L_676)
	.align		4
.L_676:
        /*0138*/ 	.word	index@(.nv.constant0._Z17global_min_by_colPiS_PlS0_S_S0_S0_S0_S_S_S_S_S_S0_ii)
        /*013c*/ 	.short	0x0380
        /*013e*/ 	.short	0x0078


	//----- nvinfo : EIATTR_SW_WAR
	.align		4
.L_677:
        /*0140*/ 	.byte	0x04, 0x36
        /*0142*/ 	.short	(.L_679 - .L_678)
.L_678:
        /*0144*/ 	.word	0x00000008
.L_679:


//--------------------- .nv.info._Z17global_sub_by_colPiS_PlS0_S_S0_S0_S0_S_S_S_S_S_S0_ii --------------------------
	.section	.nv.info._Z17global_sub_by_colPiS_PlS0_S_S0_S0_S0_S_S_S_S_S_S0_ii,"",@"SHT_CUDA_INFO"
	.sectionflags	@""
	.align	4


	//----- nvinfo : EIATTR_CUDA_API_VERSION
	.align		4
        /*0000*/ 	.byte	0x04, 0x37
        /*0002*/ 	.short	(.L_681 - .L_680)
.L_680:
        /*0004*/ 	.word	0x00000082


	//----- nvinfo : EIATTR_KPARAM_INFO
	.align		4
.L_681:
        /*0008*/ 	.byte	0x04, 0x17
        /*000a*/ 	.short	(.L_683 - .L_682)
.L_682:
        /*000c*/ 	.word	0x00000000
        /*0010*/ 	.short	0x000f
        /*0012*/ 	.short	0x0074
        /*0014*/ 	.byte	0x00, 0xf0, 0x11, 0x00


	//----- nvinfo : EIATTR_KPARAM_INFO
	.align		4
.L_683:
        /*0018*/ 	.byte	0x04, 0x17
        /*001a*/ 	.short	(.L_685 - .L_684)
.L_684:
        /*001c*/ 	.word	0x00000000
        /*0020*/ 	.short	0x000e
        /*0022*/ 	.short	0x0070
        /*0024*/ 	.byte	0x00, 0xf0, 0x11, 0x00


	//----- nvinfo : EIATTR_KPARAM_INFO
	.align		4
.L_685:
        /*0028*/ 	.byte	0x04, 0x17
        /*002a*/ 	.short	(.L_687 - .L_686)
.L_686:
        /*002c*/ 	.word	0x00000000
        /*0030*/ 	.short	0x000d
        /*0032*/ 	.short	0x0068
        /*0034*/ 	.byte	0x00, 0xf5, 0x21, 0x00


	//----- nvinfo : EIATTR_KPARAM_INFO
	.align		4
.L_687:
        /*0038*/ 	.byte	0x04, 0x17
        /*003a*/ 	.short	(.L_689 - .L_688)
.L_688:
        /*003c*/ 	.word	0x00000000
        /*0040*/ 	.short	0x000c
        /*0042*/ 	.short	0x0060
        /*0044*/ 	.byte	0x00, 0xf5, 0x21, 0x00


	//----- nvinfo : EIATTR_KPARAM_INFO
	.align		4
.L_689:
        /*0048*/ 	.byte	0x04, 0x17
        /*004a*/ 	.short	(.L_691 - .L_690)
.L_690:
        /*004c*/ 	.word	0x00000000
        /*0050*/ 	.short	0x000b
        /*0052*/ 	.short	0x0058
        /*0054*/ 	.byte	0x00, 0xf5, 0x21, 0x00


	//----- nvinfo : EIATTR_KPARAM_INFO
	.align		4
.L_691:
        /*0058*/ 	.byte	0x04, 0x17
        /*005a*/ 	.short	(.L_693 - .L_692)
.L_692:
        /*005c*/ 	.word	0x00000000
        /*0060*/ 	.short	0x000a
        /*0062*/ 	.short	0x0050
        /*0064*/ 	.byte	0x00, 0xf5, 0x21, 0x00


	//----- nvinfo : EIATTR_KPARAM_INFO
	.align		4
.L_693:
        /*0068*/ 	.byte	0x04, 0x17
        /*006a*/ 	.short	(.L_695 - .L_694)
.L_694:
        /*006c*/ 	.word	0x00000000
        /*0070*/ 	.short	0x0009
        /*0072*/ 	.short	0x0048
        /*0074*/ 	.byte	0x00, 0xf5, 0x21, 0x00


	//----- nvinfo : EIATTR_KPARAM_INFO
	.align		4
.L_695:
        /*0078*/ 	.byte	0x04, 0x17
        /*007a*/ 	.short	(.L_697 - .L_696)
.L_696:
        /*007c*/ 	.word	0x00000000
        /*0080*/ 	.short	0x0008
        /*0082*/ 	.short	0x0040
        /*0084*/ 	.byte	0x00, 0xf5, 0x21, 0x00


	//----- nvinfo : EIATTR_KPARAM_INFO
	.align		4
.L_697:
        /*0088*/ 	.byte	0x04, 0x17
        /*008a*/ 	.short	(.L_699 - .L_698)
.L_698:
        /*008c*/ 	.word	0x00000000
        /*0090*/ 	.short	0x0007
        /*0092*/ 	.short	0x0038
        /*0094*/ 	.byte	0x00, 0xf5, 0x21, 0x00


	//----- nvinfo : EIATTR_KPARAM_INFO
	.align		4
.L_699:
        /*0098*/ 	.byte	0x04, 0x17
        /*009a*/ 	.short	(.L_701 - .L_700)
.L_700:
        /*009c*/ 	.word	0x00000000
        /*00a0*/ 	.short	0x0006
        /*00a2*/ 	.short	0x0030
        /*00a4*/ 	.byte	0x00, 0xf5, 0x21, 0x00


	//----- nvinfo : EIATTR_KPARAM_INFO
	.align		4
.L_701:
        /*00a8*/ 	.byte	0x04, 0x17
        /*00aa*/ 	.short	(.L_703 - .L_702)
.L_702:
        /*00ac*/ 	.word	0x00000000
        /*00b0*/ 	.short	0x0005
        /*00b2*/ 	.short	0x0028
        /*00b4*/ 	.byte	0x00, 0xf5, 0x21, 0x00


	//----- nvinfo : EIATTR_KPARAM_INFO
	.align		4
.L_703:
        /*00b8*/ 	.byte	0x04, 0x17
        /*00ba*/ 	.short	(.L_705 - .L_704)
.L_704:
        /*00bc*/ 	.word	0x00000000
        /*00c0*/ 	.short	0x0004
        /*00c2*/ 	.short	0x0020
        /*00c4*/ 	.byte	0x00, 0xf5, 0x21, 0x00


	//----- nvinfo : EIATTR_KPARAM_INFO
	.align		4
.L_705:
        /*00c8*/ 	.byte	0x04, 0x17
        /*00ca*/ 	.short	(.L_707 - .L_706)
.L_706:
        /*00cc*/ 	.word	0x00000000
        /*00d0*/ 	.short	0x0003
        /*00d2*/ 	.short	0x0018
        /*00d4*/ 	.byte	0x00, 0xf5, 0x21, 0x00


	//----- nvinfo : EIATTR_KPARAM_INFO
	.align		4
.L_707:
        /*00d8*/ 	.byte	0x04, 0x17
        /*00da*/ 	.short	(.L_709 - .L_708)
.L_708:
        /*00dc*/ 	.word	0x00000000
        /*00e0*/ 	.short	0x0002
        /*00e2*/ 	.short	0x0010
        /*00e4*/ 	.byte	0x00, 0xf5, 0x21, 0x00


	//----- nvinfo : EIATTR_KPARAM_INFO
	.align		4
.L_709:
        /*00e8*/ 	.byte	0x04, 0x17
        /*00ea*/ 	.short	(.L_711 - .L_710)
.L_710:
        /*00ec*/ 	.word	0x00000000
        /*00f0*/ 	.short	0x0001
        /*00f2*/ 	.short	0x0008
        /*00f4*/ 	.byte	0x00, 0xf5, 0x21, 0x00


	//----- nvinfo : EIATTR_KPARAM_INFO
	.align		4
.L_711:
        /*00f8*/ 	.byte	0x04, 0x17
        /*00fa*/ 	.short	(.L_713 - .L_712)
.L_712:
        /*00fc*/ 	.word	0x00000000
        /*0100*/ 	.short	0x0000
        /*0102*/ 	.short	0x0000
        /*0104*/ 	.byte	0x00, 0xf5, 0x21, 0x00


	//----- nvinfo : EIATTR_SPARSE_MMA_MASK
	.align		4
.L_713:
        /*0108*/ 	.byte	0x03, 0x50
        /*010a*/ 	.short	0x0000


	//----- nvinfo : EIATTR_MAXREG_COUNT
	.align		4
        /*010c*/ 	.byte	0x03, 0x1b
        /*010e*/ 	.short	0x00ff


	//----- nvinfo : EIATTR_MERCURY_ISA_VERSION
	.align		4
        /*0110*/ 	.byte	0x03, 0x5f
        /*0112*/ 	.short	0x0101


	//----- nvinfo : EIATTR_VRC_CTA_INIT_COUNT
	.align		4
        /*0114*/ 	.byte	0x02, 0x4a
	.zero		1
	.zero		1


	//----- nvinfo : EIATTR_EXIT_INSTR_OFFSETS
	.align		4
        /*0118*/ 	.byte	0x04, 0x1c
        /*011a*/ 	.short	(.L_715 - .L_714)


	//   ....[0]....
.L_714:
        /*011c*/ 	.word	0x00000080


	//   ....[1]....
        /*0120*/ 	.word	0x00000330


	//----- nvinfo : EIATTR_CRS_STACK_SIZE
	.align		4
.L_715:
        /*0124*/ 	.byte	0x04, 0x1e
        /*0126*/ 	.short	(.L_717 - .L_716)
.L_716:
        /*0128*/ 	.word	0x00000000


	//----- nvinfo : EIATTR_CBANK_PARAM_SIZE
	.align		4
.L_717:
        /*012c*/ 	.byte	0x03, 0x19
        /*012e*/ 	.short	0x0078


	//----- nvinfo : EIATTR_PARAM_CBANK
	.align		4
        /*0130*/ 	.byte	0x04, 0x0a
        /*0132*/ 	.short	(.L_719 - .L_718)
	.align		4
.L_718:
        /*0134*/ 	.word	index@(.nv.constant0._Z17global_sub_by_colPiS_PlS0_S_S0_S0_S0_S_S_S_S_S_S0_ii)
        /*0138*/ 	.short	0x0380
        /*013a*/ 	.short	0x0078


	//----- nvinfo : EIATTR_SW_WAR
	.align		4
.L_719:
        /*013c*/ 	.byte	0x04, 0x36
        /*013e*/ 	.short	(.L_721 - .L_720)
.L_720:
        /*0140*/ 	.word	0x00000008
.L_721:


//--------------------- .nv.info._Z17global_sub_by_rowPiS_PlS0_S_S0_S0_S0_S_S_S_S_S_S0_ii --------------------------
	.section	.nv.info._Z17global_sub_by_rowPiS_PlS0_S_S0_S0_S0_S_S_S_S_S_S0_ii,"",@"SHT_CUDA_INFO"
	.sectionflags	@""
	.align	4


	//----- nvinfo : EIATTR_CUDA_API_VERSION
	.align		4
        /*0000*/ 	.byte	0x04, 0x37
        /*0002*/ 	.short	(.L_723 - .L_722)
.L_722:
        /*0004*/ 	.word	0x00000082


	//----- nvinfo : EIATTR_KPARAM_INFO
	.align		4
.L_723:
        /*0008*/ 	.byte	0x04, 0x17
        /*000a*/ 	.short	(.L_725 - .L_724)
.L_724:
        /*000c*/ 	.word	0x00000000
        /*0010*/ 	.short	0x000f
        /*0012*/ 	.short	0x0074
        /*0014*/ 	.byte	0x00, 0xf0, 0x11, 0x00


	//----- nvinfo : EIATTR_KPARAM_INFO
	.align		4
.L_725:
        /*0018*/ 	.byte	0x04, 0x17
        /*001a*/ 	.short	(.L_727 - .L_726)
.L_726:
        /*001c*/ 	.word	0x00000000
        /*0020*/ 	.short	0x000e
        /*0022*/ 	.short	0x0070
        /*0024*/ 	.byte	0x00, 0xf0, 0x11, 0x00


	//----- nvinfo : EIATTR_KPARAM_INFO
	.align		4
.L_727:
        /*0028*/ 	.byte	0x04, 0x17
        /*002a*/ 	.short	(.L_729 - .L_728)
.L_728:
        /*002c*/ 	.word	0x00000000
        /*0030*/ 	.short	0x000d
        /*0032*/ 	.short	0x0068
        /*0034*/ 	.byte	0x00, 0xf5, 0x21, 0x00


	//----- nvinfo : EIATTR_KPARAM_INFO
	.align		4
.L_729:
        /*0038*/ 	.byte	0x04, 0x17
        /*003a*/ 	.short	(.L_731 - .L_730)
.L_730:
        /*003c*/ 	.word	0x00000000
        /*0040*/ 	.short	0x000c
        /*0042*/ 	.short	0x0060
        /*0044*/ 	.byte	0x00, 0xf5, 0x21, 0x00


	//----- nvinfo : EIATTR_KPARAM_INFO
	.align		4
.L_731:
        /*0048*/ 	.byte	0x04, 0x17
        /*004a*/ 	.short	(.L_733 - .L_732)
.L_732:
        /*004c*/ 	.word	0x00000000
        /*0050*/ 	.short	0x000b
        /*0052*/ 	.short	0x0058
        /*0054*/ 	.byte	0x00, 0xf5, 0x21, 0x00


	//----- nvinfo : EIATTR_KPARAM_INFO
	.align		4
.L_733:
        /*0058*/ 	.byte	0x04, 0x17
        /*005a*/ 	.short	(.L_735 - .L_734)
.L_734:
        /*005c*/ 	.word	0x00000000
        /*0060*/ 	.short	0x000a
        /*0062*/ 	.short	0x0050
        /*0064*/ 	.byte	0x00, 0xf5, 0x21, 0x00


	//----- nvinfo : EIATTR_KPARAM_INFO
	.align		4
.L_735:
        /*0068*/ 	.byte	0x04, 0x17
        /*006a*/ 	.short	(.L_737 - .L_736)
.L_736:
        /*006c*/ 	.word	0x00000000
        /*0070*/ 	.short	0x0009
        /*0072*/ 	.short	0x0048
        /*0074*/ 	.byte	0x00, 0xf5, 0x21, 0x00


	//----- nvinfo : EIATTR_KPARAM_INFO
	.align		4
.L_737:
        /*0078*/ 	.byte	0x04, 0x17
        /*007a*/ 	.short	(.L_739 - .L_738)
.L_738:
        /*007c*/ 	.word	0x00000000
        /*0080*/ 	.short	0x0008
        /*0082*/ 	.short	0x0040
        /*0084*/ 	.byte	0x00, 0xf5, 0x21, 0x00


	//----- nvinfo : EIATTR_KPARAM_INFO
	.align		4
.L_739:
        /*0088*/ 	.byte	0x04, 0x17
        /*008a*/ 	.short	(.L_741 - .L_740)
.L_740:
        /*008c*/ 	.word	0x00000000
        /*0090*/ 	.short	0x0007
        /*0092*/ 	.short	0x0038
        /*0094*/ 	.byte	0x00, 0xf5, 0x21, 0x00


	//----- nvinfo : EIATTR_KPARAM_INFO
	.align		4
.L_741:
        /*0098*/ 	.byte	0x04, 0x17
        /*009a*/ 	.short	(.L_743 - .L_742)
.L_742:
        /*009c*/ 	.word	0x00000000
        /*00a0*/ 	.short	0x0006
        /*00a2*/ 	.short	0x0030
        /*00a4*/ 	.byte	0x00, 0xf5, 0x21, 0x00


	//----- nvinfo : EIATTR_KPARAM_INFO
	.align		4
.L_743:
        /*00a8*/ 	.byte	0x04, 0x17
        /*00aa*/ 	.short	(.L_745 - .L_744)
.L_744:
        /*00ac*/ 	.word	0x00000000
        /*00b0*/ 	.short	0x0005
        /*00b2*/ 	.short	0x0028
        /*00b4*/ 	.byte	0x00, 0xf5, 0x21, 0x00


	//----- nvinfo : EIATTR_KPARAM_INFO
	.align		4
.L_745:
        /*00b8*/ 	.byte	0x04, 0x17
        /*00ba*/ 	.short	(.L_747 - .L_746)
.L_746:
        /*00bc*/ 	.word	0x00000000
        /*00c0*/ 	.short	0x0004
        /*00c2*/ 	.short	0x0020
        /*00c4*/ 	.byte	0x00, 0xf5, 0x21, 0x00


	//----- nvinfo : EIATTR_KPARAM_INFO
	.align		4
.L_747:
        /*00c8*/ 	.byte	0x04, 0x17
        /*00ca*/ 	.short	(.L_749 - .L_748)
.L_748:
        /*00cc*/ 	.word	0x00000000
        /*00d0*/ 	.short	0x0003
        /*00d2*/ 	.short	0x0018
        /*00d4*/ 	.byte	0x00, 0xf5, 0x21, 0x00


	//----- nvinfo : EIATTR_KPARAM_INFO
	.align		4
.L_749:
        /*00d8*/ 	.byte	0x04, 0x17
        /*00da*/ 	.short	(.L_751 - .L_750)
.L_750:
        /*00dc*/ 	.word	0x00000000
        /*00e0*/ 	.short	0x0002
        /*00e2*/ 	.short	0x0010
        /*00e4*/ 	.byte	0x00, 0xf5, 0x21, 0x00


	//----- nvinfo : EIATTR_KPARAM_INFO
	.align		4
.L_751:
        /*00e8*/ 	.byte	0x04, 0x17
        /*00ea*/ 	.short	(.L_753 - .L_752)
.L_752:
        /*00ec*/ 	.word	0x00000000
        /*00f0*/ 	.short	0x0001
        /*00f2*/ 	.short	0x0008
        /*00f4*/ 	.byte	0x00, 0xf5, 0x21, 0x00


	//----- nvinfo : EIATTR_KPARAM_INFO
	.align		4
.L_753:
        /*00f8*/ 	.byte	0x04, 0x17
        /*00fa*/ 	.short	(.L_755 - .L_754)
.L_754:
        /*00fc*/ 	.word	0x00000000
        /*0100*/ 	.short	0x0000
        /*0102*/ 	.short	0x0000
        /*0104*/ 	.byte	0x00, 0xf5, 0x21, 0x00


	//----- nvinfo : EIATTR_SPARSE_MMA_MASK
	.align		4
.L_755:
        /*0108*/ 	.byte	0x03, 0x50
        /*010a*/ 	.short	0x0000


	//----- nvinfo : EIATTR_MAXREG_COUNT
	.align		4
        /*010c*/ 	.byte	0x03, 0x1b
        /*010e*/ 	.short	0x00ff


	//----- nvinfo : EIATTR_MERCURY_ISA_VERSION
	.align		4
        /*0110*/ 	.byte	0x03, 0x5f
        /*0112*/ 	.short	0x0101


	//----- nvinfo : EIATTR_VRC_CTA_INIT_COUNT
	.align		4
        /*0114*/ 	.byte	0x02, 0x4a
	.zero		1
	.zero		1


	//----- nvinfo : EIATTR_EXIT_INSTR_OFFSETS
	.align		4
        /*0118*/ 	.byte	0x04, 0x1c
        /*011a*/ 	.short	(.L_757 - .L_756)


	//   ....[0]....
.L_756:
        /*011c*/ 	.word	0x00000080


	//   ....[1]....
        /*0120*/ 	.word	0x00000350


	//----- nvinfo : EIATTR_CRS_STACK_SIZE
	.align		4
.L_757:
        /*0124*/ 	.byte	0x04, 0x1e
        /*0126*/ 	.short	(.L_759 - .L_758)
.L_758:
        /*0128*/ 	.word	0x00000000


	//----- nvinfo : EIATTR_CBANK_PARAM_SIZE
	.align		4
.L_759:
        /*012c*/ 	.byte	0x03, 0x19
        /*012e*/ 	.short	0x0078


	//----- nvinfo : EIATTR_PARAM_CBANK
	.align		4
        /*0130*/ 	.byte	0x04, 0x0a
        /*0132*/ 	.short	(.L_761 - .L_760)
	.align		4
.L_760:
        /*0134*/ 	.word	index@(.nv.constant0._Z17global_sub_by_rowPiS_PlS0_S_S0_S0_S0_S_S_S_S_S_S0_ii)
        /*0138*/ 	.short	0x0380
        /*013a*/ 	.short	0x0078


	//----- nvinfo : EIATTR_SW_WAR
	.align		4
.L_761:
        /*013c*/ 	.byte	0x04, 0x36
        /*013e*/ 	.short	(.L_763 - .L_762)
.L_762:
        /*0140*/ 	.word	0x00000008
.L_763:


//--------------------- .nv.info._Z17global_calc_gammaPiS_PlS0_S_S0_S0_S0_S_S_S_S_S_S0_ii --------------------------
	.section	.nv.info._Z17global_calc_gammaPiS_PlS0_S_S0_S0_S0_S_S_S_S_S_S0_ii,"",@"SHT_CUDA_INFO"
	.sectionflags	@""
	.align	4


	//----- nvinfo : EIATTR_CUDA_API_VERSION
	.align		4
        /*0000*/ 	.byte	0x04, 0x37
        /*0002*/ 	.short	(.L_765 - .L_764)
.L_764:
        /*0004*/ 	.word	0x00000082


	//----- nvinfo : EIATTR_KPARAM_INFO
	.align		4
.L_765:
        /*0008*/ 	.byte	0x04, 0x17
        /*000a*/ 	.short	(.L_767 - .L_766)
.L_766:
        /*000c*/ 	.word	0x00000000
        /*0010*/ 	.short	0x000f
        /*0012*/ 	.short	0x0074
        /*0014*/ 	.byte	0x00, 0xf0, 0x11, 0x00


	//----- nvinfo : EIATTR_KPARAM_INFO
	.align		4
.L_767:
        /*0018*/ 	.byte	0x04, 0x17
        /*001a*/ 	.short	(.L_769 - .L_768)
.L_768:
        /*001c*/ 	.word	0x00000000
        /*0020*/ 	.short	0x000e
        /*0022*/ 	.short	0x0070
        /*0024*/ 	.byte	0x00, 0xf0, 0x11, 0x00


	//----- nvinfo : EIATTR_KPARAM_INFO
	.align		4
.L_769:
        /*0028*/ 	.byte	0x04, 0x17
        /*002a*/ 	.short	(.L_771 - .L_770)
.L_770:
        /*002c*/ 	.word	0x00000000
        /*0030*/ 	.short	0x000d
        /*0032*/ 	.short	0x0068
        /*0034*/ 	.byte	0x00, 0xf5, 0x21, 0x00


	//----- nvinfo : EIATTR_KPARAM_INFO
	.align		4
.L_771:
        /*0038*/ 	.byte	0x04, 0x17
        /*003a*/ 	.short	(.L_773 - .L_772)
.L_772:
        /*003c*/ 	.word	0x00000000
        /*0040*/ 	.short	0x000c
        /*0042*/ 	.short	0x0060
        /*0044*/ 	.byte	0x00, 0xf5, 0x21, 0x00


	//----- nvinfo : EIATTR_KPARAM_INFO
	.align		4
.L_773:
        /*0048*/ 	.byte	0x04, 0x17
        /*004a*/ 	.short	(.L_775 - .L_774)
.L_774:
        /*004c*/ 	.word	0x00000000
        /*0050*/ 	.short	0x000b
        /*0052*/ 	.short	0x0058
        /*0054*/ 	.byte	0x00, 0xf5, 0x21, 0x00


	//----- nvinfo : EIATTR_KPARAM_INFO
	.align		4
.L_775:
        /*0058*/ 	.byte	0x04, 0x17
        /*005a*/ 	.short	(.L_777 - .L_776)
.L_776:
        /*005c*/ 	.word	0x00000000
        /*0060*/ 	.short	0x000a
        /*0062*/ 	.short	0x0050
        /*0064*/ 	.byte	0x00, 0xf5, 0x21, 0x00


	//----- nvinfo : EIATTR_KPARAM_INFO
	.align		4
.L_777:
        /*0068*/ 	.byte	0x04, 0x17
        /*006a*/ 	.short	(.L_779 - .L_778)
.L_778:
        /*006c*/ 	.word	0x00000000
        /*0070*/ 	.short	0x0009
        /*0072*/ 	.short	0x0048
        /*0074*/ 	.byte	0x00, 0xf5, 0x21, 0x00


	//----- nvinfo : EIATTR_KPARAM_INFO
	.align		4
.L_779:
        /*0078*/ 	.byte	0x04, 0x17
        /*007a*/ 	.short	(.L_781 - .L_780)
.L_780:
        /*007c*/ 	.word	0x00000000
        /*0080*/ 	.short	0x0008
        /*0082*/ 	.short	0x0040
        /*0084*/ 	.byte	0x00, 0xf5, 0x21, 0x00


	//----- nvinfo : EIATTR_KPARAM_INFO
	.align		4
.L_781:
        /*0088*/ 	.byte	0x04, 0x17
        /*008a*/ 	.short	(.L_783 - .L_782)
.L_782:
        /*008c*/ 	.word	0x00000000
        /*0090*/ 	.short	0x0007
        /*0092*/ 	.short	0x0038
        /*0094*/ 	.byte	0x00, 0xf5, 0x21, 0x00


	//----- nvinfo : EIATTR_KPARAM_INFO
	.align		4
.L_783:
        /*0098*/ 	.byte	0x04, 0x17
        /*009a*/ 	.short	(.L_785 - .L_784)
.L_784:
        /*009c*/ 	.word	0x00000000
        /*00a0*/ 	.short	0x0006
        /*00a2*/ 	.short	0x0030
        /*00a4*/ 	.byte	0x00, 0xf5, 0x21, 0x00


	//----- nvinfo : EIATTR_KPARAM_INFO
	.align		4
.L_785:
        /*00a8*/ 	.byte	0x04, 0x17
        /*00aa*/ 	.short	(.L_787 - .L_786)
.L_786:
        /*00ac*/ 	.word	0x00000000
        /*00b0*/ 	.short	0x0005
        /*00b2*/ 	.short	0x0028
        /*00b4*/ 	.byte	0x00, 0xf5, 0x21, 0x00


	//----- nvinfo : EIATTR_KPARAM_INFO
	.align		4
.L_787:
        /*00b8*/ 	.byte	0x04, 0x17
        /*00ba*/ 	.short	(.L_789 - .L_788)
.L_788:
        /*00bc*/ 	.word	0x00000000
        /*00c0*/ 	.short	0x0004
        /*00c2*/ 	.short	0x0020
        /*00c4*/ 	.byte	0x00, 0xf5, 0x21, 0x00


	//----- nvinfo : EIATTR_KPARAM_INFO
	.align		4
.L_789:
        /*00c8*/ 	.byte	0x04, 0x17
        /*00ca*/ 	.short	(.L_791 - .L_790)
.L_790:
        /*00cc*/ 	.word	0x00000000
        /*00d0*/ 	.short	0x0003
        /*00d2*/ 	.short	0x0018
        /*00d4*/ 	.byte	0x00, 0xf5, 0x21, 0x00


	//----- nvinfo : EIATTR_KPARAM_INFO
	.align		4
.L_791:
        /*00d8*/ 	.byte	0x04, 0x17
        /*00da*/ 	.short	(.L_793 - .L_792)
.L_792:
        /*00dc*/ 	.word	0x00000000
        /*00e0*/ 	.short	0x0002
        /*00e2*/ 	.short	0x0010
        /*00e4*/ 	.byte	0x00, 0xf5, 0x21, 0x00


	//----- nvinfo : EIATTR_KPARAM_INFO
	.align		4
.L_793:
        /*00e8*/ 	.byte	0x04, 0x17
        /*00ea*/ 	.short	(.L_795 - .L_794)
.L_794:
        /*00ec*/ 	.word	0x00000000
        /*00f0*/ 	.short	0x0001
        /*00f2*/ 	.short	0x0008
        /*00f4*/ 	.byte	0x00, 0xf5, 0x21, 0x00


	//----- nvinfo : EIATTR_KPARAM_INFO
	.align		4
.L_795:
        /*00f8*/ 	.byte	0x04, 0x17
        /*00fa*/ 	.short	(.L_797 - .L_796)
.L_796:
        /*00fc*/ 	.word	0x00000000
        /*0100*/ 	.short	0x0000
        /*0102*/ 	.short	0x0000
        /*0104*/ 	.byte	0x00, 0xf5, 0x21, 0x00


	//----- nvinfo : EIATTR_SPARSE_MMA_MASK
	.align		4
.L_797:
        /*0108*/ 	.byte	0x03, 0x50
        /*010a*/ 	.short	0x0000


	//----- nvinfo : EIATTR_MAXREG_COUNT
	.align		4
        /*010c*/ 	.byte	0x03, 0x1b
        /*010e*/ 	.short	0x00ff


	//----- nvinfo : EIATTR_MERCURY_ISA_VERSION
	.align		4
        /*0110*/ 	.byte	0x03, 0x5f
        /*0112*/ 	.short	0x0101


	//----- nvinfo : EIATTR_VRC_CTA_INIT_COUNT
	.align		4
        /*0114*/ 	.byte	0x02, 0x4a
	.zero		1
	.zero		1


	//----- nvinfo : EIATTR_EXIT_INSTR_OFFSETS
	.align		4
        /*0118*/ 	.byte	0x04, 0x1c
        /*011a*/ 	.short	(.L_799 - .L_798)


	//   ....[0]....
.L_798:
        /*011c*/ 	.word	0x00000080


	//   ....[1]....
        /*0120*/ 	.word	0x00000620


	//   ....[2]....
        /*0124*/ 	.word	0x00001f10


	//----- nvinfo : EIATTR_CRS_STACK_SIZE
	.align		4
.L_799:
        /*0128*/ 	.byte	0x04, 0x1e
        /*012a*/ 	.short	(.L_801 - .L_800)
.L_800:
        /*012c*/ 	.word	0x00000000


	//----- nvinfo : EIATTR_CBANK_PARAM_SIZE
	.align		4
.L_801:
        /*0130*/ 	.byte	0x03, 0x19
        /*0132*/ 	.short	0x0078


	//----- nvinfo : EIATTR_PARAM_CBANK
	.align		4
        /*0134*/ 	.byte	0x04, 0x0a
        /*0136*/ 	.short	(.L_803 - .L_802)
	.align		4
.L_802:
        /*0138*/ 	.word	index@(.nv.constant0._Z17global_calc_gammaPiS_PlS0_S_S0_S0_S0_S_S_S_S_S_S0_ii)
        /*013c*/ 	.short	0x0380
        /*013e*/ 	.short	0x0078


	//----- nvinfo : EIATTR_SW_WAR
	.align		4
.L_803:
        /*0140*/ 	.byte	0x04, 0x36
        /*0142*/ 	.short	(.L_805 - .L_804)
.L_804:
        /*0144*/ 	.word	0x00000008
.L_805:


//--------------------- .nv.info._Z31global_gamma_max_index_of_max_bPiS_PlS0_S_S0_S0_S0_S_S_S_S_S_S0_ii --------------------------
	.section	.nv.info._Z31global_gamma_max_index_of_max_bPiS_PlS0_S_S0_S0_S0_S_S_S_S_S_S0_ii,"",@"SHT_CUDA_INFO"
	.sectionflags	@""
	.align	4


	//----- nvinfo : EIATTR_CUDA_API_VERSION
	.align		4
        /*0000*/ 	.byte	0x04, 0x37
        /*0002*/ 	.short	(.L_807 - .L_806)
.L_806:
        /*0004*/ 	.word	0x00000082


	//----- nvinfo : EIATTR_KPARAM_INFO
	.align		4
.L_807:
        /*0008*/ 	.byte	0x04, 0x17
        /*000a*/ 	.short	(.L_809 - .L_808)
.L_808:
        /*000c*/ 	.word	0x00000000
        /*0010*/ 	.short	0x000f
        /*0012*/ 	.short	0x0074
        /*0014*/ 	.byte	0x00, 0xf0, 0x11, 0x00


	//----- nvinfo : EIATTR_KPARAM_INFO
	.align		4
.L_809:
        /*0018*/ 	.byte	0x04, 0x17
        /*001a*/ 	.short	(.L_811 - .L_810)
.L_810:
        /*001c*/ 	.word	0x00000000
        /*0020*/ 	.short	0x000e
        /*0022*/ 	.short	0x0070
        /*0024*/ 	.byte	0x00, 0xf0, 0x11, 0x00


	//----- nvinfo : EIATTR_KPARAM_INFO
	.align		4
.L_811:
        /*0028*/ 	.byte	0x04, 0x17
        /*002a*/ 	.short	(.L_813 - .L_812)
.L_812:
        /*002c*/ 	.word	0x00000000
        /*0030*/ 	.short	0x000d
        /*0032*/ 	.short	0x0068
        /*0034*/ 	.byte	0x00, 0xf5, 0x21, 0x00


	//----- nvinfo : EIATTR_KPARAM_INFO
	.align		4
.L_813:
        /*0038*/ 	.byte	0x04, 0x17
        /*003a*/ 	.short	(.L_815 - .L_814)
.L_814:
        /*003c*/ 	.word	0x00000000
        /*0040*/ 	.short	0x000c
        /*0042*/ 	.short	0x0060
        /*0044*/ 	.byte	0x00, 0xf5, 0x21, 0x00


	//----- nvinfo : EIATTR_KPARAM_INFO
	.align		4
.L_815:
        /*0048*/ 	.byte	0x04, 0x17
        /*004a*/ 	.short	(.L_817 - .L_816)
.L_816:
        /*004c*/ 	.word	0x00000000
        /*0050*/ 	.short	0x000b
        /*0052*/ 	.short	0x0058
        /*0054*/ 	.byte	0x00, 0xf5, 0x21, 0x00


	//----- nvinfo : EIATTR_KPARAM_INFO
	.align		4
.L_817:
        /*0058*/ 	.byte	0x04, 0x17
        /*005a*/ 	.short	(.L_819 - .L_818)
.L_818:
        /*005c*/ 	.word	0x00000000
        /*0060*/ 	.short	0x000a
        /*0062*/ 	.short	0x0050
        /*0064*/ 	.byte	0x00, 0xf5, 0x21, 0x00


	//----- nvinfo : EIATTR_KPARAM_INFO
	.align		4
.L_819:
        /*0068*/ 	.byte	0x04, 0x17
        /*006a*/ 	.short	(.L_821 - .L_820)
.L_820:
        /*006c*/ 	.word	0x00000000
        /*0070*/ 	.short	0x0009
        /*0072*/ 	.short	0x0048
        /*0074*/ 	.byte	0x00, 0xf5, 0x21, 0x00


	//----- nvinfo : EIATTR_KPARAM_INFO
	.align		4
.L_821:
        /*0078*/ 	.byte	0x04, 0x17
        /*007a*/ 	.short	(.L_823 - .L_822)
.L_822:
        /*007c*/ 	.word	0x00000000
        /*0080*/ 	.short	0x0008
        /*0082*/ 	.short	0x0040
        /*0084*/ 	.byte	0x00, 0xf5, 0x21, 0x00


	//----- nvinfo : EIATTR_KPARAM_INFO
	.align		4
.L_823:
        /*0088*/ 	.byte	0x04, 0x17
        /*008a*/ 	.short	(.L_825 - .L_824)
.L_824:
        /*008c*/ 	.word	0x00000000
        /*0090*/ 	.short	0x0007
        /*0092*/ 	.short	0x0038
        /*0094*/ 	.byte	0x00, 0xf5, 0x21, 0x00


	//----- nvinfo : EIATTR_KPARAM_INFO
	.align		4
.L_825:
        /*0098*/ 	.byte	0x04, 0x17
        /*009a*/ 	.short	(.L_827 - .L_826)
.L_826:
        /*009c*/ 	.word	0x00000000
        /*00a0*/ 	.short	0x0006
        /*00a2*/ 	.short	0x0030
        /*00a4*/ 	.byte	0x00, 0xf5, 0x21, 0x00


	//----- nvinfo : EIATTR_KPARAM_INFO
	.align		4
.L_827:
        /*00a8*/ 	.byte	0x04, 0x17
        /*00aa*/ 	.short	(.L_829 - .L_828)
.L_828:
        /*00ac*/ 	.word	0x00000000
        /*00b0*/ 	.short	0x0005
        /*00b2*/ 	.short	0x0028
        /*00b4*/ 	.byte	0x00, 0xf5, 0x21, 0x00


	//----- nvinfo : EIATTR_KPARAM_INFO
	.align		4
.L_829:
        /*00b8*/ 	.byte	0x04, 0x17
        /*00ba*/ 	.short	(.L_831 - .L_830)
.L_830:
        /*00bc*/ 	.word	0x00000000
        /*00c0*/ 	.short	0x0004
        /*00c2*/ 	.short	0x0020
        /*00c4*/ 	.byte	0x00, 0xf5, 0x21, 0x00


	//----- nvinfo : EIATTR_KPARAM_INFO
	.align		4
.L_831:
        /*00c8*/ 	.byte	0x04, 0x17
        /*00ca*/ 	.short	(.L_833 - .L_832)
.L_832:
        /*00cc*/ 	.word	0x00000000
        /*00d0*/ 	.short	0x0003
        /*00d2*/ 	.short	0x0018
        /*00d4*/ 	.byte	0x00, 0xf5, 0x21, 0x00


	//----- nvinfo : EIATTR_KPARAM_INFO
	.align		4
.L_833:
        /*00d8*/ 	.byte	0x04, 0x17
        /*00da*/ 	.short	(.L_835 - .L_834)
.L_834:
        /*00dc*/ 	.word	0x00000000
        /*00e0*/ 	.short	0x0002
        /*00e2*/ 	.short	0x0010
        /*00e4*/ 	.byte	0x00, 0xf5, 0x21, 0x00


	//----- nvinfo : EIATTR_KPARAM_INFO
	.align		4
.L_835:
        /*00e8*/ 	.byte	0x04, 0x17
        /*00ea*/ 	.short	(.L_837 - .L_836)
.L_836:
        /*00ec*/ 	.word	0x00000000
        /*00f0*/ 	.short	0x0001
        /*00f2*/ 	.short	0x0008
        /*00f4*/ 	.byte	0x00, 0xf5, 0x21, 0x00


	//----- nvinfo : EIATTR_KPARAM_INFO
	.align		4
.L_837:
        /*00f8*/ 	.byte	0x04, 0x17
        /*00fa*/ 	.short	(.L_839 - .L_838)
.L_838:
        /*00fc*/ 	.word	0x00000000
        /*0100*/ 	.short	0x0000
        /*0102*/ 	.short	0x0000
        /*0104*/ 	.byte	0x00, 0xf5, 0x21, 0x00


	//----- nvinfo : EIATTR_SPARSE_MMA_MASK
	.align		4
.L_839:
        /*0108*/ 	.byte	0x03, 0x50
        /*010a*/ 	.short	0x0000


	//----- nvinfo : EIATTR_MAXREG_COUNT
	.align		4
        /*010c*/ 	.byte	0x03, 0x1b
        /*010e*/ 	.short	0x00ff


	//----- nvinfo : EIATTR_MERCURY_ISA_VERSION
	.align		4
        /*0110*/ 	.byte	0x03, 0x5f
        /*0112*/ 	.short	0x0101


	//----- nvinfo : EIATTR_VRC_CTA_INIT_COUNT
	.align		4
        /*0114*/ 	.byte	0x02, 0x4a
	.zero		1
	.zero		1


	//----- nvinfo : EIATTR_EXIT_INSTR_OFFSETS
	.align		4
        /*0118*/ 	.byte	0x04, 0x1c
        /*011a*/ 	.short	(.L_841 - .L_840)


	//   ....[0]....
.L_840:
        /*011c*/ 	.word	0x00000060


	//   ....[1]....
        /*0120*/ 	.word	0x00000190


	//   ....[2]....
        /*0124*/ 	.word	0x00000e00


	//----- nvinfo : EIATTR_CRS_STACK_SIZE
	.align		4
.L_841:
        /*0128*/ 	.byte	0x04, 0x1e
        /*012a*/ 	.short	(.L_843 - .L_842)
.L_842:
        /*012c*/ 	.word	0x00000000


	//----- nvinfo : EIATTR_CBANK_PARAM_SIZE
	.align		4
.L_843:
        /*0130*/ 	.byte	0x03, 0x19
        /*0132*/ 	.short	0x0078


	//----- nvinfo : EIATTR_PARAM_CBANK
	.align		4
        /*0134*/ 	.byte	0x04, 0x0a
        /*0136*/ 	.short	(.L_845 - .L_844)
	.align		4
.L_844:
        /*0138*/ 	.word	index@(.nv.constant0._Z31global_gamma_max_index_of_max_bPiS_PlS0_S_S0_S0_S0_S_S_S_S_S_S0_ii)
        /*013c*/ 	.short	0x0380
        /*013e*/ 	.short	0x0078


	//----- nvinfo : EIATTR_SW_WAR
	.align		4
.L_845:
        /*0140*/ 	.byte	0x04, 0x36
        /*0142*/ 	.short	(.L_847 - .L_846)
.L_846:
        /*0144*/ 	.word	0x00000008
.L_847:


//--------------------- .nv.info._Z31global_gamma_max_index_of_max_aPiS_PlS0_S_S0_S0_S0_S_S_S_S_S_S0_ii --------------------------
	.section	.nv.info._Z31global_gamma_max_index_of_max_aPiS_PlS0_S_S0_S0_S0_S_S_S_S_S_S0_ii,"",@"SHT_CUDA_INFO"
	.sectionflags	@""
	.align	4


	//----- nvinfo : EIATTR_CUDA_API_VERSION
	.align		4
        /*0000*/ 	.byte	0x04, 0x37
        /*0002*/ 	.short	(.L_849 - .L_848)
.L_848:
        /*0004*/ 	.word	0x00000082


	//----- nvinfo : EIATTR_KPARAM_INFO
	.align		4
.L_849:
        /*0008*/ 	.byte	0x04, 0x17
        /*000a*/ 	.short	(.L_851 - .L_850)
.L_850:
        /*000c*/ 	.word	0x00000000
        /*0010*/ 	.short	0x000f
        /*0012*/ 	.short	0x0074
        /*0014*/ 	.byte	0x00, 0xf0, 0x11, 0x00


	//----- nvinfo : EIATTR_KPARAM_INFO
	.align		4
.L_851:
        /*0018*/ 	.byte	0x04, 0x17
        /*001a*/ 	.short	(.L_853 - .L_852)
.L_852:
        /*001c*/ 	.word	0x00000000
        /*0020*/ 	.short	0x000e
        /*0022*/ 	.short	0x0070
        /*0024*/ 	.byte	0x00, 0xf0, 0x11, 0x00


	//----- nvinfo : EIATTR_KPARAM_INFO
	.align		4
.L_853:
        /*0028*/ 	.byte	0x04, 0x17
        /*002a*/ 	.short	(.L_855 - .L_854)
.L_854:
        /*002c*/ 	.word	0x00000000
        /*0030*/ 	.short	0x000d
        /*0032*/ 	.short	0x0068
        /*0034*/ 	.byte	0x00, 0xf5, 0x21, 0x00


	//----- nvinfo : EIATTR_KPARAM_INFO
	.align		4
.L_855:
        /*0038*/ 	.byte	0x04, 0x17
        /*003a*/ 	.short	(.L_857 - .L_856)
.L_856:
        /*003c*/ 	.word	0x00000000
        /*0040*/ 	.short	0x000c
        /*0042*/ 	.short	0x0060
        /*0044*/ 	.byte	0x00, 0xf5, 0x21, 0x00


	//----- nvinfo : EIATTR_KPARAM_INFO
	.align		4
.L_857:
        /*0048*/ 	.byte	0x04, 0x17
        /*004a*/ 	.short	(.L_859 - .L_858)
.L_858:
        /*004c*/ 	.word	0x00000000
        /*0050*/ 	.short	0x000b
        /*0052*/ 	.short	0x0058
        /*0054*/ 	.byte	0x00, 0xf5, 0x21, 0x00


	//----- nvinfo : EIATTR_KPARAM_INFO
	.align		4
.L_859:
        /*0058*/ 	.byte	0x04, 0x17
        /*005a*/ 	.short	(.L_861 - .L_860)
.L_860:
        /*005c*/ 	.word	0x00000000
        /*0060*/ 	.short	0x000a
        /*0062*/ 	.short	0x0050
        /*0064*/ 	.byte	0x00, 0xf5, 0x21, 0x00


	//----- nvinfo : EIATTR_KPARAM_INFO
	.align		4
.L_861:
        /*0068*/ 	.byte	0x04, 0x17
        /*006a*/ 	.short	(.L_863 - .L_862)
.L_862:
        /*006c*/ 	.word	0x00000000
        /*0070*/ 	.short	0x0009
        /*0072*/ 	.short	0x0048
        /*0074*/ 	.byte	0x00, 0xf5, 0x21, 0x00


	//----- nvinfo : EIATTR_KPARAM_INFO
	.align		4
.L_863:
        /*0078*/ 	.byte	0x04, 0x17
        /*007a*/ 	.short	(.L_865 - .L_864)
.L_864:
        /*007c*/ 	.word	0x00000000
        /*0080*/ 	.short	0x0008
        /*0082*/ 	.short	0x0040
        /*0084*/ 	.byte	0x00, 0xf5, 0x21, 0x00


	//----- nvinfo : EIATTR_KPARAM_INFO
	.align		4
.L_865:
        /*0088*/ 	.byte	0x04, 0x17
        /*008a*/ 	.short	(.L_867 - .L_866)
.L_866:
        /*008c*/ 	.word	0x00000000
        /*0090*/ 	.short	0x0007
        /*0092*/ 	.short	0x0038
        /*0094*/ 	.byte	0x00, 0xf5, 0x21, 0x00


	//----- nvinfo : EIATTR_KPARAM_INFO
	.align		4
.L_867:
        /*0098*/ 	.byte	0x04, 0x17
        /*009a*/ 	.short	(.L_869 - .L_868)
.L_868:
        /*009c*/ 	.word	0x00000000
        /*00a0*/ 	.short	0x0006
        /*00a2*/ 	.short	0x0030
        /*00a4*/ 	.byte	0x00, 0xf5, 0x21, 0x00


	//----- nvinfo : EIATTR_KPARAM_INFO
	.align		4
.L_869:
        /*00a8*/ 	.byte	0x04, 0x17
        /*00aa*/ 	.short	(.L_871 - .L_870)
.L_870:
        /*00ac*/ 	.word	0x00000000
        /*00b0*/ 	.short	0x0005
        /*00b2*/ 	.short	0x0028
        /*00b4*/ 	.byte	0x00, 0xf5, 0x21, 0x00


	//----- nvinfo : EIATTR_KPARAM_INFO
	.align		4
.L_871:
        /*00b8*/ 	.byte	0x04, 0x17
        /*00ba*/ 	.short	(.L_873 - .L_872)
.L_872:
        /*00bc*/ 	.word	0x00000000
        /*00c0*/ 	.short	0x0004
        /*00c2*/ 	.short	0x0020
        /*00c4*/ 	.byte	0x00, 0xf5, 0x21, 0x00


	//----- nvinfo : EIATTR_KPARAM_INFO
	.align		4
.L_873:
        /*00c8*/ 	.byte	0x04, 0x17
        /*00ca*/ 	.short	(.L_875 - .L_874)
.L_874:
        /*00cc*/ 	.word	0x00000000
        /*00d0*/ 	.short	0x0003
        /*00d2*/ 	.short	0x0018
        /*00d4*/ 	.byte	0x00, 0xf5, 0x21, 0x00


	//----- nvinfo : EIATTR_KPARAM_INFO
	.align		4
.L_875:
        /*00d8*/ 	.byte	0x04, 0x17
        /*00da*/ 	.short	(.L_877 - .L_876)
.L_876:
        /*00dc*/ 	.word	0x00000000
        /*00e0*/ 	.short	0x0002
        /*00e2*/ 	.short	0x0010
        /*00e4*/ 	.byte	0x00, 0xf5, 0x21, 0x00


	//----- nvinfo : EIATTR_KPARAM_INFO
	.align		4
.L_877:
        /*00e8*/ 	.byte	0x04, 0x17
        /*00ea*/ 	.short	(.L_879 - .L_878)
.L_878:
        /*00ec*/ 	.word	0x00000000
        /*00f0*/ 	.short	0x0001
        /*00f2*/ 	.short	0x0008
        /*00f4*/ 	.byte	0x00, 0xf5, 0x21, 0x00


	//----- nvinfo : EIATTR_KPARAM_INFO
	.align		4
.L_879:
        /*00f8*/ 	.byte	0x04, 0x17
        /*00fa*/ 	.short	(.L_881 - .L_880)
.L_880:
        /*00fc*/ 	.word	0x00000000
        /*0100*/ 	.short	0x0000
        /*0102*/ 	.short	0x0000
        /*0104*/ 	.byte	0x00, 0xf5, 0x21, 0x00


	//----- nvinfo : EIATTR_SPARSE_MMA_MASK
	.align		4
.L_881:
        /*0108*/ 	.byte	0x03, 0x50
        /*010a*/ 	.short	0x0000


	//----- nvinfo : EIATTR_MAXREG_COUNT
	.align		4
        /*010c*/ 	.byte	0x03, 0x1b
        /*010e*/ 	.short	0x00ff


	//----- nvinfo : EIATTR_MERCURY_ISA_VERSION
	.align		4
        /*0110*/ 	.byte	0x03, 0x5f
        /*0112*/ 	.short	0x0101


	//----- nvinfo : EIATTR_VRC_CTA_INIT_COUNT
	.align		4
        /*0114*/ 	.byte	0x02, 0x4a
	.zero		1
	.zero		1


	//----- nvinfo : EIATTR_EXIT_INSTR_OFFSETS
	.align		4
        /*0118*/ 	.byte	0x04, 0x1c
        /*011a*/ 	.short	(.L_883 - .L_882)


	//   ....[0]....
.L_882:
        /*011c*/ 	.word	0x00000070


	//   ....[1]....
        /*0120*/ 	.word	0x000001b0


	//   ....[2]....
        /*0124*/ 	.word	0x00000c50


	//----- nvinfo : EIATTR_CRS_STACK_SIZE
	.align		4
.L_883:
        /*0128*/ 	.byte	0x04, 0x1e
        /*012a*/ 	.short	(.L_885 - .L_884)
.L_884:
        /*012c*/ 	.word	0x00000000


	//----- nvinfo : EIATTR_CBANK_PARAM_SIZE
	.align		4
.L_885:
        /*0130*/ 	.byte	0x03, 0x19
        /*0132*/ 	.short	0x0078


	//----- nvinfo : EIATTR_PARAM_CBANK
	.align		4
        /*0134*/ 	.byte	0x04, 0x0a
        /*0136*/ 	.short	(.L_887 - .L_886)
	.align		4
.L_886:
        /*0138*/ 	.word	index@(.nv.constant0._Z31global_gamma_max_index_of_max_aPiS_PlS0_S_S0_S0_S0_S_S_S_S_S_S0_ii)
        /*013c*/ 	.short	0x0380
        /*013e*/ 	.short	0x0078


	//----- nvinfo : EIATTR_SW_WAR
	.align		4
.L_887:
        /*0140*/ 	.byte	0x04, 0x36
        /*0142*/ 	.short	(.L_889 - .L_888)
.L_888:
        /*0144*/ 	.word	0x00000008
.L_889:


//--------------------- .nv.info._Z27global_queue_indexes_of_maxPiS_PlS0_S_S0_S0_S0_S_S_S_S_S_S0_ii --------------------------
	.section	.nv.info._Z27global_queue_indexes_of_maxPiS_PlS0_S_S0_S0_S0_S_S_S_S_S_S0_ii,"",@"SHT_CUDA_INFO"
	.sectionflags	@""
	.align	4


	//----- nvinfo : EIATTR_CUDA_API_VERSION
	.align		4
        /*0000*/ 	.byte	0x04, 0x37
        /*0002*/ 	.short	(.L_891 - .L_890)
.L_890:
        /*0004*/ 	.word	0x00000082


	//----- nvinfo : EIATTR_KPARAM_INFO
	.align		4
.L_891:
        /*0008*/ 	.byte	0x04, 0x17
        /*000a*/ 	.short	(.L_893 - .L_892)
.L_892:
        /*000c*/ 	.word	0x00000000
        /*0010*/ 	.short	0x000f
        /*0012*/ 	.short	0x0074
        /*0014*/ 	.byte	0x00, 0xf0, 0x11, 0x00


	//----- nvinfo : EIATTR_KPARAM_INFO
	.align		4
.L_893:
        /*0018*/ 	.byte	0x04, 0x17
        /*001a*/ 	.short	(.L_895 - .L_894)
.L_894:
        /*001c*/ 	.word	0x00000000
        /*0020*/ 	.short	0x000e
        /*0022*/ 	.short	0x0070
        /*0024*/ 	.byte	0x00, 0xf0, 0x11, 0x00


	//----- nvinfo : EIATTR_KPARAM_INFO
	.align		4
.L_895:
        /*0028*/ 	.byte	0x04, 0x17
        /*002a*/ 	.short	(.L_897 - .L_896)
.L_896:
        /*002c*/ 	.word	0x00000000
        /*0030*/ 	.short	0x000d
        /*0032*/ 	.short	0x0068
        /*0034*/ 	.byte	0x00, 0xf5, 0x21, 0x00


	//----- nvinfo : EIATTR_KPARAM_INFO
	.align		4
.L_897:
        /*0038*/ 	.byte	0x04, 0x17
        /*003a*/ 	.short	(.L_899 - .L_898)
.L_898:
        /*003c*/ 	.word	0x00000000
        /*0040*/ 	.short	0x000c
        /*0042*/ 	.short	0x0060
        /*0044*/ 	.byte	0x00, 0xf5, 0x21, 0x00


	//----- nvinfo : EIATTR_KPARAM_INFO
	.align		4
.L_899:
        /*0048*/ 	.byte	0x04, 0x17
        /*004a*/ 	.short	(.L_901 - .L_900)
.L_900:
        /*004c*/ 	.word	0x00000000
        /*0050*/ 	.short	0x000b
        /*0052*/ 	.short	0x0058
        /*0054*/ 	.byte	0x00, 0xf5, 0x21, 0x00


	//----- nvinfo : EIATTR_KPARAM_INFO
	.align		4
.L_901:
        /*0058*/ 	.byte	0x04, 0x17
        /*005a*/ 	.short	(.L_903 - .L_902)
.L_902:
        /*005c*/ 	.word	0x00000000
        /*0060*/ 	.short	0x000a
        /*0062*/ 	.short	0x0050
        /*0064*/ 	.byte	0x00, 0xf5, 0x21, 0x00


	//----- nvinfo : EIATTR_KPARAM_INFO
	.align		4
.L_903:
        /*0068*/ 	.byte	0x04, 0x17
        /*006a*/ 	.short	(.L_905 - .L_904)
.L_904:
        /*006c*/ 	.word	0x00000000
        /*0070*/ 	.short	0x0009
        /*0072*/ 	.short	0x0048
        /*0074*/ 	.byte	0x00, 0xf5, 0x21, 0x00


	//----- nvinfo : EIATTR_KPARAM_INFO
	.align		4
.L_905:
        /*0078*/ 	.byte	0x04, 0x17
        /*007a*/ 	.short	(.L_907 - .L_906)
.L_906:
        /*007c*/ 	.word	0x00000000
        /*0080*/ 	.short	0x0008
        /*0082*/ 	.short	0x0040
        /*0084*/ 	.byte	0x00, 0xf5, 0x21, 0x00


	//----- nvinfo : EIATTR_KPARAM_INFO
	.align		4
.L_907:
        /*0088*/ 	.byte	0x04, 0x17
        /*008a*/ 	.short	(.L_909 - .L_908)
.L_908:
        /*008c*/ 	.word	0x00000000
        /*0090*/ 	.short	0x0007
        /*0092*/ 	.short	0x0038
        /*0094*/ 	.byte	0x00, 0xf5, 0x21, 0x00


	//----- nvinfo : EIATTR_KPARAM_INFO
	.align		4
.L_909:
        /*0098*/ 	.byte	0x04, 0x17
        /*009a*/ 	.short	(.L_911 - .L_910)
.L_910:
        /*009c*/ 	.word	0x00000000
        /*00a0*/ 	.short	0x0006
        /*00a2*/ 	.short	0x0030
        /*00a4*/ 	.byte	0x00, 0xf5, 0x21, 0x00


	//----- nvinfo : EIATTR_KPARAM_INFO
	.align		4
.L_911:
        /*00a8*/ 	.byte	0x04, 0x17
        /*00aa*/ 	.short	(.L_913 - .L_912)
.L_912:
        /*00ac*/ 	.word	0x00000000
        /*00b0*/ 	.short	0x0005
        /*00b2*/ 	.short	0x0028
        /*00b4*/ 	.byte	0x00, 0xf5, 0x21, 0x00


	//----- nvinfo : EIATTR_KPARAM_INFO
	.align		4
.L_913:
        /*00b8*/ 	.byte	0x04, 0x17
        /*00ba*/ 	.short	(.L_915 - .L_914)
.L_914:
        /*00bc*/ 	.word	0x00000000
        /*00c0*/ 	.short	0x0004
        /*00c2*/ 	.short	0x0020
        /*00c4*/ 	.byte	0x00, 0xf5, 0x21, 0x00


	//----- nvinfo : EIATTR_KPARAM_INFO
	.align		4
.L_915:
        /*00c8*/ 	.byte	0x04, 0x17
        /*00ca*/ 	.short	(.L_917 - .L_916)
.L_916:
        /*00cc*/ 	.word	0x00000000
        /*00d0*/ 	.short	0x0003
        /*00d2*/ 	.short	0x0018
        /*00d4*/ 	.byte	0x00, 0xf5, 0x21, 0x00


	//----- nvinfo : EIATTR_KPARAM_INFO
	.align		4
.L_917:
        /*00d8*/ 	.byte	0x04, 0x17
        /*00da*/ 	.short	(.L_919 - .L_918)
.L_918:
        /*00dc*/ 	.word	0x00000000
        /*00e0*/ 	.short	0x0002
        /*00e2*/ 	.short	0x0010
        /*00e4*/ 	.byte	0x00, 0xf5, 0x21, 0x00


	//----- nvinfo : EIATTR_KPARAM_INFO
	.align		4
.L_919:
        /*00e8*/ 	.byte	0x04, 0x17
        /*00ea*/ 	.short	(.L_921 - .L_920)
.L_920:
        /*00ec*/ 	.word	0x00000000
        /*00f0*/ 	.short	0x0001
        /*00f2*/ 	.short	0x0008
        /*00f4*/ 	.byte	0x00, 0xf5, 0x21, 0x00


	//----- nvinfo : EIATTR_KPARAM_INFO
	.align		4
.L_921:
        /*00f8*/ 	.byte	0x04, 0x17
        /*00fa*/ 	.short	(.L_923 - .L_922)
.L_922:
        /*00fc*/ 	.word	0x00000000
        /*0100*/ 	.short	0x0000
        /*0102*/ 	.short	0x0000
        /*0104*/ 	.byte	0x00, 0xf5, 0x21, 0x00


	//----- nvinfo : EIATTR_SPARSE_MMA_MASK
	.align		4
.L_923:
        /*0108*/ 	.byte	0x03, 0x50
        /*010a*/ 	.short	0x0000


	//----- nvinfo : EIATTR_MAXREG_COUNT
	.align		4
        /*010c*/ 	.byte	0x03, 0x1b
        /*010e*/ 	.short	0x00ff


	//----- nvinfo : EIATTR_MERCURY_ISA_VERSION
	.align		4
        /*0110*/ 	.byte	0x03, 0x5f
        /*0112*/ 	.short	0x0101


	//----- nvinfo : EIATTR_VRC_CTA_INIT_COUNT
	.align		4
        /*0114*/ 	.byte	0x02, 0x4a
	.zero		1
	.zero		1


	//----- nvinfo : EIATTR_EXIT_INSTR_OFFSETS
	.align		4
        /*0118*/ 	.byte	0x04, 0x1c
        /*011a*/ 	.short	(.L_925 - .L_924)


	//   ....[0]....
.L_924:
        /*011c*/ 	.word	0x00000060


	//   ....[1]....
        /*0120*/ 	.word	0x000002c0


	//----- nvinfo : EIATTR_CRS_STACK_SIZE
	.align		4
.L_925:
        /*0124*/ 	.byte	0x04, 0x1e
        /*0126*/ 	.short	(.L_927 - .L_926)
.L_926:
        /*0128*/ 	.word	0x00000000


	//----- nvinfo : EIATTR_CBANK_PARAM_SIZE
	.align		4
.L_927:
        /*012c*/ 	.byte	0x03, 0x19
        /*012e*/ 	.short	0x0078


	//----- nvinfo : EIATTR_PARAM_CBANK
	.align		4
        /*0130*/ 	.byte	0x04, 0x0a
        /*0132*/ 	.short	(.L_929 - .L_928)
	.align		4
.L_928:
        /*0134*/ 	.word	index@(.nv.constant0._Z27global_queue_indexes_of_maxPiS_PlS0_S_S0_S0_S0_S_S_S_S_S_S0_ii)
        /*0138*/ 	.short	0x0380
        /*013a*/ 	.short	0x0078


	//----- nvinfo : EIATTR_SW_WAR
	.align		4
.L_929:
        /*013c*/ 	.byte	0x04, 0x36
        /*013e*/ 	.short	(.L_931 - .L_930)
.L_930:
        /*0140*/ 	.word	0x00000008
.L_931:


//--------------------- .nv.info._Z19global_matrix_truncPiS_PlS0_S_S0_S0_S0_S_S_S_S_S_S0_ii --------------------------
	.section	.nv.info._Z19global_matrix_truncPiS_PlS0_S_S0_S0_S0_S_S_S_S_S_S0_ii,"",@"SHT_CUDA_INFO"
	.sectionflags	@""
	.align	4


	//----- nvinfo : EIATTR_CUDA_API_VERSION
	.align		4
        /*0000*/ 	.byte	0x04, 0x37
        /*0002*/ 	.short	(.L_933 - .L_932)
.L_932:
        /*0004*/ 	.word	0x00000082


	//----- nvinfo : EIATTR_KPARAM_INFO
	.align		4
.L_933:
        /*0008*/ 	.byte	0x04, 0x17
        /*000a*/ 	.short	(.L_935 - .L_934)
.L_934:
        /*000c*/ 	.word	0x00000000
        /*0010*/ 	.short	0x000f
        /*0012*/ 	.short	0x0074
        /*0014*/ 	.byte	0x00, 0xf0, 0x11, 0x00


	//----- nvinfo : EIATTR_KPARAM_INFO
	.align		4
.L_935:
        /*0018*/ 	.byte	0x04, 0x17
        /*001a*/ 	.short	(.L_937 - .L_936)
.L_936:
        /*001c*/ 	.word	0x00000000
        /*0020*/ 	.short	0x000e
        /*0022*/ 	.short	0x0070
        /*0024*/ 	.byte	0x00, 0xf0, 0x11, 0x00


	//----- nvinfo : EIATTR_KPARAM_INFO
	.align		4
.L_937:
        /*0028*/ 	.byte	0x04, 0x17
        /*002a*/ 	.short	(.L_939 - .L_938)
.L_938:
        /*002c*/ 	.word	0x00000000
        /*0030*/ 	.short	0x000d
        /*0032*/ 	.short	0x0068
        /*0034*/ 	.byte	0x00, 0xf5, 0x21, 0x00


	//----- nvinfo : EIATTR_KPARAM_INFO
	.align		4
.L_939:
        /*0038*/ 	.byte	0x04, 0x17
        /*003a*/ 	.short	(.L_941 - .L_940)
.L_940:
        /*003c*/ 	.word	0x00000000
        /*0040*/ 	.short	0x000c
        /*0042*/ 	.short	0x0060
        /*0044*/ 	.byte	0x00, 0xf5, 0x21, 0x00


	//----- nvinfo : EIATTR_KPARAM_INFO
	.align		4
.L_941:
        /*0048*/ 	.byte	0x04, 0x17
        /*004a*/ 	.short	(.L_943 - .L_942)
.L_942:
        /*004c*/ 	.word	0x00000000
        /*0050*/ 	.short	0x000b
        /*0052*/ 	.short	0x0058
        /*0054*/ 	.byte	0x00, 0xf5, 0x21, 0x00


	//----- nvinfo : EIATTR_KPARAM_INFO
	.align		4
.L_943:
        /*0058*/ 	.byte	0x04, 0x17
        /*005a*/ 	.short	(.L_945 - .L_944)
.L_944:
        /*005c*/ 	.word	0x00000000
        /*0060*/ 	.short	0x000a
        /*0062*/ 	.short	0x0050
        /*0064*/ 	.byte	0x00, 0xf5, 0x21, 0x00


	//----- nvinfo : EIATTR_KPARAM_INFO
	.align		4
.L_945:
        /*0068*/ 	.byte	0x04, 0x17
        /*006a*/ 	.short	(.L_947 - .L_946)
.L_946:
        /*006c*/ 	.word	0x00000000
        /*0070*/ 	.short	0x0009
        /*0072*/ 	.short	0x0048
        /*0074*/ 	.byte	0x00, 0xf5, 0x21, 0x00


	//----- nvinfo : EIATTR_KPARAM_INFO
	.align		4
.L_947:
        /*0078*/ 	.byte	0x04, 0x17
        /*007a*/ 	.short	(.L_949 - .L_948)
.L_948:
        /*007c*/ 	.word	0x00000000
        /*0080*/ 	.short	0x0008
        /*0082*/ 	.short	0x0040
        /*0084*/ 	.byte	0x00, 0xf5, 0x21, 0x00


	//----- nvinfo : EIATTR_KPARAM_INFO
	.align		4
.L_949:
        /*0088*/ 	.byte	0x04, 0x17
        /*008a*/ 	.short	(.L_951 - .L_950)
.L_950:
        /*008c*/ 	.word	0x00000000
        /*0090*/ 	.short	0x0007
        /*0092*/ 	.short	0x0038
        /*0094*/ 	.byte	0x00, 0xf5, 0x21, 0x00


	//----- nvinfo : EIATTR_KPARAM_INFO
	.align		4
.L_951:
        /*0098*/ 	.byte	0x04, 0x17
        /*009a*/ 	.short	(.L_953 - .L_952)
.L_952:
        /*009c*/ 	.word	0x00000000
        /*00a0*/ 	.short	0x0006
        /*00a2*/ 	.short	0x0030
        /*00a4*/ 	.byte	0x00, 0xf5, 0x21, 0x00


	//----- nvinfo : EIATTR_KPARAM_INFO
	.align		4
.L_953:
        /*00a8*/ 	.byte	0x04, 0x17
        /*00aa*/ 	.short	(.L_955 - .L_954)
.L_954:
        /*00ac*/ 	.word	0x00000000
        /*00b0*/ 	.short	0x0005
        /*00b2*/ 	.short	0x0028
        /*00b4*/ 	.byte	0x00, 0xf5, 0x21, 0x00


	//----- nvinfo : EIATTR_KPARAM_INFO
	.align		4
.L_955:
        /*00b8*/ 	.byte	0x04, 0x17
        /*00ba*/ 	.short	(.L_957 - .L_956)
.L_956:
        /*00bc*/ 	.word	0x00000000
        /*00c0*/ 	.short	0x0004
        /*00c2*/ 	.short	0x0020
        /*00c4*/ 	.byte	0x00, 0xf5, 0x21, 0x00


	//----- nvinfo : EIATTR_KPARAM_INFO
	.align		4
.L_957:
        /*00c8*/ 	.byte	0x04, 0x17
        /*00ca*/ 	.short	(.L_959 - .L_958)
.L_958:
        /*00cc*/ 	.word	0x00000000
        /*00d0*/ 	.short	0x0003
        /*00d2*/ 	.short	0x0018
        /*00d4*/ 	.byte	0x00, 0xf5, 0x21, 0x00


	//----- nvinfo : EIATTR_KPARAM_INFO
	.align		4
.L_959:
        /*00d8*/ 	.byte	0x04, 0x17
        /*00da*/ 	.short	(.L_961 - .L_960)
.L_960:
        /*00dc*/ 	.word	0x00000000
        /*00e0*/ 	.short	0x0002
        /*00e2*/ 	.short	0x0010
        /*00e4*/ 	.byte	0x00, 0xf5, 0x21, 0x00


	//----- nvinfo : EIATTR_KPARAM_INFO
	.align		4
.L_961:
        /*00e8*/ 	.byte	0x04, 0x17
        /*00ea*/ 	.short	(.L_963 - .L_962)
.L_962:
        /*00ec*/ 	.word	0x00000000
        /*00f0*/ 	.short	0x0001
        /*00f2*/ 	.short	0x0008
        /*00f4*/ 	.byte	0x00, 0xf5, 0x21, 0x00


	//----- nvinfo : EIATTR_KPARAM_INFO
	.align		4
.L_963:
        /*00f8*/ 	.byte	0x04, 0x17
        /*00fa*/ 	.short	(.L_965 - .L_964)
.L_964:
        /*00fc*/ 	.word	0x00000000
        /*0100*/ 	.short	0x0000
        /*0102*/ 	.short	0x0000
        /*0104*/ 	.byte	0x00, 0xf5, 0x21, 0x00


	//----- nvinfo : EIATTR_SPARSE_MMA_MASK
	.align		4
.L_965:
        /*0108*/ 	.byte	0x03, 0x50
        /*010a*/ 	.short	0x0000


	//----- nvinfo : EIATTR_MAXREG_COUNT
	.align		4
        /*010c*/ 	.byte	0x03, 0x1b
        /*010e*/ 	.short	0x00ff


	//----- nvinfo : EIATTR_MERCURY_ISA_VERSION
	.align		4
        /*0110*/ 	.byte	0x03, 0x5f
        /*0112*/ 	.short	0x0101


	//----- nvinfo : EIATTR_VRC_CTA_INIT_COUNT
	.align		4
        /*0114*/ 	.byte	0x02, 0x4a
	.zero		1
	.zero		1


	//----- nvinfo : EIATTR_EXIT_INSTR_OFFSETS
	.align		4
        /*0118*/ 	.byte	0x04, 0x1c
        /*011a*/ 	.short	(.L_967 - .L_966)


	//   ....[0]....
.L_966:
        /*011c*/ 	.word	0x00000090


	//   ....[1]....
        /*0120*/ 	.word	0x00000650


	//----- nvinfo : EIATTR_CRS_STACK_SIZE
	.align		4
.L_967:
        /*0124*/ 	.byte	0x04, 0x1e
        /*0126*/ 	.short	(.L_969 - .L_968)
.L_968:
        /*0128*/ 	.word	0x00000000


	//----- nvinfo : EIATTR_CBANK_PARAM_SIZE
	.align		4
.L_969:
        /*012c*/ 	.byte	0x03, 0x19
        /*012e*/ 	.short	0x0078


	//----- nvinfo : EIATTR_PARAM_CBANK
	.align		4
        /*0130*/ 	.byte	0x04, 0x0a
        /*0132*/ 	.short	(.L_971 - .L_970)
	.align		4
.L_970:
        /*0134*/ 	.word	index@(.nv.constant0._Z19global_matrix_truncPiS_PlS0_S_S0_S0_S0_S_S_S_S_S_S0_ii)
        /*0138*/ 	.short	0x0380
        /*013a*/ 	.short	0x0078


	//----- nvinfo : EIATTR_SW_WAR
	.align		4
.L_971:
        /*013c*/ 	.byte	0x04, 0x36
        /*013e*/ 	.short	(.L_973 - .L_972)
.L_972:
        /*0140*/ 	.word	0x00000008
.L_973:


//--------------------- .nv.info._Z20global_add_forbiddenPiS_PlS0_S_S0_S0_S0_S_S_S_S_S_S0_ii --------------------------
	.section	.nv.info._Z20global_add_forbiddenPiS_PlS0_S_S0_S0_S0_S_S_S_S_S_S0_ii,"",@"SHT_CUDA_INFO"
	.sectionflags	@""
	.align	4


	//----- nvinfo : EIATTR_CUDA_API_VERSION
	.align		4
        /*0000*/ 	.byte	0x04, 0x37
        /*0002*/ 	.short	(.L_975 - .L_974)
.L_974:
        /*0004*/ 	.word	0x00000082


	//----- nvinfo : EIATTR_KPARAM_INFO
	.align		4
.L_975:
        /*0008*/ 	.byte	0x04, 0x17
        /*000a*/ 	.short	(.L_977 - .L_976)
.L_976:
        /*000c*/ 	.word	0x00000000
        /*0010*/ 	.short	0x000f
        /*0012*/ 	.short	0x0074
        /*0014*/ 	.byte	0x00, 0xf0, 0x11, 0x00


	//----- nvinfo : EIATTR_KPARAM_INFO
	.align		4
.L_977:
        /*0018*/ 	.byte	0x04, 0x17
        /*001a*/ 	.short	(.L_979 - .L_978)
.L_978:
        /*001c*/ 	.word	0x00000000
        /*0020*/ 	.short	0x000e
        /*0022*/ 	.short	0x0070
        /*0024*/ 	.byte	0x00, 0xf0, 0x11, 0x00


	//----- nvinfo : EIATTR_KPARAM_INFO
	.align		4
.L_979:
        /*0028*/ 	.byte	0x04, 0x17
        /*002a*/ 	.short	(.L_981 - .L_980)
.L_980:
        /*002c*/ 	.word	0x00000000
        /*0030*/ 	.short	0x000d
        /*0032*/ 	.short	0x0068
        /*0034*/ 	.byte	0x00, 0xf5, 0x21, 0x00


	//----- nvinfo : EIATTR_KPARAM_INFO
	.align		4
.L_981:
        /*0038*/ 	.byte	0x04, 0x17
        /*003a*/ 	.short	(.L_983 - .L_982)
.L_982:
        /*003c*/ 	.word	0x00000000
        /*0040*/ 	.short	0x000c
        /*0042*/ 	.short	0x0060
        /*0044*/ 	.byte	0x00, 0xf5, 0x21, 0x00


	//----- nvinfo : EIATTR_KPARAM_INFO
	.align		4
.L_983:
        /*0048*/ 	.byte	0x04, 0x17
        /*004a*/ 	.short	(.L_985 - .L_984)
.L_984:
        /*004c*/ 	.word	0x00000000
        /*0050*/ 	.short	0x000b
        /*0052*/ 	.short	0x0058
        /*0054*/ 	.byte	0x00, 0xf5, 0x21, 0x00


	//----- nvinfo : EIATTR_KPARAM_INFO
	.align		4
.L_985:
        /*0058*/ 	.byte	0x04, 0x17
        /*005a*/ 	.short	(.L_987 - .L_986)
.L_986:
        /*005c*/ 	.word	0x00000000
        /*0060*/ 	.short	0x000a
        /*0062*/ 	.short	0x0050
        /*0064*/ 	.byte	0x00, 0xf5, 0x21, 0x00


	//----- nvinfo : EIATTR_KPARAM_INFO
	.align		4
.L_987:
        /*0068*/ 	.byte	0x04, 0x17
        /*006a*/ 	.short	(.L_989 - .L_988)
.L_988:
        /*006c*/ 	.word	0x00000000
        /*0070*/ 	.short	0x0009
        /*0072*/ 	.short	0x0048
        /*0074*/ 	.byte	0x00, 0xf5, 0x21, 0x00


	//----- nvinfo : EIATTR_KPARAM_INFO
	.align		4
.L_989:
        /*0078*/ 	.byte	0x04, 0x17
        /*007a*/ 	.short	(.L_991 - .L_990)
.L_990:
        /*007c*/ 	.word	0x00000000
        /*0080*/ 	.short	0x0008
        /*0082*/ 	.short	0x0040
        /*0084*/ 	.byte	0x00, 0xf5, 0x21, 0x00


	//----- nvinfo : EIATTR_KPARAM_INFO
	.align		4
.L_991:
        /*0088*/ 	.byte	0x04, 0x17
        /*008a*/ 	.short	(.L_993 - .L_992)
.L_992:
        /*008c*/ 	.word	0x00000000
        /*0090*/ 	.short	0x0007
        /*0092*/ 	.short	0x0038
        /*0094*/ 	.byte	0x00, 0xf5, 0x21, 0x00


	//----- nvinfo : EIATTR_KPARAM_INFO
	.align		4
.L_993:
        /*0098*/ 	.byte	0x04, 0x17
        /*009a*/ 	.short	(.L_995 - .L_994)
.L_994:
        /*009c*/ 	.word	0x00000000
        /*00a0*/ 	.short	0x0006
        /*00a2*/ 	.short	0x0030
        /*00a4*/ 	.byte	0x00, 0xf5, 0x21, 0x00


	//----- nvinfo : EIATTR_KPARAM_INFO
	.align		4
.L_995:
        /*00a8*/ 	.byte	0x04, 0x17
        /*00aa*/ 	.short	(.L_997 - .L_996)
.L_996:
        /*00ac*/ 	.word	0x00000000
        /*00b0*/ 	.short	0x0005
        /*00b2*/ 	.short	0x0028
        /*00b4*/ 	.byte	0x00, 0xf5, 0x21, 0x00


	//----- nvinfo : EIATTR_KPARAM_INFO
	.align		4
.L_997:
        /*00b8*/ 	.byte	0x04, 0x17
        /*00ba*/ 	.short	(.L_999 - .L_998)
.L_998:
        /*00bc*/ 	.word	0x00000000
        /*00c0*/ 	.short	0x0004
        /*00c2*/ 	.short	0x0020
        /*00c4*/ 	.byte	0x00, 0xf5, 0x21, 0x00


	//----- nvinfo : EIATTR_KPARAM_INFO
	.align		4
.L_999:
        /*00c8*/ 	.byte	0x04, 0x17
        /*00ca*/ 	.short	(.L_1001 - .L_1000)
.L_1000:
        /*00cc*/ 	.word	0x00000000
        /*00d0*/ 	.short	0x0003
        /*00d2*/ 	.short	0x0018
        /*00d4*/ 	.byte	0x00, 0xf5, 0x21, 0x00


	//----- nvinfo : EIATTR_KPARAM_INFO
	.align		4
.L_1001:
        /*00d8*/ 	.byte	0x04, 0x17
        /*00da*/ 	.short	(.L_1003 - .L_1002)
.L_1002:
        /*00dc*/ 	.word	0x00000000
        /*00e0*/ 	.short	0x0002
        /*00e2*/ 	.short	0x0010
        /*00e4*/ 	.byte	0x00, 0xf5, 0x21, 0x00


	//----- nvinfo : EIATTR_KPARAM_INFO
	.align		4
.L_1003:
        /*00e8*/ 	.byte	0x04, 0x17
        /*00ea*/ 	.short	(.L_1005 - .L_1004)
.L_1004:
        /*00ec*/ 	.word	0x00000000
        /*00f0*/ 	.short	0x0001
        /*00f2*/ 	.short	0x0008
        /*00f4*/ 	.byte	0x00, 0xf5, 0x21, 0x00


	//----- nvinfo : EIATTR_KPARAM_INFO
	.align		4
.L_1005:
        /*00f8*/ 	.byte	0x04, 0x17
        /*00fa*/ 	.short	(.L_1007 - .L_1006)
.L_1006:
        /*00fc*/ 	.word	0x00000000
        /*0100*/ 	.short	0x0000
        /*0102*/ 	.short	0x0000
        /*0104*/ 	.byte	0x00, 0xf5, 0x21, 0x00


	//----- nvinfo : EIATTR_SPARSE_MMA_MASK
	.align		4
.L_1007:
        /*0108*/ 	.byte	0x03, 0x50
        /*010a*/ 	.short	0x0000


	//----- nvinfo : EIATTR_MAXREG_COUNT
	.align		4
        /*010c*/ 	.byte	0x03, 0x1b
        /*010e*/ 	.short	0x00ff


	//----- nvinfo : EIATTR_MERCURY_ISA_VERSION
	.align		4
        /*0110*/ 	.byte	0x03, 0x5f
        /*0112*/ 	.short	0x0101


	//----- nvinfo : EIATTR_VRC_CTA_INIT_COUNT
	.align		4
        /*0114*/ 	.byte	0x02, 0x4a
	.zero		1
	.zero		1


	//----- nvinfo : EIATTR_EXIT_INSTR_OFFSETS
	.align		4
        /*0118*/ 	.byte	0x04, 0x1c
        /*011a*/ 	.short	(.L_1009 - .L_1008)


	//   ....[0]....
.L_1008:
        /*011c*/ 	.word	0x00000080


	//   ....[1]....
        /*0120*/ 	.word	0x00000420


	//----- nvinfo : EIATTR_CRS_STACK_SIZE
	.align		4
.L_1009:
        /*0124*/ 	.byte	0x04, 0x1e
        /*0126*/ 	.short	(.L_1011 - .L_1010)
.L_1010:
        /*0128*/ 	.word	0x00000000


	//----- nvinfo : EIATTR_CBANK_PARAM_SIZE
	.align		4
.L_1011:
        /*012c*/ 	.byte	0x03, 0x19
        /*012e*/ 	.short	0x0078


	//----- nvinfo : EIATTR_PARAM_CBANK
	.align		4
        /*0130*/ 	.byte	0x04, 0x0a
        /*0132*/ 	.short	(.L_1013 - .L_1012)
	.align		4
.L_1012:
        /*0134*/ 	.word	index@(.nv.constant0._Z20global_add_forbiddenPiS_PlS0_S_S0_S0_S0_S_S_S_S_S_S0_ii)
        /*0138*/ 	.short	0x0380
        /*013a*/ 	.short	0x0078


	//----- nvinfo : EIATTR_SW_WAR
	.align		4
.L_1013:
        /*013c*/ 	.byte	0x04, 0x36
        /*013e*/ 	.short	(.L_1015 - .L_1014)
.L_1014:
        /*0140*/ 	.word	0x00000008
.L_1015:


//--------------------- .nv.info._Z21global_queue_oneway_bPiS_PlS0_S_S0_S0_S0_S_S_S_S_S_S0_ii --------------------------
	.section	.nv.info._Z21global_queue_oneway_bPiS_PlS0_S_S0_S0_S0_S_S_S_S_S_S0_ii,"",@"SHT_CUDA_INFO"
	.sectionflags	@""
	.align	4


	//----- nvinfo : EIATTR_CUDA_API_VERSION
	.align		4
        /*0000*/ 	.byte	0x04, 0x37
        /*0002*/ 	.short	(.L_1017 - .L_1016)
.L_1016:
        /*0004*/ 	.word	0x00000082


	//----- nvinfo : EIATTR_KPARAM_INFO
	.align		4
.L_1017:
        /*0008*/ 	.byte	0x04, 0x17
        /*000a*/ 	.short	(.L_1019 - .L_1018)
.L_1018:
        /*000c*/ 	.word	0x00000000
        /*0010*/ 	.short	0x000f
        /*0012*/ 	.short	0x0074
        /*0014*/ 	.byte	0x00, 0xf0, 0x11, 0x00


	//----- nvinfo : EIATTR_KPARAM_INFO
	.align		4
.L_1019:
        /*0018*/ 	.byte	0x04, 0x17
        /*001a*/ 	.short	(.L_1021 - .L_1020)
.L_1020:
        /*001c*/ 	.word	0x00000000
        /*0020*/ 	.short	0x000e
        /*0022*/ 	.short	0x0070
        /*0024*/ 	.byte	0x00, 0xf0, 0x11, 0x00


	//----- nvinfo : EIATTR_KPARAM_INFO
	.align		4
.L_1021:
        /*0028*/ 	.byte	0x04, 0x17
        /*002a*/ 	.short	(.L_1023 - .L_1022)
.L_1022:
        /*002c*/ 	.word	0x00000000
        /*0030*/ 	.short	0x000d
        /*0032*/ 	.short	0x0068
        /*0034*/ 	.byte	0x00, 0xf5, 0x21, 0x00


	//----- nvinfo : EIATTR_KPARAM_INFO
	.align		4
.L_1023:
        /*0038*/ 	.byte	0x04, 0x17
        /*003a*/ 	.short	(.L_1025 - .L_1024)
.L_1024:
        /*003c*/ 	.word	0x00000000
        /*0040*/ 	.short	0x000c
        /*0042*/ 	.short	0x0060
        /*0044*/ 	.byte	0x00, 0xf5, 0x21, 0x00


	//----- nvinfo : EIATTR_KPARAM_INFO
	.align		4
.L_1025:
        /*0048*/ 	.byte	0x04, 0x17
        /*004a*/ 	.short	(.L_1027 - .L_1026)
.L_1026:
        /*004c*/ 	.word	0x00000000
        /*0050*/ 	.short	0x000b
        /*0052*/ 	.short	0x0058
        /*0054*/ 	.byte	0x00, 0xf5, 0x21, 0x00


	//----- nvinfo : EIATTR_KPARAM_INFO
	.align		4
.L_1027:
        /*0058*/ 	.byte	0x04, 0x17
        /*005a*/ 	.short	(.L_1029 - .L_1028)
.L_1028:
        /*005c*/ 	.word	0x00000000
        /*0060*/ 	.short	0x000a
        /*0062*/ 	.short	0x0050
        /*0064*/ 	.byte	0x00, 0xf5, 0x21, 0x00


	//----- nvinfo : EIATTR_KPARAM_INFO
	.align		4
.L_1029:
        /*0068*/ 	.byte	0x04, 0x17
        /*006a*/ 	.short	(.L_1031 - .L_1030)
.L_1030:
        /*006c*/ 	.word	0x00000000
        /*0070*/ 	.short	0x0009
        /*0072*/ 	.short	0x0048
        /*0074*/ 	.byte	0x00, 0xf5, 0x21, 0x00


	//----- nvinfo : EIATTR_KPARAM_INFO
	.align		4
.L_1031:
        /*0078*/ 	.byte	0x04, 0x17
        /*007a*/ 	.short	(.L_1033 - .L_1032)
.L_1032:
        /*007c*/ 	.word	0x00000000
        /*0080*/ 	.short	0x0008
        /*0082*/ 	.short	0x0040
        /*0084*/ 	.byte	0x00, 0xf5, 0x21, 0x00


	//----- nvinfo : EIATTR_KPARAM_INFO
	.align		4
.L_1033:
        /*0088*/ 	.byte	0x04, 0x17
        /*008a*/ 	.short	(.L_1035 - .L_1034)
.L_1034:
        /*008c*/ 	.word	0x00000000
        /*0090*/ 	.short	0x0007
        /*0092*/ 	.short	0x0038
        /*0094*/ 	.byte	0x00, 0xf5, 0x21, 0x00


	//----- nvinfo : EIATTR_KPARAM_INFO
	.align		4
.L_1035:
        /*0098*/ 	.byte	0x04, 0x17
        /*009a*/ 	.short	(.L_1037 - .L_1036)
.L_1036:
        /*009c*/ 	.word	0x00000000
        /*00a0*/ 	.short	0x0006
        /*00a2*/ 	.short	0x0030
        /*00a4*/ 	.byte	0x00, 0xf5, 0x21, 0x00


	//----- nvinfo : EIATTR_KPARAM_INFO
	.align		4
.L_1037:
        /*00a8*/ 	.byte	0x04, 0x17
        /*00aa*/ 	.short	(.L_1039 - .L_1038)
.L_1038:
        /*00ac*/ 	.word	0x00000000
        /*00b0*/ 	.short	0x0005
        /*00b2*/ 	.short	0x0028
        /*00b4*/ 	.byte	0x00, 0xf5, 0x21, 0x00


	//----- nvinfo : EIATTR_KPARAM_INFO
	.align		4
.L_1039:
        /*00b8*/ 	.byte	0x04, 0x17
        /*00ba*/ 	.short	(.L_1041 - .L_1040)
.L_1040:
        /*00bc*/ 	.word	0x00000000
        /*00c0*/ 	.short	0x0004
        /*00c2*/ 	.short	0x0020
        /*00c4*/ 	.byte	0x00, 0xf5, 0x21, 0x00


	//----- nvinfo : EIATTR_KPARAM_INFO
	.align		4
.L_1041:
        /*00c8*/ 	.byte	0x04, 0x17
        /*00ca*/ 	.short	(.L_1043 - .L_1042)
.L_1042:
        /*00cc*/ 	.word	0x00000000
        /*00d0*/ 	.short	0x0003
        /*00d2*/ 	.short	0x0018
        /*00d4*/ 	.byte	0x00, 0xf5, 0x21, 0x00


	//----- nvinfo : EIATTR_KPARAM_INFO
	.align		4
.L_1043:
        /*00d8*/ 	.byte	0x04, 0x17
        /*00da*/ 	.short	(.L_1045 - .L_1044)
.L_1044:
        /*00dc*/ 	.word	0x00000000
        /*00e0*/ 	.short	0x0002
        /*00e2*/ 	.short	0x0010
        /*00e4*/ 	.byte	0x00, 0xf5, 0x21, 0x00


	//----- nvinfo : EIATTR_KPARAM_INFO
	.align		4
.L_1045:
        /*00e8*/ 	.byte	0x04, 0x17
        /*00ea*/ 	.short	(.L_1047 - .L_1046)
.L_1046:
        /*00ec*/ 	.word	0x00000000
        /*00f0*/ 	.short	0x0001
        /*00f2*/ 	.short	0x0008
        /*00f4*/ 	.byte	0x00, 0xf5, 0x21, 0x00


	//----- nvinfo : EIATTR_KPARAM_INFO
	.align		4
.L_1047:
        /*00f8*/ 	.byte	0x04, 0x17
        /*00fa*/ 	.short	(.L_1049 - .L_1048)
.L_1048:
        /*00fc*/ 	.word	0x00000000
        /*0100*/ 	.short	0x0000
        /*0102*/ 	.short	0x0000
        /*0104*/ 	.byte	0x00, 0xf5, 0x21, 0x00


	//----- nvinfo : EIATTR_SPARSE_MMA_MASK
	.align		4
.L_1049:
        /*0108*/ 	.byte	0x03, 0x50
        /*010a*/ 	.short	0x0000


	//----- nvinfo : EIATTR_MAXREG_COUNT
	.align		4
        /*010c*/ 	.byte	0x03, 0x1b
        /*010e*/ 	.short	0x00ff


	//----- nvinfo : EIATTR_MERCURY_ISA_VERSION
	.align		4
        /*0110*/ 	.byte	0x03, 0x5f
        /*0112*/ 	.short	0x0101


	//----- nvinfo : EIATTR_VRC_CTA_INIT_COUNT
	.align		4
        /*0114*/ 	.byte	0x02, 0x4a
	.zero		1
	.zero		1


	//----- nvinfo : EIATTR_EXIT_INSTR_OFFSETS
	.align		4
        /*0118*/ 	.byte	0x04, 0x1c
        /*011a*/ 	.short	(.L_1051 - .L_1050)


	//   ....[0]....
.L_1050:
        /*011c*/ 	.word	0x00000060


	//   ....[1]....
        /*0120*/ 	.word	0x00000090


	//   ....[2]....
        /*0124*/ 	.word	0x00000500


	//----- nvinfo : EIATTR_CRS_STACK_SIZE
	.align		4
.L_1051:
        /*0128*/ 	.byte	0x04, 0x1e
        /*012a*/ 	.short	(.L_1053 - .L_1052)
.L_1052:
        /*012c*/ 	.word	0x00000000


	//----- nvinfo : EIATTR_CBANK_PARAM_SIZE
	.align		4
.L_1053:
        /*0130*/ 	.byte	0x03, 0x19
        /*0132*/ 	.short	0x0078


	//----- nvinfo : EIATTR_PARAM_CBANK
	.align		4
        /*0134*/ 	.byte	0x04, 0x0a
        /*0136*/ 	.short	(.L_1055 - .L_1054)
	.align		4
.L_1054:
        /*0138*/ 	.word	index@(.nv.constant0._Z21global_queue_oneway_bPiS_PlS0_S_S0_S0_S0_S_S_S_S_S_S0_ii)
        /*013c*/ 	.short	0x0380
        /*013e*/ 	.short	0x0078


	//----- nvinfo : EIATTR_SW_WAR
	.align		4
.L_1055:
        /*0140*/ 	.byte	0x04, 0x36
        /*0142*/ 	.short	(.L_1057 - .L_1056)
.L_1056:
        /*0144*/ 	.word	0x00000008
.L_1057:


//--------------------- .nv.info._Z21global_queue_oneway_aPiS_PlS0_S_S0_S0_S0_S_S_S_S_S_S0_ii --------------------------
	.section	.nv.info._Z21global_queue_oneway_aPiS_PlS0_S_S0_S0_S0_S_S_S_S_S_S0_ii,"",@"SHT_CUDA_INFO"
	.sectionflags	@""
	.align	4


	//----- nvinfo : EIATTR_CUDA_API_VERSION
	.align		4
        /*0000*/ 	.byte	0x04, 0x37
        /*0002*/ 	.short	(.L_1059 - .L_1058)
.L_1058:
        /*0004*/ 	.word	0x00000082


	//----- nvinfo : EIATTR_KPARAM_INFO
	.align		4
.L_1059:
        /*0008*/ 	.byte	0x04, 0x17
        /*000a*/ 	.short	(.L_1061 - .L_1060)
.L_1060:
        /*000c*/ 	.word	0x00000000
        /*0010*/ 	.short	0x000f
        /*0012*/ 	.short	0x0074
        /*0014*/ 	.byte	0x00, 0xf0, 0x11, 0x00


	//----- nvinfo : EIATTR_KPARAM_INFO
	.align		4
.L_1061:
        /*0018*/ 	.byte	0x04, 0x17
        /*001a*/ 	.short	(.L_1063 - .L_1062)
.L_1062:
        /*001c*/ 	.word	0x00000000
        /*0020*/ 	.short	0x000e
        /*0022*/ 	.short	0x0070
        /*0024*/ 	.byte	0x00, 0xf0, 0x11, 0x00


	//----- nvinfo : EIATTR_KPARAM_INFO
	.align		4
.L_1063:
        /*0028*/ 	.byte	0x04, 0x17
        /*002a*/ 	.short	(.L_1065 - .L_1064)
.L_1064:
        /*002c*/ 	.word	0x00000000
        /*0030*/ 	.short	0x000d
        /*0032*/ 	.short	0x0068
        /*0034*/ 	.byte	0x00, 0xf5, 0x21, 0x00


	//----- nvinfo : EIATTR_KPARAM_INFO
	.align		4
.L_1065:
        /*0038*/ 	.byte	0x04, 0x17
        /*003a*/ 	.short	(.L_1067 - .L_1066)
.L_1066:
        /*003c*/ 	.word	0x00000000
        /*0040*/ 	.short	0x000c
        /*0042*/ 	.short	0x0060
        /*0044*/ 	.byte	0x00, 0xf5, 0x21, 0x00


	//----- nvinfo : EIATTR_KPARAM_INFO
	.align		4
.L_1067:
        /*0048*/ 	.byte	0x04, 0x17
        /*004a*/ 	.short	(.L_1069 - .L_1068)
.L_1068:
        /*004c*/ 	.word	0x00000000
        /*0050*/ 	.short	0x000b
        /*0052*/ 	.short	0x0058
        /*0054*/ 	.byte	0x00, 0xf5, 0x21, 0x00


	//----- nvinfo : EIATTR_KPARAM_INFO
	.align		4
.L_1069:
        /*0058*/ 	.byte	0x04, 0x17
        /*005a*/ 	.short	(.L_1071 - .L_1070)
.L_1070:
        /*005c*/ 	.word	0x00000000
        /*0060*/ 	.short	0x000a
        /*0062*/ 	.short	0x0050
        /*0064*/ 	.byte	0x00, 0xf5, 0x21, 0x00


	//----- nvinfo : EIATTR_KPARAM_INFO
	.align		4
.L_1071:
        /*0068*/ 	.byte	0x04, 0x17
        /*006a*/ 	.short	(.L_1073 - .L_1072)
.L_1072:
        /*006c*/ 	.word	0x00000000
        /*0070*/ 	.short	0x0009
        /*0072*/ 	.short	0x0048
        /*0074*/ 	.byte	0x00, 0xf5, 0x21, 0x00


	//----- nvinfo : EIATTR_KPARAM_INFO
	.align		4
.L_1073:
        /*0078*/ 	.byte	0x04, 0x17
        /*007a*/ 	.short	(.L_1075 - .L_1074)
.L_1074:
        /*007c*/ 	.word	0x00000000
        /*0080*/ 	.short	0x0008
        /*0082*/ 	.short	0x0040
        /*0084*/ 	.byte	0x00, 0xf5, 0x21, 0x00


	//----- nvinfo : EIATTR_KPARAM_INFO
	.align		4
.L_1075:
        /*0088*/ 	.byte	0x04, 0x17
        /*008a*/ 	.short	(.L_1077 - .L_1076)
.L_1076:
        /*008c*/ 	.word	0x00000000
        /*0090*/ 	.short	0x0007
        /*0092*/ 	.short	0x0038
        /*0094*/ 	.byte	0x00, 0xf5, 0x21, 0x00


	//----- nvinfo : EIATTR_KPARAM_INFO
	.align		4
.L_1077:
        /*0098*/ 	.byte	0x04, 0x17
        /*009a*/ 	.short	(.L_1079 - .L_1078)
.L_1078:
        /*009c*/ 	.word	0x00000000
        /*00a0*/ 	.short	0x0006
        /*00a2*/ 	.short	0x0030
        /*00a4*/ 	.byte	0x00, 0xf5, 0x21, 0x00


	//----- nvinfo : EIATTR_KPARAM_INFO
	.align		4
.L_1079:
        /*00a8*/ 	.byte	0x04, 0x17
        /*00aa*/ 	.short	(.L_1081 - .L_1080)
.L_1080:
        /*00ac*/ 	.word	0x00000000
        /*00b0*/ 	.short	0x0005
        /*00b2*/ 	.short	0x0028
        /*00b4*/ 	.byte	0x00, 0xf5, 0x21, 0x00


	//----- nvinfo : EIATTR_KPARAM_INFO
	.align		4
.L_1081:
        /*00b8*/ 	.byte	0x04, 0x17
        /*00ba*/ 	.short	(.L_1083 - .L_1082)
.L_1082:
        /*00bc*/ 	.word	0x00000000
        /*00c0*/ 	.short	0x0004
        /*00c2*/ 	.short	0x0020
        /*00c4*/ 	.byte	0x00, 0xf5, 0x21, 0x00


	//----- nvinfo : EIATTR_KPARAM_INFO
	.align		4
.L_1083:
        /*00c8*/ 	.byte	0x04, 0x17
        /*00ca*/ 	.short	(.L_1085 - .L_1084)
.L_1084:
        /*00cc*/ 	.word	0x00000000
        /*00d0*/ 	.short	0x0003
        /*00d2*/ 	.short	0x0018
        /*00d4*/ 	.byte	0x00, 0xf5, 0x21, 0x00


	//----- nvinfo : EIATTR_KPARAM_INFO
	.align		4
.L_1085:
        /*00d8*/ 	.byte	0x04, 0x17
        /*00da*/ 	.short	(.L_1087 - .L_1086)
.L_1086:
        /*00dc*/ 	.word	0x00000000
        /*00e0*/ 	.short	0x0002
        /*00e2*/ 	.short	0x0010
        /*00e4*/ 	.byte	0x00, 0xf5, 0x21, 0x00


	//----- nvinfo : EIATTR_KPARAM_INFO
	.align		4
.L_1087:
        /*00e8*/ 	.byte	0x04, 0x17
        /*00ea*/ 	.short	(.L_1089 - .L_1088)
.L_1088:
        /*00ec*/ 	.word	0x00000000
        /*00f0*/ 	.short	0x0001
        /*00f2*/ 	.short	0x0008
        /*00f4*/ 	.byte	0x00, 0xf5, 0x21, 0x00


	//----- nvinfo : EIATTR_KPARAM_INFO
	.align		4
.L_1089:
        /*00f8*/ 	.byte	0x04, 0x17
        /*00fa*/ 	.short	(.L_1091 - .L_1090)
.L_1090:
        /*00fc*/ 	.word	0x00000000
        /*0100*/ 	.short	0x0000
        /*0102*/ 	.short	0x0000
        /*0104*/ 	.byte	0x00, 0xf5, 0x21, 0x00


	//----- nvinfo : EIATTR_SPARSE_MMA_MASK
	.align		4
.L_1091:
        /*0108*/ 	.byte	0x03, 0x50
        /*010a*/ 	.short	0x0000


	//----- nvinfo : EIATTR_MAXREG_COUNT
	.align		4
        /*010c*/ 	.byte	0x03, 0x1b
        /*010e*/ 	.short	0x00ff


	//----- nvinfo : EIATTR_MERCURY_ISA_VERSION
	.align		4
        /*0110*/ 	.byte	0x03, 0x5f
        /*0112*/ 	.short	0x0101


	//----- nvinfo : EIATTR_VRC_CTA_INIT_COUNT
	.align		4
        /*0114*/ 	.byte	0x02, 0x4a
	.zero		1
	.zero		1


	//----- nvinfo : EIATTR_EXIT_INSTR_OFFSETS
	.align		4
        /*0118*/ 	.byte	0x04, 0x1c
        /*011a*/ 	.short	(.L_1093 - .L_1092)


	//   ....[0]....
.L_1092:
        /*011c*/ 	.word	0x00000080


	//   ....[1]....
        /*0120*/ 	.word	0x00000150


	//   ....[2]....
        /*0124*/ 	.word	0x000004c0


	//----- nvinfo : EIATTR_CRS_STACK_SIZE
	.align		4
.L_1093:
        /*0128*/ 	.byte	0x04, 0x1e
        /*012a*/ 	.short	(.L_1095 - .L_1094)
.L_1094:
        /*012c*/ 	.word	0x00000000


	//----- nvinfo : EIATTR_CBANK_PARAM_SIZE
	.align		4
.L_1095:
        /*0130*/ 	.byte	0x03, 0x19
        /*0132*/ 	.short	0x0078


	//----- nvinfo : EIATTR_PARAM_CBANK
	.align		4
        /*0134*/ 	.byte	0x04, 0x0a
        /*0136*/ 	.short	(.L_1097 - .L_1096)
	.align		4
.L_1096:
        /*0138*/ 	.word	index@(.nv.constant0._Z21global_queue_oneway_aPiS_PlS0_S_S0_S0_S0_S_S_S_S_S_S0_ii)
        /*013c*/ 	.short	0x0380
        /*013e*/ 	.short	0x0078


	//----- nvinfo : EIATTR_SW_WAR
	.align		4
.L_1097:
        /*0140*/ 	.byte	0x04, 0x36
        /*0142*/ 	.short	(.L_1099 - .L_1098)
.L_1098:
        /*0144*/ 	.word	0x00000008
.L_1099:


//--------------------- .nv.callgraph             --------------------------
	.section	.nv.callgraph,"",@"SHT_CUDA_CALLGRAPH"
	.align	4
	.sectionentsize	8
	.align		4
        /*0000*/ 	.word	0x00000000
	.align		4
        /*0004*/ 	.word	0xffffffff
	.align		4
        /*0008*/ 	.word	0x00000000
	.align		4
        /*000c*/ 	.word	0xfffffffe
	.align		4
        /*0010*/ 	.word	0x00000000
	.align		4
        /*0014*/ 	.word	0xfffffffd
	.align		4
        /*0018*/ 	.word	0x00000000
	.align		4
        /*001c*/ 	.word	0xfffffffc


//--------------------- .text._Z17global_initializePiS_PlS0_S_S0_S0_S0_S_S_S_S_S_S0_ii --------------------------
	.section	.text._Z17global_initializePiS_PlS0_S_S0_S0_S0_S_S_S_S_S_S0_ii,"ax",@progbits
	.align	128
        .global         _Z17global_initializePiS_PlS0_S_S0_S0_S0_S_S_S_S_S_S0_ii
        .type           _Z17global_initializePiS_PlS0_S_S0_S0_S0_S_S_S_S_S_S0_ii,@function
        .size           _Z17global_initializePiS_PlS0_S_S0_S0_S0_S_S_S_S_S_S0_ii,(.L_x_206 - _Z17global_initializePiS_PlS0_S_S0_S0_S0_S_S_S_S_S_S0_ii)
        .other          _Z17global_initializePiS_PlS0_S_S0_S0_S0_S_S_S_S_S_S0_ii,@"STO_CUDA_ENTRY STV_DEFAULT"
_Z17global_initializePiS_PlS0_S_S0_S0_S0_S_S_S_S_S_S0_ii:
.text._Z17global_initializePiS_PlS0_S_S0_S0_S0_S_S_S_S_S_S0_ii:
[----:B------:R-:W-:Y:S01]  /*0000*/  LDC R1, c[0x0][0x37c] ;  /* 0x0000df00ff017b82 */ /* 0x000fe20000000800 */
[----:B------:R-:W0:Y:S01]  /*0010*/  S2R R0, SR_CTAID.X ;  /* 0x0000000000007919 */ /* 0x000e220000002500 */
[----:B------:R-:W0:Y:S01]  /*0020*/  LDCU UR4, c[0x0][0x360] ;  /* 0x00006c00ff0477ac */ /* 0x000e220008000800 */
[----:B------:R-:W0:Y:S02]  /*0030*/  S2R R3, SR_TID.X ;  /* 0x0000000000037919 */ /* 0x000e240000002100 */
[----:B0-----:R-:W-:-:S05]  /*0040*/  IMAD R0, R0, UR4, R3 ;  /* 0x0000000400007c24 */ /* 0x001fca000f8e0203 */
[----:B------:R-:W-:-:S13]  /*0050*/  ISETP.GT.AND P0, PT, R0, RZ, PT ;  /* 0x000000ff0000720c */ /* 0x000fda0003f04270 */
[----:B------:R-:W-:Y:S05]  /*0060*/  @P0 EXIT ;  /* 0x000000000000094d */ /* 0x000fea0003800000 */
[----:B------:R-:W0:Y:S01]  /*0070*/  LDC R4, c[0x0][0x3f0] ;  /* 0x0000fc00ff047b82 */ /* 0x000e220000000800 */
[----:B------:R-:W1:Y:S01]  /*0080*/  LDCU UR5, c[0x0][0x370] ;  /* 0x00006e00ff0577ac */ /* 0x000e620008000800 */
[----:B------:R-:W2:Y:S06]  /*0090*/  LDCU.64 UR8, c[0x0][0x358] ;  /* 0x00006b00ff0877ac */ /* 0x000eac0008000a00 */
[----:B------:R-:W3:Y:S01]  /*00a0*/  LDC.64 R2, c[0x0][0x388] ;  /* 0x0000e200ff027b82 */ /* 0x000ee20000000a00 */
[----:B-1----:R-:W-:Y:S01]  /*00b0*/  UIMAD UR4, UR4, UR5, URZ ;  /* 0x00000005040472a4 */ /* 0x002fe2000f8e02ff */
[C---:B0-----:R-:W-:Y:S01]  /*00c0*/  ISETP.GT.AND P0, PT, R4.reuse, RZ, PT ;  /* 0x000000ff0400720c */ /* 0x041fe20003f04270 */
[----:B------:R-:W-:-:S04]  /*00d0*/  IMAD R5, R4, R4, RZ ;  /* 0x0000000404057224 */ /* 0x000fc800078e02ff */
[----:B------:R-:W-:Y:S02]  /*00e0*/  IMAD R5, R5, R4, RZ ;  /* 0x0000000405057224 */ /* 0x000fe400078e02ff */
[----:B---3--:R-:W-:-:S06]  /*00f0*/  IMAD.WIDE R2, R4, 0x4, R2 ;  /* 0x0000000404027825 */ /* 0x008fcc00078e0202 */
[----:B--2---:R-:W-:Y:S05]  /*0100*/  @P0 BRA `(.L_x_0) ;  /* 0x0000000000200947 */ /* 0x004fea0003800000 */
[----:B------:R-:W0:Y:S02]  /*0110*/  LDC.64 R6, c[0x0][0x390] ;  /* 0x0000e400ff067b82 */ /* 0x000e240000000a00 */
.L_x_1:
[----:B01----:R1:W-:Y:S01]  /*0120*/  STG.E.64 desc[UR8][R6.64], RZ ;  /* 0x000000ff06007986 */ /* 0x0033e2000c101b08 */
[----:B------:R-:W-:-:S03]  /*0130*/  VIADD R0, R0, UR4 ;  /* 0x0000000400007c36 */ /* 0x000fc60008000000 */
[----:B------:R1:W-:Y:S02]  /*0140*/  STG.E desc[UR8][R2.64+0x4], R5 ;  /* 0x0000040502007986 */ /* 0x0003e4000c101908 */
[----:B------:R-:W-:Y:S02]  /*0150*/  ISETP.GE.AND P0, PT, R0, 0x1, PT ;  /* 0x000000010000780c */ /* 0x000fe40003f06270 */
[----:B------:R1:W-:Y:S11]  /*0160*/  STG.E desc[UR8][R2.64], R5 ;  /* 0x0000000502007986 */ /* 0x0003f6000c101908 */
[----:B------:R-:W-:Y:S05]  /*0170*/  @!P0 BRA `(.L_x_1) ;  /* 0xfffffffc00e88947 */ /* 0x000fea000383ffff */
[----:B------:R-:W-:Y:S05]  /*0180*/  EXIT ;  /* 0x000000000000794d */ /* 0x000fea0003800000 */
.L_x_0:
[----:B------:R-:W0:Y:S01]  /*0190*/  LDCU.64 UR6, c[0x0][0x3c0] ;  /* 0x00007800ff0677ac */ /* 0x000e220008000a00 */
[C---:B------:R-:W-:Y:S02]  /*01a0*/  LOP3.LUT R15, R4.reuse, 0xf, RZ, 0xc0, !PT ;  /* 0x0000000f040f7812 */ /* 0x040fe400078ec0ff */
[C---:B------:R-:W-:Y:S02]  /*01b0*/  LOP3.LUT R14, R4.reuse, 0x7, RZ, 0xc0, !PT ;  /* 0x00000007040e7812 */ /* 0x040fe400078ec0ff */
[C---:B------:R-:W-:Y:S01]  /*01c0*/  LOP3.LUT R6, R4.reuse, 0x7ffffff0, RZ, 0xc0, !PT ;  /* 0x7ffffff004067812 */ /* 0x040fe200078ec0ff */
[----:B------:R-:W-:Y:S01]  /*01d0*/  VIADD R13, R15, 0xffffffff ;  /* 0xffffffff0f0d7836 */ /* 0x000fe20000000000 */
[----:B------:R-:W-:Y:S02]  /*01e0*/  LOP3.LUT R4, R4, 0x3, RZ, 0xc0, !PT ;  /* 0x0000000304047812 */ /* 0x000fe400078ec0ff */
[----:B------:R-:W-:Y:S01]  /*01f0*/  IADD3 R12, PT, PT, R14, -0x1, RZ ;  /* 0xffffffff0e0c7810 */ /* 0x000fe20007ffe0ff */
[----:B0-----:R-:W-:-:S04]  /*0200*/  UIADD3 UR5, UP0, UPT, UR6, 0x20, URZ ;  /* 0x0000002006057890 */ /* 0x001fc8000ff1e0ff */
[----:B------:R-:W-:-:S12]  /*0210*/  UIADD3.X UR6, UPT, UPT, URZ, UR7, URZ, UP0, !UPT ;  /* 0x00000007ff067290 */ /* 0x000fd800087fe4ff */
.L_x_12:
[----:B01----:R-:W0:Y:S01]  /*0220*/  LDC.64 R8, c[0x0][0x390] ;  /* 0x0000e400ff087b82 */ /* 0x003e220000000a00 */
[----:B------:R-:W-:-:S05]  /*0230*/  VIADD R0, R0, UR4 ;  /* 0x0000000400007c36 */ /* 0x000fca0008000000 */
[----:B------:R-:W-:Y:S02]  /*0240*/  ISETP.GE.AND P0, PT, R0, 0x1, PT ;  /* 0x000000010000780c */ /* 0x000fe40003f06270 */
[----:B------:R-:W1:Y:S01]  /*0250*/  LDC R7, c[0x0][0x3f0] ;  /* 0x0000fc00ff077b82 */ /* 0x000e620000000800 */
[----:B0-----:R0:W-:Y:S01]  /*0260*/  STG.E.64 desc[UR8][R8.64], RZ ;  /* 0x000000ff08007986 */ /* 0x0011e2000c101b08 */
[----:B-1----:R-:W-:Y:S01]  /*0270*/  ISETP.GE.U32.AND P1, PT, R7, 0x10, PT ;  /* 0x000000100700780c */ /* 0x002fe20003f26070 */
[----:B------:R-:W-:-:S12]  /*0280*/  IMAD.MOV.U32 R7, RZ, RZ, RZ ;  /* 0x000000ffff077224 */ /* 0x000fd800078e00ff */
[----:B0-23--:R-:W-:Y:S05]  /*0290*/  @!P1 BRA `(.L_x_2) ;  /* 0x0000000000a89947 */ /* 0x00dfea0003800000 */
[----:B------:R-:W-:Y:S02]  /*02a0*/  HFMA2 R7, -RZ, RZ, 0, 0 ;  /* 0x00000000ff077431 */ /* 0x000fe400000001ff */
[----:B------:R-:W-:Y:S02]  /*02b0*/  IMAD.U32 R10, RZ, RZ, UR5 ;  /* 0x00000005ff0a7e24 */ /* 0x000fe4000f8e00ff */
[----:B------:R-:W-:-:S07]  /*02c0*/  IMAD.U32 R25, RZ, RZ, UR6 ;  /* 0x00000006ff197e24 */ /* 0x000fce000f8e00ff */
.L_x_3:
[----:B------:R-:W-:Y:S01]  /*02d0*/  MOV R8, R10 ;  /* 0x0000000a00087202 */ /* 0x000fe20000000f00 */
[----:B------:R-:W-:Y:S01]  /*02e0*/  IMAD.MOV.U32 R9, RZ, RZ, R25 ;  /* 0x000000ffff097224 */ /* 0x000fe200078e0019 */
[C---:B------:R-:W-:Y:S01]  /*02f0*/  IADD3 R17, PT, PT, R7.reuse, 0x2, RZ ;  /* 0x0000000207117810 */ /* 0x040fe20007ffe0ff */
[C---:B------:R-:W-:Y:S01]  /*0300*/  VIADD R11, R7.reuse, 0x1 ;  /* 0x00000001070b7836 */ /* 0x040fe20000000000 */
[C---:B------:R-:W-:Y:S01]  /*0310*/  IADD3 R23, PT, PT, R7.reuse, 0x5, RZ ;  /* 0x0000000507177810 */ /* 0x040fe20007ffe0ff */
[C---:B------:R-:W-:Y:S01]  /*0320*/  VIADD R19, R7.reuse, 0x3 ;  /* 0x0000000307137836 */ /* 0x040fe20000000000 */
[C---:B------:R-:W-:Y:S01]  /*0330*/  IADD3 R29, PT, PT, R7.reuse, 0x8, RZ ;  /* 0x00000008071d7810 */ /* 0x040fe20007ffe0ff */
[C---:B------:R-:W-:Y:S01]  /*0340*/  VIADD R21, R7.reuse, 0x4 ;  /* 0x0000000407157836 */ /* 0x040fe20000000000 */
[----:B------:R0:W-:Y:S01]  /*0350*/  STG.E desc[UR8][R8.64+-0x1c], R11 ;  /* 0xffffe40b08007986 */ /* 0x0001e2000c101908 */
[C---:B------:R-:W-:Y:S02]  /*0360*/  VIADD R27, R7.reuse, 0x7 ;  /* 0x00000007071b7836 */ /* 0x040fe40000000000 */
[C---:B------:R-:W-:Y:S01]  /*0370*/  VIADD R16, R7.reuse, 0xa ;  /* 0x0000000a07107836 */ /* 0x040fe20000000000 */
[----:B------:R1:W-:Y:S01]  /*0380*/  STG.E desc[UR8][R8.64+-0x18], R17 ;  /* 0xffffe81108007986 */ /* 0x0003e2000c101908 */
[----:B------:R-:W-:-:S02]  /*0390*/  VIADD R25, R7, 0x6 ;  /* 0x0000000607197836 */ /* 0x000fc40000000000 */
[C---:B------:R-:W-:Y:S01]  /*03a0*/  VIADD R10, R7.reuse, 0x9 ;  /* 0x00000009070a7836 */ /* 0x040fe20000000000 */
[----:B------:R2:W-:Y:S04]  /*03b0*/  STG.E desc[UR8][R8.64+-0x14], R19 ;  /* 0xffffec1308007986 */ /* 0x0005e8000c101908 */
[----:B------:R3:W-:Y:S01]  /*03c0*/  STG.E desc[UR8][R8.64+-0x10], R21 ;  /* 0xfffff01508007986 */ /* 0x0007e2000c101908 */
[----:B0-----:R-:W-:-:S03]  /*03d0*/  IADD3 R11, PT, PT, R7, 0xb, RZ ;  /* 0x0000000b070b7810 */ /* 0x001fc60007ffe0ff */
[----:B------:R0:W-:Y:S01]  /*03e0*/  STG.E desc[UR8][R8.64+-0xc], R23 ;  /* 0xfffff41708007986 */ /* 0x0001e2000c101908 */
[C---:B-1----:R-:W-:Y:S02]  /*03f0*/  VIADD R17, R7.reuse, 0xc ;  /* 0x0000000c07117836 */ /* 0x042fe40000000000 */
[C---:B--2---:R-:W-:Y:S01]  /*0400*/  VIADD R19, R7.reuse, 0xd ;  /* 0x0000000d07137836 */ /* 0x044fe20000000000 */
[----:B------:R1:W-:Y:S01]  /*0410*/  STG.E desc[UR8][R8.64+-0x20], R7 ;  /* 0xffffe00708007986 */ /* 0x0003e2000c101908 */
[----:B---3--:R-:W-:-:S03]  /*0420*/  IADD3 R21, PT, PT, R7, 0xe, RZ ;  /* 0x0000000e07157810 */ /* 0x008fc60007ffe0ff */
[----:B------:R-:W-:Y:S01]  /*0430*/  STG.E desc[UR8][R8.64+-0x4], R27 ;  /* 0xfffffc1b08007986 */ /* 0x000fe2000c101908 */
[----:B0-----:R-:W-:-:S03]  /*0440*/  VIADD R23, R7, 0xf ;  /* 0x0000000f07177836 */ /* 0x001fc60000000000 */
[----:B------:R-:W-:Y:S04]  /*0450*/  STG.E desc[UR8][R8.64], R29 ;  /* 0x0000001d08007986 */ /* 0x000fe8000c101908 */
[----:B------:R-:W-:Y:S01]  /*0460*/  STG.E desc[UR8][R8.64+0x8], R16 ;  /* 0x0000081008007986 */ /* 0x000fe2000c101908 */
[----:B-1----:R-:W-:-:S03]  /*0470*/  VIADD R7, R7, 0x10 ;  /* 0x0000001007077836 */ /* 0x002fc60000000000 */
[----:B------:R-:W-:Y:S02]  /*0480*/  STG.E desc[UR8][R8.64+0xc], R11 ;  /* 0x00000c0b08007986 */ /* 0x000fe4000c101908 */
[----:B------:R-:W-:Y:S02]  /*0490*/  ISETP.NE.AND P2, PT, R7, R6, PT ;  /* 0x000000060700720c */ /* 0x000fe40003f45270 */
[----:B------:R-:W-:Y:S04]  /*04a0*/  STG.E desc[UR8][R8.64+0x10], R17 ;  /* 0x0000101108007986 */ /* 0x000fe8000c101908 */
[----:B------:R-:W-:Y:S04]  /*04b0*/  STG.E desc[UR8][R8.64+0x14], R19 ;  /* 0x0000141308007986 */ /* 0x000fe8000c101908 */
[----:B------:R-:W-:Y:S04]  /*04c0*/  STG.E desc[UR8][R8.64+0x18], R21 ;  /* 0x0000181508007986 */ /* 0x000fe8000c101908 */
[----:B------:R-:W-:Y:S04]  /*04d0*/  STG.E desc[UR8][R8.64+0x1c], R23 ;  /* 0x00001c1708007986 */ /* 0x000fe8000c101908 */
[----:B------:R0:W-:Y:S04]  /*04e0*/  STG.E desc[UR8][R8.64+0x4], R10 ;  /* 0x0000040a08007986 */ /* 0x0001e8000c101908 */
[----:B------:R1:W-:Y:S01]  /*04f0*/  STG.E desc[UR8][R8.64+-0x8], R25 ;  /* 0xfffff81908007986 */ /* 0x0003e2000c101908 */
[----:B0-----:R-:W-:-:S04]  /*0500*/  IADD3 R10, P3, PT, R8, 0x40, RZ ;  /* 0x00000040080a7810 */ /* 0x001fc80007f7e0ff */
[----:B-1----:R-:W-:Y:S01]  /*0510*/  IADD3.X R25, PT, PT, RZ, R9, RZ, P3, !PT ;  /* 0x00000009ff197210 */ /* 0x002fe20001ffe4ff */
[----:B------:R-:W-:Y:S08]  /*0520*/  @P2 BRA `(.L_x_3) ;  /* 0xfffffffc00682947 */ /* 0x000ff0000383ffff */
[----:B------:R-:W-:-:S07]  /*0530*/  IMAD.MOV.U32 R7, RZ, RZ, R6 ;  /* 0x000000ffff077224 */ /* 0x000fce00078e0006 */
.L_x_2:
[----:B------:R-:W-:-:S13]  /*0540*/  ISETP.NE.AND P2, PT, R15, RZ, PT ;  /* 0x000000ff0f00720c */ /* 0x000fda0003f45270 */
[----:B------:R-:W-:Y:S05]  /*0550*/  @!P2 BRA `(.L_x_4) ;  /* 0x0000000000b8a947 */ /* 0x000fea0003800000 */
[----:B------:R-:W-:Y:S02]  /*0560*/  ISETP.GE.U32.AND P3, PT, R13, 0x7, PT ;  /* 0x000000070d00780c */ /* 0x000fe40003f66070 */
[----:B------:R-:W-:-:S11]  /*0570*/  ISETP.NE.AND P4, PT, R14, RZ, PT ;  /* 0x000000ff0e00720c */ /* 0x000fd60003f85270 */
[----:B------:R-:W-:Y:S05]  /*0580*/  @!P3 BRA `(.L_x_5) ;  /* 0x000000000048b947 */ /* 0x000fea0003800000 */
[----:B------:R-:W0:Y:S01]  /*0590*/  LDC.64 R8, c[0x0][0x3c0] ;  /* 0x0000f000ff087b82 */ /* 0x000e220000000a00 */
[C---:B------:R-:W-:Y:S01]  /*05a0*/  VIADD R11, R7.reuse, 0x1 ;  /* 0x00000001070b7836 */ /* 0x040fe20000000000 */
[C---:B------:R-:W-:Y:S01]  /*05b0*/  IADD3 R17, PT, PT, R7.reuse, 0x2, RZ ;  /* 0x0000000207117810 */ /* 0x040fe20007ffe0ff */
[C---:B------:R-:W-:Y:S01]  /*05c0*/  VIADD R19, R7.reuse, 0x3 ;  /* 0x0000000307137836 */ /* 0x040fe20000000000 */
[C---:B------:R-:W-:Y:S01]  /*05d0*/  IADD3 R23, PT, PT, R7.reuse, 0x5, RZ ;  /* 0x0000000507177810 */ /* 0x040fe20007ffe0ff */
[C---:B------:R-:W-:Y:S01]  /*05e0*/  VIADD R21, R7.reuse, 0x4 ;  /* 0x0000000407157836 */ /* 0x040fe20000000000 */
[C---:B------:R-:W-:Y:S01]  /*05f0*/  IADD3 R27, PT, PT, R7.reuse, 0x7, RZ ;  /* 0x00000007071b7810 */ /* 0x040fe20007ffe0ff */
[C---:B------:R-:W-:Y:S02]  /*0600*/  VIADD R25, R7.reuse, 0x6 ;  /* 0x0000000607197836 */ /* 0x040fe40000000000 */
[----:B0-----:R-:W-:-:S05]  /*0610*/  IMAD.WIDE.U32 R8, R7, 0x4, R8 ;  /* 0x0000000407087825 */ /* 0x001fca00078e0008 */
[----:B------:R-:W-:Y:S04]  /*0620*/  STG.E desc[UR8][R8.64+0x4], R11 ;  /* 0x0000040b08007986 */ /* 0x000fe8000c101908 */
[----:B------:R-:W-:Y:S04]  /*0630*/  STG.E desc[UR8][R8.64+0x8], R17 ;  /* 0x0000081108007986 */ /* 0x000fe8000c101908 */
[----:B------:R-:W-:Y:S04]  /*0640*/  STG.E desc[UR8][R8.64+0xc], R19 ;  /* 0x00000c1308007986 */ /* 0x000fe8000c101908 */
[----:B------:R-:W-:Y:S04]  /*0650*/  STG.E desc[UR8][R8.64+0x10], R21 ;  /* 0x0000101508007986 */ /* 0x000fe8000c101908 */
[----:B------:R-:W-:Y:S04]  /*0660*/  STG.E desc[UR8][R8.64+0x14], R23 ;  /* 0x0000141708007986 */ /* 0x000fe8000c101908 */
[----:B------:R-:W-:Y:S04]  /*0670*/  STG.E desc[UR8][R8.64+0x18], R25 ;  /* 0x0000181908007986 */ /* 0x000fe8000c101908 */
[----:B------:R-:W-:Y:S04]  /*0680*/  STG.E desc[UR8][R8.64+0x1c], R27 ;  /* 0x00001c1b08007986 */ /* 0x000fe8000c101908 */
[----:B------:R0:W-:Y:S02]  /*0690*/  STG.E desc[UR8][R8.64], R7 ;  /* 0x0000000708007986 */ /* 0x0001e4000c101908 */
[----:B0-----:R-:W-:-:S07]  /*06a0*/  VIADD R7, R7, 0x8 ;  /* 0x0000000807077836 */ /* 0x001fce0000000000 */
.L_x_5:
[----:B------:R-:W-:Y:S05]  /*06b0*/  @!P4 BRA `(.L_x_4) ;  /* 0x000000000060c947 */ /* 0x000fea0003800000 */
[----:B------:R-:W-:Y:S02]  /*06c0*/  ISETP.GE.U32.AND P3, PT, R12, 0x3, PT ;  /* 0x000000030c00780c */ /* 0x000fe40003f66070 */
[----:B------:R-:W-:-:S11]  /*06d0*/  ISETP.NE.AND P4, PT, R4, RZ, PT ;  /* 0x000000ff0400720c */ /* 0x000fd60003f85270 */
[----:B------:R-:W-:Y:S05]  /*06e0*/  @!P3 BRA `(.L_x_6) ;  /* 0x000000000028b947 */ /* 0x000fea0003800000 */
[----:B------:R-:W0:Y:S01]  /*06f0*/  LDC.64 R8, c[0x0][0x3c0] ;  /* 0x0000f000ff087b82 */ /* 0x000e220000000a00 */
[C---:B------:R-:W-:Y:S01]  /*0700*/  IADD3 R11, PT, PT, R7.reuse, 0x1, RZ ;  /* 0x00000001070b7810 */ /* 0x040fe20007ffe0ff */
[C---:B------:R-:W-:Y:S01]  /*0710*/  VIADD R17, R7.reuse, 0x2 ;  /* 0x0000000207117836 */ /* 0x040fe20000000000 */
[C---:B------:R-:W-:Y:S01]  /*0720*/  IADD3 R19, PT, PT, R7.reuse, 0x3, RZ ;  /* 0x0000000307137810 */ /* 0x040fe20007ffe0ff */
[----:B0-----:R-:W-:-:S05]  /*0730*/  IMAD.WIDE.U32 R8, R7, 0x4, R8 ;  /* 0x0000000407087825 */ /* 0x001fca00078e0008 */
[----:B------:R-:W-:Y:S04]  /*0740*/  STG.E desc[UR8][R8.64+0x4], R11 ;  /* 0x0000040b08007986 */ /* 0x000fe8000c101908 */
[----:B------:R-:W-:Y:S04]  /*0750*/  STG.E desc[UR8][R8.64+0x8], R17 ;  /* 0x0000081108007986 */ /* 0x000fe8000c101908 */
[----:B------:R-:W-:Y:S04]  /*0760*/  STG.E desc[UR8][R8.64+0xc], R19 ;  /* 0x00000c1308007986 */ /* 0x000fe8000c101908 */
[----:B------:R0:W-:Y:S02]  /*0770*/  STG.E desc[UR8][R8.64], R7 ;  /* 0x0000000708007986 */ /* 0x0001e4000c101908 */
[----:B0-----:R-:W-:-:S07]  /*0780*/  VIADD R7, R7, 0x4 ;  /* 0x0000000407077836 */ /* 0x001fce0000000000 */
.L_x_6:
[----:B------:R-:W-:Y:S05]  /*0790*/  @!P4 BRA `(.L_x_4) ;  /* 0x000000000028c947 */ /* 0x000fea0003800000 */
[----:B------:R-:W0:Y:S01]  /*07a0*/  LDC.64 R8, c[0x0][0x3c0] ;  /* 0x0000f000ff087b82 */ /* 0x000e220000000a00 */
[----:B------:R-:W-:Y:S01]  /*07b0*/  ISETP.NE.AND P3, PT, R4, 0x1, PT ;  /* 0x000000010400780c */ /* 0x000fe20003f65270 */
[----:B0-----:R-:W-:-:S05]  /*07c0*/  IMAD.WIDE.U32 R8, R7, 0x4, R8 ;  /* 0x0000000407087825 */ /* 0x001fca00078e0008 */
[----:B------:R0:W-:Y:S07]  /*07d0*/  STG.E desc[UR8][R8.64], R7 ;  /* 0x0000000708007986 */ /* 0x0001ee000c101908 */
[----:B------:R-:W-:Y:S05]  /*07e0*/  @!P3 BRA `(.L_x_4) ;  /* 0x000000000014b947 */ /* 0x000fea0003800000 */
[----:B------:R-:W-:Y:S02]  /*07f0*/  ISETP.NE.AND P3, PT, R4, 0x2, PT ;  /* 0x000000020400780c */ /* 0x000fe40003f65270 */
[----:B------:R-:W-:-:S05]  /*0800*/  IADD3 R11, PT, PT, R7, 0x1, RZ ;  /* 0x00000001070b7810 */ /* 0x000fca0007ffe0ff */
[----:B------:R1:W-:Y:S06]  /*0810*/  STG.E desc[UR8][R8.64+0x4], R11 ;  /* 0x0000040b08007986 */ /* 0x0003ec000c101908 */
[----:B0-----:R-:W-:-:S05]  /*0820*/  @P3 VIADD R7, R7, 0x2 ;  /* 0x0000000207073836 */ /* 0x001fca0000000000 */
[----:B------:R1:W-:Y:S02]  /*0830*/  @P3 STG.E desc[UR8][R8.64+0x8], R7 ;  /* 0x0000080708003986 */ /* 0x0003e4000c101908 */
.L_x_4:
[----:B01----:R-:W-:Y:S01]  /*0840*/  MOV R7, RZ ;  /* 0x000000ff00077202 */ /* 0x003fe20000000f00 */
[----:B------:R-:W-:Y:S06]  /*0850*/  @!P1 BRA `(.L_x_7) ;  /* 0x0000000000989947 */ /* 0x000fec0003800000 */
[----:B------:R-:W0:Y:S01]  /*0860*/  LDC.64 R8, c[0x0][0x3c8] ;  /* 0x0000f200ff087b82 */ /* 0x000e220000000a00 */
[----:B------:R-:W-:-:S07]  /*0870*/  IMAD.MOV.U32 R7, RZ, RZ, RZ ;  /* 0x000000ffff077224 */ /* 0x000fce00078e00ff */
.L_x_8:
[C---:B--2---:R-:W-:Y:S01]  /*0880*/  IADD3 R17, PT, PT, R7.reuse, 0x1, RZ ;  /* 0x0000000107117810 */ /* 0x044fe20007ffe0ff */
[C---:B0-----:R-:W-:Y:S01]  /*0890*/  IMAD.WIDE.U32 R10, R7.reuse, 0x4, R8 ;  /* 0x00000004070a7825 */ /* 0x041fe200078e0008 */
[C---:B------:R-:W-:Y:S02]  /*08a0*/  IADD3 R21, PT, PT, R7.reuse, 0x3, RZ ;  /* 0x0000000307157810 */ /* 0x040fe40007ffe0ff */
[C---:B------:R-:W-:Y:S01]  /*08b0*/  IADD3 R25, PT, PT, R7.reuse, 0x5, RZ ;  /* 0x0000000507197810 */ /* 0x040fe20007ffe0ff */
[C---:B------:R-:W-:Y:S01]  /*08c0*/  VIADD R19, R7.reuse, 0x2 ;  /* 0x0000000207137836 */ /* 0x040fe20000000000 */
[----:B------:R0:W-:Y:S01]  /*08d0*/  STG.E desc[UR8][R10.64+0x4], R17 ;  /* 0x000004110a007986 */ /* 0x0001e2000c101908 */
[C---:B------:R-:W-:Y:S01]  /*08e0*/  VIADD R23, R7.reuse, 0x4 ;  /* 0x0000000407177836 */ /* 0x040fe20000000000 */
[C---:B------:R-:W-:Y:S01]  /*08f0*/  IADD3 R29, PT, PT, R7.reuse, 0x7, RZ ;  /* 0x00000007071d7810 */ /* 0x040fe20007ffe0ff */
[C---:B------:R-:W-:Y:S01]  /*0900*/  VIADD R27, R7.reuse, 0x6 ;  /* 0x00000006071b7836 */ /* 0x040fe20000000000 */
[----:B------:R1:W-:Y:S01]  /*0910*/  STG.E desc[UR8][R10.64+0x8], R19 ;  /* 0x000008130a007986 */ /* 0x0003e2000c101908 */
[C---:B------:R-:W-:Y:S01]  /*0920*/  VIADD R16, R7.reuse, 0x8 ;  /* 0x0000000807107836 */ /* 0x040fe20000000000 */
[C---:B------:R-:W-:Y:S01]  /*0930*/  IADD3 R18, PT, PT, R7.reuse, 0x9, RZ ;  /* 0x0000000907127810 */ /* 0x040fe20007ffe0ff */
[C---:B------:R-:W-:Y:S01]  /*0940*/  VIADD R20, R7.reuse, 0xa ;  /* 0x0000000a07147836 */ /* 0x040fe20000000000 */
[----:B------:R2:W-:Y:S04]  /*0950*/  STG.E desc[UR8][R10.64+0xc], R21 ;  /* 0x00000c150a007986 */ /* 0x0005e8000c101908 */
[----:B------:R3:W-:Y:S01]  /*0960*/  STG.E desc[UR8][R10.64+0x10], R23 ;  /* 0x000010170a007986 */ /* 0x0007e2000c101908 */
[----:B0-----:R-:W-:-:S03]  /*0970*/  IADD3 R17, PT, PT, R7, 0xb, RZ ;  /* 0x0000000b07117810 */ /* 0x001fc60007ffe0ff */
[----:B------:R0:W-:Y:S01]  /*0980*/  STG.E desc[UR8][R10.64+0x14], R25 ;  /* 0x000014190a007986 */ /* 0x0001e2000c101908 */
[C---:B-1----:R-:W-:Y:S01]  /*0990*/  VIADD R19, R7.reuse, 0xc ;  /* 0x0000000c07137836 */ /* 0x042fe20000000000 */
[C---:B--2---:R-:W-:Y:S02]  /*09a0*/  IADD3 R21, PT, PT, R7.reuse, 0xd, RZ ;  /* 0x0000000d07157810 */ /* 0x044fe40007ffe0ff */
[----:B------:R1:W-:Y:S01]  /*09b0*/  STG.E desc[UR8][R10.64], R7 ;  /* 0x000000070a007986 */ /* 0x0003e2000c101908 */
[----:B---3--:R-:W-:-:S03]  /*09c0*/  VIADD R23, R7, 0xe ;  /* 0x0000000e07177836 */ /* 0x008fc60000000000 */
[----:B------:R2:W-:Y:S01]  /*09d0*/  STG.E desc[UR8][R10.64+0x18], R27 ;  /* 0x0000181b0a007986 */ /* 0x0005e2000c101908 */
[----:B0-----:R-:W-:-:S03]  /*09e0*/  IADD3 R25, PT, PT, R7, 0xf, RZ ;  /* 0x0000000f07197810 */ /* 0x001fc60007ffe0ff */
[----:B------:R2:W-:Y:S04]  /*09f0*/  STG.E desc[UR8][R10.64+0x1c], R29 ;  /* 0x00001c1d0a007986 */ /* 0x0005e8000c101908 */
[----:B------:R2:W-:Y:S01]  /*0a00*/  STG.E desc[UR8][R10.64+0x20], R16 ;  /* 0x000020100a007986 */ /* 0x0005e2000c101908 */
[----:B-1----:R-:W-:-:S03]  /*0a10*/  VIADD R7, R7, 0x10 ;  /* 0x0000001007077836 */ /* 0x002fc60000000000 */
[----:B------:R2:W-:Y:S02]  /*0a20*/  STG.E desc[UR8][R10.64+0x24], R18 ;  /* 0x000024120a007986 */ /* 0x0005e4000c101908 */
[----:B------:R-:W-:Y:S02]  /*0a30*/  ISETP.NE.AND P1, PT, R7, R6, PT ;  /* 0x000000060700720c */ /* 0x000fe40003f25270 */
[----:B------:R2:W-:Y:S04]  /*0a40*/  STG.E desc[UR8][R10.64+0x28], R20 ;  /* 0x000028140a007986 */ /* 0x0005e8000c101908 */
[----:B------:R2:W-:Y:S04]  /*0a50*/  STG.E desc[UR8][R10.64+0x2c], R17 ;  /* 0x00002c110a007986 */ /* 0x0005e8000c101908 */
[----:B------:R2:W-:Y:S04]  /*0a60*/  STG.E desc[UR8][R10.64+0x30], R19 ;  /* 0x000030130a007986 */ /* 0x0005e8000c101908 */
[----:B------:R2:W-:Y:S04]  /*0a70*/  STG.E desc[UR8][R10.64+0x34], R21 ;  /* 0x000034150a007986 */ /* 0x0005e8000c101908 */
[----:B------:R2:W-:Y:S04]  /*0a80*/  STG.E desc[UR8][R10.64+0x38], R23 ;  /* 0x000038170a007986 */ /* 0x0005e8000c101908 */
[----:B------:R2:W-:Y:S01]  /*0a90*/  STG.E desc[UR8][R10.64+0x3c], R25 ;  /* 0x00003c190a007986 */ /* 0x0005e2000c101908 */
[----:B------:R-:W-:Y:S05]  /*0aa0*/  @P1 BRA `(.L_x_8) ;  /* 0xfffffffc00741947 */ /* 0x000fea000383ffff */
[----:B------:R-:W-:-:S07]  /*0ab0*/  MOV R7, R6 ;  /* 0x0000000600077202 */ /* 0x000fce0000000f00 */
.L_x_7:
[----:B------:R-:W-:Y:S05]  /*0ac0*/  @!P2 BRA `(.L_x_9) ;  /* 0x0000000000b8a947 */ /* 0x000fea0003800000 */
[----:B------:R-:W-:Y:S02]  /*0ad0*/  ISETP.GE.U32.AND P1, PT, R13, 0x7, PT ;  /* 0x000000070d00780c */ /* 0x000fe40003f26070 */
[----:B------:R-:W-:-:S11]  /*0ae0*/  ISETP.NE.AND P2, PT, R14, RZ, PT ;  /* 0x000000ff0e00720c */ /* 0x000fd60003f45270 */
[----:B------:R-:W-:Y:S05]  /*0af0*/  @!P1 BRA `(.L_x_10) ;  /* 0x0000000000489947 */ /* 0x000fea0003800000 */
[----:B------:R-:W0:Y:S01]  /*0b00*/  LDC.64 R8, c[0x0][0x3c8] ;  /* 0x0000f200ff087b82 */ /* 0x000e220000000a00 */
[C---:B--2---:R-:W-:Y:S01]  /*0b10*/  VIADD R11, R7.reuse, 0x1 ;  /* 0x00000001070b7836 */ /* 0x044fe20000000000 */
        /* <DEDUP_REMOVED lines=15> */
[----:B0-----:R-:W-:-:S07]  /*0c10*/  IADD3 R7, PT, PT, R7, 0x8, RZ ;  /* 0x0000000807077810 */ /* 0x001fce0007ffe0ff */
.L_x_10:
[----:B------:R-:W-:Y:S05]  /*0c20*/  @!P2 BRA `(.L_x_9) ;  /* 0x000000000060a947 */ /* 0x000fea0003800000 */
[----:B------:R-:W-:Y:S02]  /*0c30*/  ISETP.GE.U32.AND P1, PT, R12, 0x3, PT ;  /* 0x000000030c00780c */ /* 0x000fe40003f26070 */
[----:B------:R-:W-:-:S11]  /*0c40*/  ISETP.NE.AND P2, PT, R4, RZ, PT ;  /* 0x000000ff0400720c */ /* 0x000fd60003f45270 */
[----:B------:R-:W-:Y:S05]  /*0c50*/  @!P1 BRA `(.L_x_11) ;  /* 0x0000000000289947 */ /* 0x000fea0003800000 */
[----:B------:R-:W0:Y:S01]  /*0c60*/  LDC.64 R8, c[0x0][0x3c8] ;  /* 0x0000f200ff087b82 */ /* 0x000e220000000a00 */
[C---:B--2---:R-:W-:Y:S01]  /*0c70*/  VIADD R11, R7.reuse, 0x1 ;  /* 0x00000001070b7836 */ /* 0x044fe20000000000 */
[C---:B------:R-:W-:Y:S01]  /*0c80*/  IADD3 R17, PT, PT, R7.reuse, 0x2, RZ ;  /* 0x0000000207117810 */ /* 0x040fe20007ffe0ff */
[C---:B------:R-:W-:Y:S02]  /*0c90*/  VIADD R19, R7.reuse, 0x3 ;  /* 0x0000000307137836 */ /* 0x040fe40000000000 */
[----:B0-----:R-:W-:-:S05]  /*0ca0*/  IMAD.WIDE.U32 R8, R7, 0x4, R8 ;  /* 0x0000000407087825 */ /* 0x001fca00078e0008 */
[----:B------:R-:W-:Y:S04]  /*0cb0*/  STG.E desc[UR8][R8.64+0x4], R11 ;  /* 0x0000040b08007986 */ /* 0x000fe8000c101908 */
[----:B------:R-:W-:Y:S04]  /*0cc0*/  STG.E desc[UR8][R8.64+0x8], R17 ;  /* 0x0000081108007986 */ /* 0x000fe8000c101908 */
[----:B------:R-:W-:Y:S04]  /*0cd0*/  STG.E desc[UR8][R8.64+0xc], R19 ;  /* 0x00000c1308007986 */ /* 0x000fe8000c101908 */
[----:B------:R0:W-:Y:S02]  /*0ce0*/  STG.E desc[UR8][R8.64], R7 ;  /* 0x0000000708007986 */ /* 0x0001e4000c101908 */
[----:B0-----:R-:W-:-:S07]  /*0cf0*/  IADD3 R7, PT, PT, R7, 0x4, RZ ;  /* 0x0000000407077810 */ /* 0x001fce0007ffe0ff */
.L_x_11:
[----:B------:R-:W-:Y:S05]  /*0d00*/  @!P2 BRA `(.L_x_9) ;  /* 0x000000000028a947 */ /* 0x000fea0003800000 */
[----:B------:R-:W0:Y:S01]  /*0d10*/  LDC.64 R8, c[0x0][0x3c8] ;  /* 0x0000f200ff087b82 */ /* 0x000e220000000a00 */
[----:B------:R-:W-:Y:S01]  /*0d20*/  ISETP.NE.AND P1, PT, R4, 0x1, PT ;  /* 0x000000010400780c */ /* 0x000fe20003f25270 */
[----:B0-----:R-:W-:-:S05]  /*0d30*/  IMAD.WIDE.U32 R8, R7, 0x4, R8 ;  /* 0x0000000407087825 */ /* 0x001fca00078e0008 */
[----:B------:R0:W-:Y:S07]  /*0d40*/  STG.E desc[UR8][R8.64], R7 ;  /* 0x0000000708007986 */ /* 0x0001ee000c101908 */
[----:B------:R-:W-:Y:S05]  /*0d50*/  @!P1 BRA `(.L_x_9) ;  /* 0x0000000000149947 */ /* 0x000fea0003800000 */
[----:B------:R-:W-:Y:S01]  /*0d60*/  ISETP.NE.AND P1, PT, R4, 0x2, PT ;  /* 0x000000020400780c */ /* 0x000fe20003f25270 */
[----:B--2---:R-:W-:-:S05]  /*0d70*/  VIADD R11, R7, 0x1 ;  /* 0x00000001070b7836 */ /* 0x004fca0000000000 */
[----:B------:R1:W-:Y:S07]  /*0d80*/  STG.E desc[UR8][R8.64+0x4], R11 ;  /* 0x0000040b08007986 */ /* 0x0003ee000c101908 */
[----:B0-----:R-:W-:-:S05]  /*0d90*/  @P1 IADD3 R7, PT, PT, R7, 0x2, RZ ;  /* 0x0000000207071810 */ /* 0x001fca0007ffe0ff */
[----:B------:R1:W-:Y:S02]  /*0da0*/  @P1 STG.E desc[UR8][R8.64+0x8], R7 ;  /* 0x0000080708001986 */ /* 0x0003e4000c101908 */
.L_x_9:
[----:B------:R3:W-:Y:S04]  /*0db0*/  STG.E desc[UR8][R2.64+0x4], R5 ;  /* 0x0000040502007986 */ /* 0x0007e8000c101908 */
[----:B------:R3:W-:Y:S01]  /*0dc0*/  STG.E desc[UR8][R2.64], R5 ;  /* 0x0000000502007986 */ /* 0x0007e2000c101908 */
[----:B------:R-:W-:Y:S05]  /*0dd0*/  @!P0 BRA `(.L_x_12) ;  /* 0xfffffff400108947 */ /* 0x000fea000383ffff */
[----:B------:R-:W-:Y:S05]  /*0de0*/  EXIT ;  /* 0x000000000000794d */ /* 0x000fea0003800000 */
.L_x_13:
[----:B------:R-:W-:-:S00]  /*0df0*/  BRA `(.L_x_13) ;  /* 0xfffffffc00fc7947 */ /* 0x000fc0000383ffff */
[----:B------:R-:W-:-:S00]  /*0e00*/  NOP ;  /* 0x0000000000007918 */ /* 0x000fc00000000000 */
[----:B------:R-:W-:-:S00]  /*0e10*/  NOP ;  /* 0x0000000000007918 */ /* 0x000fc00000000000 */
[----:B------:R-:W-:-:S00]  /*0e20*/  NOP ;  /* 0x0000000000007918 */ /* 0x000fc00000000000 */
[----:B------:R-:W-:-:S00]  /*0e30*/  NOP ;  /* 0x0000000000007918 */ /* 0x000fc00000000000 */
[----:B------:R-:W-:-:S00]  /*0e40*/  NOP ;  /* 0x0000000000007918 */ /* 0x000fc00000000000 */
[----:B------:R-:W-:-:S00]  /*0e50*/  NOP ;  /* 0x0000000000007918 */ /* 0x000fc00000000000 */
[----:B------:R-:W-:-:S00]  /*0e60*/  NOP ;  /* 0x0000000000007918 */ /* 0x000fc00000000000 */
[----:B------:R-:W-:-:S00]  /*0e70*/  NOP ;  /* 0x0000000000007918 */ /* 0x000fc00000000000 */
.L_x_206:


//--------------------- .text._Z21global_check_infinityPiS_PlS0_S_S0_S0_S0_S_S_S_S_S_S0_ii --------------------------
	.section	.text._Z21global_check_infinityPiS_PlS0_S_S0_S0_S0_S_S_S_S_S_S0_ii,"ax",@progbits
	.align	128
        .global         _Z21global_check_infinityPiS_PlS0_S_S0_S0_S0_S_S_S_S_S_S0_ii
        .type           _Z21global_check_infinityPiS_PlS0_S_S0_S0_S0_S_S_S_S_S_S0_ii,@function
        .size           _Z21global_check_infinityPiS_PlS0_S_S0_S0_S0_S_S_S_S_S_S0_ii,(.L_x_207 - _Z21global_check_infinityPiS_PlS0_S_S0_S0_S0_S_S_S_S_S_S0_ii)
        .other          _Z21global_check_infinityPiS_PlS0_S_S0_S0_S0_S_S_S_S_S_S0_ii,@"STO_CUDA_ENTRY STV_DEFAULT"
_Z21global_check_infinityPiS_PlS0_S_S0_S0_S0_S_S_S_S_S_S0_ii:
.text._Z21global_check_infinityPiS_PlS0_S_S0_S0_S0_S_S_S_S_S_S0_ii:
[----:B------:R-:W-:Y:S01]  /*0000*/  LDC R1, c[0x0][0x37c] ;  /* 0x0000df00ff017b82 */ /* 0x000fe20000000800 */
[----:B------:R-:W0:Y:S01]  /*0010*/  S2R R0, SR_CTAID.X ;  /* 0x0000000000007919 */ /* 0x000e220000002500 */
[----:B------:R-:W0:Y:S01]  /*0020*/  LDCU UR4, c[0x0][0x360] ;  /* 0x00006c00ff0477ac */ /* 0x000e220008000800 */
[----:B------:R-:W0:Y:S02]  /*0030*/  S2R R3, SR_TID.X ;  /* 0x0000000000037919 */ /* 0x000e240000002100 */
[----:B0-----:R-:W-:-:S05]  /*0040*/  IMAD R0, R0, UR4, R3 ;  /* 0x0000000400007c24 */ /* 0x001fca000f8e0203 */
[----:B------:R-:W-:-:S13]  /*0050*/  ISETP.GT.AND P0, PT, R0, RZ, PT ;  /* 0x000000ff0000720c */ /* 0x000fda0003f04270 */
[----:B------:R-:W-:Y:S05]  /*0060*/  @P0 EXIT ;  /* 0x000000000000094d */ /* 0x000fea0003800000 */
[----:B------:R-:W0:Y:S01]  /*0070*/  LDCU UR5, c[0x0][0x3f0] ;  /* 0x00007e00ff0577ac */ /* 0x000e220008000800 */
[----:B------:R-:W1:Y:S01]  /*0080*/  LDCU.64 UR6, c[0x0][0x358] ;  /* 0x00006b00ff0677ac */ /* 0x000e620008000a00 */
[----:B0-----:R-:W-:-:S09]  /*0090*/  UISETP.GE.AND UP0, UPT, UR5, 0x1, UPT ;  /* 0x000000010500788c */ /* 0x001fd2000bf06270 */
[----:B-1----:R-:W-:Y:S05]  /*00a0*/  BRA.U !UP0, `(.L_x_14) ;  /* 0x0000000108547547 */ /* 0x002fea000b800000 */
[----:B------:R-:W0:Y:S01]  /*00b0*/  LDCU UR5, c[0x0][0x370] ;  /* 0x00006e00ff0577ac */ /* 0x000e220008000800 */
[----:B------:R-:W1:Y:S01]  /*00c0*/  LDCU UR8, c[0x0][0x3f0] ;  /* 0x00007e00ff0877ac */ /* 0x000e620008000800 */
[----:B0-----:R-:W-:-:S12]  /*00d0*/  UIMAD UR4, UR4, UR5, URZ ;  /* 0x00000005040472a4 */ /* 0x001fd8000f8e02ff */
.L_x_16:
[----:B------:R-:W0:Y:S01]  /*00e0*/  LDC.64 R2, c[0x0][0x3e0] ;  /* 0x0000f800ff027b82 */ /* 0x000e220000000a00 */
[----:B------:R-:W-:Y:S02]  /*00f0*/  VIADD R0, R0, UR4 ;  /* 0x0000000400007c36 */ /* 0x000fe40008000000 */
[----:B------:R-:W-:-:S03]  /*0100*/  IMAD.MOV.U32 R9, RZ, RZ, RZ ;  /* 0x000000ffff097224 */ /* 0x000fc600078e00ff */
[----:B------:R-:W-:Y:S02]  /*0110*/  ISETP.GE.AND P1, PT, R0, 0x1, PT ;  /* 0x000000010000780c */ /* 0x000fe40003f26270 */
[----:B------:R-:W2:Y:S01]  /*0120*/  LDC.64 R4, c[0x0][0x3a8] ;  /* 0x0000ea00ff047b82 */ /* 0x000ea20000000a00 */
[----:B0--3--:R0:W-:Y:S10]  /*0130*/  STG.E desc[UR6][R2.64], RZ ;  /* 0x000000ff02007986 */ /* 0x0091f4000c101906 */
.L_x_15:
[----:B0-2---:R-:W-:-:S06]  /*0140*/  IMAD.WIDE.U32 R2, R9, 0x8, R4 ;  /* 0x0000000809027825 */ /* 0x005fcc00078e0004 */
[----:B------:R-:W2:Y:S01]  /*0150*/  LDG.E.64 R2, desc[UR6][R2.64] ;  /* 0x0000000602027981 */ /* 0x000ea2000c1e1b00 */
[----:B------:R-:W-:-:S05]  /*0160*/  VIADD R9, R9, 0x1 ;  /* 0x0000000109097836 */ /* 0x000fca0000000000 */
[----:B-1----:R-:W-:Y:S02]  /*0170*/  ISETP.LT.AND P2, PT, R9, UR8, PT ;  /* 0x0000000809007c0c */ /* 0x002fe4000bf41270 */
[----:B--2---:R-:W-:-:S04]  /*0180*/  ISETP.NE.U32.AND P0, PT, R2, -0x1, PT ;  /* 0xffffffff0200780c */ /* 0x004fc80003f05070 */
[----:B------:R-:W-:-:S13]  /*0190*/  ISETP.NE.AND.EX P0, PT, R3, 0x7fffffff, PT, P0 ;  /* 0x7fffffff0300780c */ /* 0x000fda0003f05300 */
[----:B---3--:R-:W0:Y:S01]  /*01a0*/  @!P0 LDC.64 R6, c[0x0][0x3e0] ;  /* 0x0000f800ff068b82 */ /* 0x008e220000000a00 */
[----:B------:R-:W-:-:S05]  /*01b0*/  @!P0 MOV R11, 0x1 ;  /* 0x00000001000b8802 */ /* 0x000fca0000000f00 */
[----:B0-----:R3:W-:Y:S01]  /*01c0*/  @!P0 STG.E desc[UR6][R6.64], R11 ;  /* 0x0000000b06008986 */ /* 0x0017e2000c101906 */
[----:B------:R-:W-:Y:S05]  /*01d0*/  @P0 BRA P2, `(.L_x_15) ;  /* 0xfffffffc00d80947 */ /* 0x000fea000103ffff */
[----:B------:R-:W-:Y:S05]  /*01e0*/  @!P1 BRA `(.L_x_16) ;  /* 0xfffffffc00bc9947 */ /* 0x000fea000383ffff */
[----:B------:R-:W-:Y:S05]  /*01f0*/  EXIT ;  /* 0x000000000000794d */ /* 0x000fea0003800000 */
.L_x_14:
[----:B------:R-:W0:Y:S02]  /*0200*/  LDC.64 R2, c[0x0][0x3e0] ;  /* 0x0000f800ff027b82 */ /* 0x000e240000000a00 */
[----:B0-----:R-:W-:Y:S01]  /*0210*/  STG.E desc[UR6][R2.64], RZ ;  /* 0x000000ff02007986 */ /* 0x001fe2000c101906 */
[----:B------:R-:W-:Y:S05]  /*0220*/  EXIT ;  /* 0x000000000000794d */ /* 0x000fea0003800000 */
.L_x_17:
        /* <DEDUP_REMOVED lines=13> */
.L_x_207:


//--------------------- .text._Z21global_sum_lbound_endPiS_PlS0_S_S0_S0_S0_S_S_S_S_S_S0_ii --------------------------
	.section	.text._Z21global_sum_lbound_endPiS_PlS0_S_S0_S0_S0_S_S_S_S_S_S0_ii,"ax",@progbits
	.align	128
        .global         _Z21global_sum_lbound_endPiS_PlS0_S_S0_S0_S0_S_S_S_S_S_S0_ii
        .type           _Z21global_sum_lbound_endPiS_PlS0_S_S0_S0_S0_S_S_S_S_S_S0_ii,@function
        .size           _Z21global_sum_lbound_endPiS_PlS0_S_S0_S0_S0_S_S_S_S_S_S0_ii,(.L_x_208 - _Z21global_sum_lbound_endPiS_PlS0_S_S0_S0_S0_S_S_S_S_S_S0_ii)
        .other          _Z21global_sum_lbound_endPiS_PlS0_S_S0_S0_S0_S_S_S_S_S_S0_ii,@"STO_CUDA_ENTRY STV_DEFAULT"
_Z21global_sum_lbound_endPiS_PlS0_S_S0_S0_S0_S_S_S_S_S_S0_ii:
.text._Z21global_sum_lbound_endPiS_PlS0_S_S0_S0_S0_S_S_S_S_S_S0_ii:
[----:B------:R-:W-:Y:S01]  /*0000*/  LDC R1, c[0x0][0x37c] ;  /* 0x0000df00ff017b82 */ /* 0x000fe20000000800 */
[----:B------:R-:W-:Y:S05]  /*0010*/  EXIT ;  /* 0x000000000000794d */ /* 0x000fea0003800000 */
.L_x_18:
        /* <DEDUP_REMOVED lines=14> */
.L_x_208:


//--------------------- .text._Z18global_slice_clearPiS_PlS0_S_S0_S0_S0_S_S_S_S_S_S0_ii --------------------------
	.section	.text._Z18global_slice_clearPiS_PlS0_S_S0_S0_S0_S_S_S_S_S_S0_ii,"ax",@progbits
	.align	128
        .global         _Z18global_slice_clearPiS_PlS0_S_S0_S0_S0_S_S_S_S_S_S0_ii
        .type           _Z18global_slice_clearPiS_PlS0_S_S0_S0_S0_S_S_S_S_S_S0_ii,@function
        .size           _Z18global_slice_clearPiS_PlS0_S_S0_S0_S0_S_S_S_S_S_S0_ii,(.L_x_209 - _Z18global_slice_clearPiS_PlS0_S_S0_S0_S0_S_S_S_S_S_S0_ii)
        .other          _Z18global_slice_clearPiS_PlS0_S_S0_S0_S0_S_S_S_S_S_S0_ii,@"STO_CUDA_ENTRY STV_DEFAULT"
_Z18global_slice_clearPiS_PlS0_S_S0_S0_S0_S_S_S_S_S_S0_ii:
.text._Z18global_slice_clearPiS_PlS0_S_S0_S0_S0_S_S_S_S_S_S0_ii:
[----:B------:R-:W-:Y:S01]  /*0000*/  LDC R1, c[0x0][0x37c] ;  /* 0x0000df00ff017b82 */ /* 0x000fe20000000800 */
[----:B------:R-:W0:Y:S01]  /*0010*/  S2R R0, SR_CTAID.X ;  /* 0x0000000000007919 */ /* 0x000e220000002500 */
[----:B------:R-:W0:Y:S01]  /*0020*/  LDCU UR4, c[0x0][0x360] ;  /* 0x00006c00ff0477ac */ /* 0x000e220008000800 */
[----:B------:R-:W0:Y:S01]  /*0030*/  S2R R3, SR_TID.X ;  /* 0x0000000000037919 */ /* 0x000e220000002100 */
[----:B------:R-:W1:Y:S01]  /*0040*/  LDCU UR8, c[0x0][0x3f0] ;  /* 0x00007e00ff0877ac */ /* 0x000e620008000800 */
[----:B0-----:R-:W-:-:S05]  /*0050*/  IMAD R0, R0, UR4, R3 ;  /* 0x0000000400007c24 */ /* 0x001fca000f8e0203 */
[----:B-1----:R-:W-:-:S13]  /*0060*/  ISETP.GE.AND P0, PT, R0, UR8, PT ;  /* 0x0000000800007c0c */ /* 0x002fda000bf06270 */
[----:B------:R-:W-:Y:S05]  /*0070*/  @P0 EXIT ;  /* 0x000000000000094d */ /* 0x000fea0003800000 */
[----:B------:R-:W0:Y:S01]  /*0080*/  LDC.64 R6, c[0x0][0x3a0] ;  /* 0x0000e800ff067b82 */ /* 0x000e220000000a00 */
[----:B------:R-:W1:Y:S01]  /*0090*/  LDCU UR5, c[0x0][0x370] ;  /* 0x00006e00ff0577ac */ /* 0x000e620008000800 */
[----:B------:R-:W2:Y:S06]  /*00a0*/  LDCU.64 UR6, c[0x0][0x358] ;  /* 0x00006b00ff0677ac */ /* 0x000eac0008000a00 */
[----:B------:R-:W3:Y:S01]  /*00b0*/  LDC.64 R8, c[0x0][0x3a8] ;  /* 0x0000ea00ff087b82 */ /* 0x000ee20000000a00 */
[----:B-1----:R-:W-:-:S12]  /*00c0*/  UIMAD UR4, UR4, UR5, URZ ;  /* 0x00000005040472a4 */ /* 0x002fd8000f8e02ff */
.L_x_19:
[----:B0-----:R-:W-:-:S04]  /*00d0*/  IMAD.WIDE R2, R0, 0x4, R6 ;  /* 0x0000000400027825 */ /* 0x001fc800078e0206 */
[C---:B---3--:R-:W-:Y:S01]  /*00e0*/  IMAD.WIDE R4, R0.reuse, 0x8, R8 ;  /* 0x0000000800047825 */ /* 0x048fe200078e0208 */
[----:B--2---:R1:W-:Y:S01]  /*00f0*/  STG.E desc[UR6][R2.64], RZ ;  /* 0x000000ff02007986 */ /* 0x0043e2000c101906 */
[----:B------:R-:W-:-:S03]  /*0100*/  IADD3 R0, PT, PT, R0, UR4, RZ ;  /* 0x0000000400007c10 */ /* 0x000fc6000fffe0ff */
[----:B------:R1:W-:Y:S01]  /*0110*/  STG.E.64 desc[UR6][R4.64], RZ ;  /* 0x000000ff04007986 */ /* 0x0003e2000c101b06 */
[----:B------:R-:W-:-:S13]  /*0120*/  ISETP.GE.AND P0, PT, R0, UR8, PT ;  /* 0x0000000800007c0c */ /* 0x000fda000bf06270 */
[----:B-1----:R-:W-:Y:S05]  /*0130*/  @!P0 BRA `(.L_x_19) ;  /* 0xfffffffc00e48947 */ /* 0x002fea000383ffff */
[----:B------:R-:W-:Y:S05]  /*0140*/  EXIT ;  /* 0x000000000000794d */ /* 0x000fea0003800000 */
.L_x_20:
        /* <DEDUP_REMOVED lines=11> */
.L_x_209:


//--------------------- .text._Z22global_sum_lbound_stepPiS_PlS0_S_S0_S0_S0_S_S_S_S_S_S0_ii --------------------------
	.section	.text._Z22global_sum_lbound_stepPiS_PlS0_S_S0_S0_S0_S_S_S_S_S_S0_ii,"ax",@progbits
	.align	128
        .global         _Z22global_sum_lbound_stepPiS_PlS0_S_S0_S0_S0_S_S_S_S_S_S0_ii
        .type           _Z22global_sum_lbound_stepPiS_PlS0_S_S0_S0_S0_S_S_S_S_S_S0_ii,@function
        .size           _Z22global_sum_lbound_stepPiS_PlS0_S_S0_S0_S0_S_S_S_S_S_S0_ii,(.L_x_210 - _Z22global_sum_lbound_stepPiS_PlS0_S_S0_S0_S0_S_S_S_S_S_S0_ii)
        .other          _Z22global_sum_lbound_stepPiS_PlS0_S_S0_S0_S0_S_S_S_S_S_S0_ii,@"STO_CUDA_ENTRY STV_DEFAULT"
_Z22global_sum_lbound_stepPiS_PlS0_S_S0_S0_S0_S_S_S_S_S_S0_ii:
.text._Z22global_sum_lbound_stepPiS_PlS0_S_S0_S0_S0_S_S_S_S_S_S0_ii:
[----:B------:R-:W-:Y:S01]  /*0000*/  LDC R1, c[0x0][0x37c] ;  /* 0x0000df00ff017b82 */ /* 0x000fe20000000800 */
[----:B------:R-:W0:Y:S01]  /*0010*/  S2R R8, SR_CTAID.X ;  /* 0x0000000000087919 */ /* 0x000e220000002500 */
[----:B------:R-:W0:Y:S01]  /*0020*/  LDCU UR8, c[0x0][0x360] ;  /* 0x00006c00ff0877ac */ /* 0x000e220008000800 */
[----:B------:R-:W0:Y:S02]  /*0030*/  S2R R3, SR_TID.X ;  /* 0x0000000000037919 */ /* 0x000e240000002100 */
[----:B0-----:R-:W-:-:S05]  /*0040*/  IMAD R8, R8, UR8, R3 ;  /* 0x0000000808087c24 */ /* 0x001fca000f8e0203 */
[----:B------:R-:W-:-:S13]  /*0050*/  ISETP.GT.AND P0, PT, R8, RZ, PT ;  /* 0x000000ff0800720c */ /* 0x000fda0003f04270 */
[----:B------:R-:W-:Y:S05]  /*0060*/  @P0 EXIT ;  /* 0x000000000000094d */ /* 0x000fea0003800000 */
[----:B------:R-:W0:Y:S02]  /*0070*/  LDC R9, c[0x0][0x3f0] ;  /* 0x0000fc00ff097b82 */ /* 0x000e240000000800 */
[----:B0-----:R-:W-:-:S13]  /*0080*/  ISETP.GE.AND P0, PT, R9, 0x1, PT ;  /* 0x000000010900780c */ /* 0x001fda0003f06270 */
[----:B------:R-:W-:Y:S05]  /*0090*/  @!P0 EXIT ;  /* 0x000000000000894d */ /* 0x000fea0003800000 */
[----:B------:R-:W0:Y:S01]  /*00a0*/  LDC.64 R2, c[0x0][0x390] ;  /* 0x0000e400ff027b82 */ /* 0x000e220000000a00 */
[----:B------:R-:W1:Y:S01]  /*00b0*/  LDCU.64 UR10, c[0x0][0x358] ;  /* 0x00006b00ff0a77ac */ /* 0x000e620008000a00 */
[----:B------:R-:W2:Y:S01]  /*00c0*/  LDCU.64 UR6, c[0x0][0x3a8] ;  /* 0x00007500ff0677ac */ /* 0x000ea20008000a00 */
[----:B0-----:R-:W-:-:S05]  /*00d0*/  IMAD.WIDE.U32 R2, R9, 0x8, R2 ;  /* 0x0000000809027825 */ /* 0x001fca00078e0002 */
[----:B-1----:R0:W5:Y:S01]  /*00e0*/  LDG.E.64 R12, desc[UR10][R2.64] ;  /* 0x0000000a020c7981 */ /* 0x002162000c1e1b00 */
[----:B------:R-:W1:Y:S01]  /*00f0*/  LDCU UR4, c[0x0][0x370] ;  /* 0x00006e00ff0477ac */ /* 0x000e620008000800 */
[C---:B------:R-:W-:Y:S02]  /*0100*/  LOP3.LUT R0, R9.reuse, 0xf, RZ, 0xc0, !PT ;  /* 0x0000000f09007812 */ /* 0x040fe400078ec0ff */
[C---:B------:R-:W-:Y:S01]  /*0110*/  LOP3.LUT R6, R9.reuse, 0x7, RZ, 0xc0, !PT ;  /* 0x0000000709067812 */ /* 0x040fe200078ec0ff */
[----:B--2---:R-:W-:Y:S01]  /*0120*/  UIADD3 UR5, UP0, UPT, UR6, 0x40, URZ ;  /* 0x0000004006057890 */ /* 0x004fe2000ff1e0ff */
[C---:B------:R-:W-:Y:S01]  /*0130*/  LOP3.LUT R7, R9.reuse, 0x7ffffff0, RZ, 0xc0, !PT ;  /* 0x7ffffff009077812 */ /* 0x040fe200078ec0ff */
[----:B------:R-:W-:Y:S01]  /*0140*/  VIADD R4, R0, 0xffffffff ;  /* 0xffffffff00047836 */ /* 0x000fe20000000000 */
[----:B------:R-:W-:Y:S01]  /*0150*/  LOP3.LUT R9, R9, 0x3, RZ, 0xc0, !PT ;  /* 0x0000000309097812 */ /* 0x000fe200078ec0ff */
[----:B------:R-:W-:Y:S01]  /*0160*/  VIADD R5, R6, 0xffffffff ;  /* 0xffffffff06057836 */ /* 0x000fe20000000000 */
[----:B------:R-:W-:Y:S01]  /*0170*/  UIADD3.X UR6, UPT, UPT, URZ, UR7, URZ, UP0, !UPT ;  /* 0x00000007ff067290 */ /* 0x000fe200087fe4ff */
[----:B------:R-:W-:Y:S01]  /*0180*/  IMAD.MOV R10, RZ, RZ, -R7 ;  /* 0x000000ffff0a7224 */ /* 0x000fe200078e0a07 */
[----:B------:R-:W-:-:S02]  /*0190*/  ISETP.GE.U32.AND P0, PT, R4, 0x7, PT ;  /* 0x000000070400780c */ /* 0x000fc40003f06070 */
[----:B------:R-:W-:Y:S01]  /*01a0*/  ISETP.GE.U32.AND P1, PT, R5, 0x3, PT ;  /* 0x000000030500780c */ /* 0x000fe20003f26070 */
[----:B01----:R-:W-:-:S12]  /*01b0*/  UIMAD UR4, UR8, UR4, URZ ;  /* 0x00000004080472a4 */ /* 0x003fd8000f8e02ff */
.L_x_26:
[----:B0-----:R-:W0:Y:S01]  /*01c0*/  LDCU UR7, c[0x0][0x3f0] ;  /* 0x00007e00ff0777ac */ /* 0x001e220008000800 */
[----:B------:R-:W-:Y:S02]  /*01d0*/  VIADD R8, R8, UR4 ;  /* 0x0000000408087c36 */ /* 0x000fe40008000000 */
[----:B------:R-:W-:-:S03]  /*01e0*/  IMAD.MOV.U32 R11, RZ, RZ, RZ ;  /* 0x000000ffff0b7224 */ /* 0x000fc600078e00ff */
[----:B------:R-:W-:Y:S01]  /*01f0*/  ISETP.GE.AND P2, PT, R8, 0x1, PT ;  /* 0x000000010800780c */ /* 0x000fe20003f46270 */
[----:B0-----:R-:W-:-:S09]  /*0200*/  UISETP.GE.U32.AND UP0, UPT, UR7, 0x10, UPT ;  /* 0x000000100700788c */ /* 0x001fd2000bf06070 */
[----:B-1234-:R-:W-:Y:S05]  /*0210*/  BRA.U !UP0, `(.L_x_21) ;  /* 0x0000000508247547 */ /* 0x01efea000b800000 */
[----:B------:R-:W-:Y:S02]  /*0220*/  IMAD.U32 R4, RZ, RZ, UR5 ;  /* 0x00000005ff047e24 */ /* 0x000fe4000f8e00ff */
[----:B------:R-:W-:Y:S02]  /*0230*/  IMAD.U32 R5, RZ, RZ, UR6 ;  /* 0x00000006ff057e24 */ /* 0x000fe4000f8e00ff */
[----:B------:R-:W-:-:S07]  /*0240*/  IMAD.MOV.U32 R11, RZ, RZ, R10 ;  /* 0x000000ffff0b7224 */ /* 0x000fce00078e000a */
.L_x_22:
[----:B---3--:R-:W2:Y:S02]  /*0250*/  LDG.E.64 R14, desc[UR10][R4.64+-0x40] ;  /* 0xffffc00a040e7981 */ /* 0x008ea4000c1e1b00 */
[----:B--2--5:R-:W-:-:S05]  /*0260*/  IADD3 R14, P3, PT, R14, R12, RZ ;  /* 0x0000000c0e0e7210 */ /* 0x024fca0007f7e0ff */
[----:B------:R-:W-:-:S05]  /*0270*/  IMAD.X R15, R15, 0x1, R13, P3 ;  /* 0x000000010f0f7824 */ /* 0x000fca00018e060d */
[----:B------:R0:W-:Y:S04]  /*0280*/  STG.E.64 desc[UR10][R2.64], R14 ;  /* 0x0000000e02007986 */ /* 0x0001e8000c101b0a */
[----:B------:R-:W2:Y:S02]  /*0290*/  LDG.E.64 R12, desc[UR10][R4.64+-0x38] ;  /* 0xffffc80a040c7981 */ /* 0x000ea4000c1e1b00 */
[----:B--2---:R-:W-:-:S05]  /*02a0*/  IADD3 R16, P3, PT, R12, R14, RZ ;  /* 0x0000000e0c107210 */ /* 0x004fca0007f7e0ff */
[----:B------:R-:W-:-:S05]  /*02b0*/  IMAD.X R17, R13, 0x1, R15, P3 ;  /* 0x000000010d117824 */ /* 0x000fca00018e060f */
[----:B------:R1:W-:Y:S04]  /*02c0*/  STG.E.64 desc[UR10][R2.64], R16 ;  /* 0x0000001002007986 */ /* 0x0003e8000c101b0a */
[----:B------:R-:W2:Y:S02]  /*02d0*/  LDG.E.64 R12, desc[UR10][R4.64+-0x30] ;  /* 0xffffd00a040c7981 */ /* 0x000ea4000c1e1b00 */
[----:B--2---:R-:W-:-:S05]  /*02e0*/  IADD3 R18, P3, PT, R12, R16, RZ ;  /* 0x000000100c127210 */ /* 0x004fca0007f7e0ff */
[----:B------:R-:W-:-:S05]  /*02f0*/  IMAD.X R19, R13, 0x1, R17, P3 ;  /* 0x000000010d137824 */ /* 0x000fca00018e0611 */
[----:B------:R2:W-:Y:S04]  /*0300*/  STG.E.64 desc[UR10][R2.64], R18 ;  /* 0x0000001202007986 */ /* 0x0005e8000c101b0a */
[----:B------:R-:W3:Y:S02]  /*0310*/  LDG.E.64 R12, desc[UR10][R4.64+-0x28] ;  /* 0xffffd80a040c7981 */ /* 0x000ee4000c1e1b00 */
[----:B---3--:R-:W-:-:S05]  /*0320*/  IADD3 R20, P3, PT, R12, R18, RZ ;  /* 0x000000120c147210 */ /* 0x008fca0007f7e0ff */
[----:B------:R-:W-:-:S05]  /*0330*/  IMAD.X R21, R13, 0x1, R19, P3 ;  /* 0x000000010d157824 */ /* 0x000fca00018e0613 */
[----:B------:R3:W-:Y:S04]  /*0340*/  STG.E.64 desc[UR10][R2.64], R20 ;  /* 0x0000001402007986 */ /* 0x0007e8000c101b0a */
[----:B------:R-:W0:Y:S02]  /*0350*/  LDG.E.64 R12, desc[UR10][R4.64+-0x20] ;  /* 0xffffe00a040c7981 */ /* 0x000e24000c1e1b00 */
[----:B0-----:R-:W-:-:S05]  /*0360*/  IADD3 R14, P3, PT, R12, R20, RZ ;  /* 0x000000140c0e7210 */ /* 0x001fca0007f7e0ff */
[----:B------:R-:W-:-:S05]  /*0370*/  IMAD.X R15, R13, 0x1, R21, P3 ;  /* 0x000000010d0f7824 */ /* 0x000fca00018e0615 */
[----:B------:R0:W-:Y:S04]  /*0380*/  STG.E.64 desc[UR10][R2.64], R14 ;  /* 0x0000000e02007986 */ /* 0x0001e8000c101b0a */
[----:B------:R-:W1:Y:S02]  /*0390*/  LDG.E.64 R12, desc[UR10][R4.64+-0x18] ;  /* 0xffffe80a040c7981 */ /* 0x000e64000c1e1b00 */
[----:B-1----:R-:W-:-:S05]  /*03a0*/  IADD3 R16, P3, PT, R12, R14, RZ ;  /* 0x0000000e0c107210 */ /* 0x002fca0007f7e0ff */
        /* <DEDUP_REMOVED lines=35> */
[----:B--2---:R-:W-:-:S04]  /*05e0*/  IADD3 R18, P3, PT, R12, R16, RZ ;  /* 0x000000100c127210 */ /* 0x004fc80007f7e0ff */
[----:B------:R-:W-:-:S05]  /*05f0*/  IADD3.X R19, PT, PT, R13, R17, RZ, P3, !PT ;  /* 0x000000110d137210 */ /* 0x000fca0001ffe4ff */
[----:B------:R3:W-:Y:S04]  /*0600*/  STG.E.64 desc[UR10][R2.64], R18 ;  /* 0x0000001202007986 */ /* 0x0007e8000c101b0a */
[----:B------:R0:W2:Y:S01]  /*0610*/  LDG.E.64 R12, desc[UR10][R4.64+0x38] ;  /* 0x0000380a040c7981 */ /* 0x0000a2000c1e1b00 */
[----:B------:R-:W-:Y:S01]  /*0620*/  VIADD R11, R11, 0x10 ;  /* 0x000000100b0b7836 */ /* 0x000fe20000000000 */
[----:B0-----:R-:W-:-:S05]  /*0630*/  IADD3 R4, P4, PT, R4, 0x80, RZ ;  /* 0x0000008004047810 */ /* 0x001fca0007f9e0ff */
[----:B------:R-:W-:Y:S01]  /*0640*/  IMAD.X R5, RZ, RZ, R5, P4 ;  /* 0x000000ffff057224 */ /* 0x000fe200020e0605 */
[----:B--2---:R-:W-:-:S05]  /*0650*/  IADD3 R12, P3, PT, R12, R18, RZ ;  /* 0x000000120c0c7210 */ /* 0x004fca0007f7e0ff */
[----:B------:R-:W-:Y:S01]  /*0660*/  IMAD.X R13, R13, 0x1, R19, P3 ;  /* 0x000000010d0d7824 */ /* 0x000fe200018e0613 */
[----:B------:R-:W-:-:S04]  /*0670*/  ISETP.NE.AND P3, PT, R11, RZ, PT ;  /* 0x000000ff0b00720c */ /* 0x000fc80003f65270 */
[----:B------:R3:W-:Y:S09]  /*0680*/  STG.E.64 desc[UR10][R2.64], R12 ;  /* 0x0000000c02007986 */ /* 0x0007f2000c101b0a */
[----:B------:R-:W-:Y:S05]  /*0690*/  @P3 BRA `(.L_x_22) ;  /* 0xfffffff800ec3947 */ /* 0x000fea000383ffff */
[----:B------:R-:W-:-:S07]  /*06a0*/  IMAD.MOV.U32 R11, RZ, RZ, R7 ;  /* 0x000000ffff0b7224 */ /* 0x000fce00078e0007 */
.L_x_21:
[----:B------:R-:W-:-:S13]  /*06b0*/  ISETP.NE.AND P3, PT, R0, RZ, PT ;  /* 0x000000ff0000720c */ /* 0x000fda0003f65270 */
[----:B------:R-:W-:Y:S05]  /*06c0*/  @!P3 BRA `(.L_x_23) ;  /* 0x000000040038b947 */ /* 0x000fea0003800000 */
[----:B------:R-:W-:Y:S01]  /*06d0*/  ISETP.NE.AND P3, PT, R6, RZ, PT ;  /* 0x000000ff0600720c */ /* 0x000fe20003f65270 */
[----:B------:R-:W-:-:S12]  /*06e0*/  @!P0 BRA `(.L_x_24) ;  /* 0x00000000008c8947 */ /* 0x000fd80003800000 */
[----:B------:R-:W0:Y:S02]  /*06f0*/  LDC.64 R4, c[0x0][0x3a8] ;  /* 0x0000ea00ff047b82 */ /* 0x000e240000000a00 */
[----:B0-----:R-:W-:-:S05]  /*0700*/  IMAD.WIDE.U32 R4, R11, 0x8, R4 ;  /* 0x000000080b047825 */ /* 0x001fca00078e0004 */
        /* <DEDUP_REMOVED lines=28> */
[----:B------:R-:W2:Y:S01]  /*08d0*/  LDG.E.64 R12, desc[UR10][R4.64+0x38] ;  /* 0x0000380a040c7981 */ /* 0x000ea2000c1e1b00 */
[----:B------:R-:W-:Y:S01]  /*08e0*/  VIADD R11, R11, 0x8 ;  /* 0x000000080b0b7836 */ /* 0x000fe20000000000 */
[----:B--2---:R-:W-:-:S04]  /*08f0*/  IADD3 R12, P4, PT, R12, R18, RZ ;  /* 0x000000120c0c7210 */ /* 0x004fc80007f9e0ff */
[----:B------:R-:W-:-:S05]  /*0900*/  IADD3.X R13, PT, PT, R13, R19, RZ, P4, !PT ;  /* 0x000000130d0d7210 */ /* 0x000fca00027fe4ff */
[----:B------:R4:W-:Y:S04]  /*0910*/  STG.E.64 desc[UR10][R2.64], R12 ;  /* 0x0000000c02007986 */ /* 0x0009e8000c101b0a */
.L_x_24:
[----:B------:R-:W-:Y:S05]  /*0920*/  @!P3 BRA `(.L_x_23) ;  /* 0x0000000000a0b947 */ /* 0x000fea0003800000 */
[----:B------:R-:W-:Y:S01]  /*0930*/  ISETP.NE.AND P3, PT, R9, RZ, PT ;  /* 0x000000ff0900720c */ /* 0x000fe20003f65270 */
[----:B------:R-:W-:-:S12]  /*0940*/  @!P1 BRA `(.L_x_25) ;  /* 0x00000000004c9947 */ /* 0x000fd80003800000 */
[----:B------:R-:W0:Y:S02]  /*0950*/  LDC.64 R4, c[0x0][0x3a8] ;  /* 0x0000ea00ff047b82 */ /* 0x000e240000000a00 */
[----:B0-----:R-:W-:-:S05]  /*0960*/  IMAD.WIDE.U32 R4, R11, 0x8, R4 ;  /* 0x000000080b047825 */ /* 0x001fca00078e0004 */
[----:B---34-:R-:W2:Y:S02]  /*0970*/  LDG.E.64 R14, desc[UR10][R4.64] ;  /* 0x0000000a040e7981 */ /* 0x018ea4000c1e1b00 */
        /* <DEDUP_REMOVED lines=13> */
[----:B--2---:R-:W-:-:S05]  /*0a50*/  IADD3 R12, P4, PT, R12, R18, RZ ;  /* 0x000000120c0c7210 */ /* 0x004fca0007f9e0ff */
[----:B------:R-:W-:-:S05]  /*0a60*/  IMAD.X R13, R13, 0x1, R19, P4 ;  /* 0x000000010d0d7824 */ /* 0x000fca00020e0613 */
[----:B------:R0:W-:Y:S03]  /*0a70*/  STG.E.64 desc[UR10][R2.64], R12 ;  /* 0x0000000c02007986 */ /* 0x0001e6000c101b0a */
.L_x_25:
[----:B------:R-:W-:Y:S05]  /*0a80*/  @!P3 BRA `(.L_x_23) ;  /* 0x000000000048b947 */ /* 0x000fea0003800000 */
[----:B0--34-:R-:W0:Y:S02]  /*0a90*/  LDC.64 R14, c[0x0][0x3a8] ;  /* 0x0000ea00ff0e7b82 */ /* 0x019e240000000a00 */
[----:B0-----:R-:W-:-:S05]  /*0aa0*/  IMAD.WIDE.U32 R14, R11, 0x8, R14 ;  /* 0x000000080b0e7825 */ /* 0x001fca00078e000e */
[----:B------:R-:W2:Y:S02]  /*0ab0*/  LDG.E.64 R4, desc[UR10][R14.64] ;  /* 0x0000000a0e047981 */ /* 0x000ea4000c1e1b00 */
[----:B--2--5:R-:W-:-:S05]  /*0ac0*/  IADD3 R12, P3, PT, R4, R12, RZ ;  /* 0x0000000c040c7210 */ /* 0x024fca0007f7e0ff */
[----:B------:R-:W-:Y:S01]  /*0ad0*/  IMAD.X R13, R5, 0x1, R13, P3 ;  /* 0x00000001050d7824 */ /* 0x000fe200018e060d */
[----:B------:R-:W-:-:S04]  /*0ae0*/  ISETP.NE.AND P3, PT, R9, 0x1, PT ;  /* 0x000000010900780c */ /* 0x000fc80003f65270 */
[----:B------:R1:W-:Y:S09]  /*0af0*/  STG.E.64 desc[UR10][R2.64], R12 ;  /* 0x0000000c02007986 */ /* 0x0003f2000c101b0a */
[----:B------:R-:W-:Y:S05]  /*0b00*/  @!P3 BRA `(.L_x_23) ;  /* 0x000000000028b947 */ /* 0x000fea0003800000 */
[----:B------:R-:W1:Y:S02]  /*0b10*/  LDG.E.64 R4, desc[UR10][R14.64+0x8] ;  /* 0x0000080a0e047981 */ /* 0x000e64000c1e1b00 */
[----:B-1----:R-:W-:-:S05]  /*0b20*/  IADD3 R12, P3, PT, R4, R12, RZ ;  /* 0x0000000c040c7210 */ /* 0x002fca0007f7e0ff */
[----:B------:R-:W-:Y:S01]  /*0b30*/  IMAD.X R13, R5, 0x1, R13, P3 ;  /* 0x00000001050d7824 */ /* 0x000fe200018e060d */
[----:B------:R-:W-:-:S04]  /*0b40*/  ISETP.NE.AND P3, PT, R9, 0x2, PT ;  /* 0x000000020900780c */ /* 0x000fc80003f65270 */
[----:B------:R2:W-:Y:S09]  /*0b50*/  STG.E.64 desc[UR10][R2.64], R12 ;  /* 0x0000000c02007986 */ /* 0x0005f2000c101b0a */
[----:B------:R-:W-:Y:S05]  /*0b60*/  @!P3 BRA `(.L_x_23) ;  /* 0x000000000010b947 */ /* 0x000fea0003800000 */
[----:B------:R-:W2:Y:S02]  /*0b70*/  LDG.E.64 R4, desc[UR10][R14.64+0x10] ;  /* 0x0000100a0e047981 */ /* 0x000ea4000c1e1b00 */
[----:B--2---:R-:W-:-:S05]  /*0b80*/  IADD3 R12, P3, PT, R4, R12, RZ ;  /* 0x0000000c040c7210 */ /* 0x004fca0007f7e0ff */
[----:B------:R-:W-:-:S05]  /*0b90*/  IMAD.X R13, R5, 0x1, R13, P3 ;  /* 0x00000001050d7824 */ /* 0x000fca00018e060d */
[----:B------:R0:W-:Y:S03]  /*0ba0*/  STG.E.64 desc[UR10][R2.64], R12 ;  /* 0x0000000c02007986 */ /* 0x0001e6000c101b0a */
.L_x_23:
[----:B------:R-:W-:Y:S05]  /*0bb0*/  @!P2 BRA `(.L_x_26) ;  /* 0xfffffff40080a947 */ /* 0x000fea000383ffff */
[----:B------:R-:W-:Y:S05]  /*0bc0*/  EXIT ;  /* 0x000000000000794d */ /* 0x000fea0003800000 */
.L_x_27:
        /* <DEDUP_REMOVED lines=11> */
.L_x_210:


//--------------------- .text._Z23global_sum_lbound_beginPiS_PlS0_S_S0_S0_S0_S_S_S_S_S_S0_ii --------------------------
	.section	.text._Z23global_sum_lbound_beginPiS_PlS0_S_S0_S0_S0_S_S_S_S_S_S0_ii,"ax",@progbits
	.align	128
        .global         _Z23global_sum_lbound_beginPiS_PlS0_S_S0_S0_S0_S_S_S_S_S_S0_ii
        .type           _Z23global_sum_lbound_beginPiS_PlS0_S_S0_S0_S0_S_S_S_S_S_S0_ii,@function
        .size           _Z23global_sum_lbound_beginPiS_PlS0_S_S0_S0_S0_S_S_S_S_S_S0_ii,(.L_x_211 - _Z23global_sum_lbound_beginPiS_PlS0_S_S0_S0_S0_S_S_S_S_S_S0_ii)
        .other          _Z23global_sum_lbound_beginPiS_PlS0_S_S0_S0_S0_S_S_S_S_S_S0_ii,@"STO_CUDA_ENTRY STV_DEFAULT"
_Z23global_sum_lbound_beginPiS_PlS0_S_S0_S0_S0_S_S_S_S_S_S0_ii:
.text._Z23global_sum_lbound_beginPiS_PlS0_S_S0_S0_S0_S_S_S_S_S_S0_ii:
        /* <DEDUP_REMOVED lines=8> */
[----:B------:R-:W1:Y:S07]  /*0080*/  LDCU.64 UR4, c[0x0][0x358] ;  /* 0x00006b00ff0477ac */ /* 0x000e6e0008000a00 */
[----:B------:R-:W0:Y:S02]  /*0090*/  LDC.64 R2, c[0x0][0x390] ;  /* 0x0000e400ff027b82 */ /* 0x000e240000000a00 */
[----:B0-----:R-:W-:-:S05]  /*00a0*/  IMAD.WIDE R2, R5, 0x8, R2 ;  /* 0x0000000805027825 */ /* 0x001fca00078e0202 */
[----:B-1----:R-:W-:Y:S01]  /*00b0*/  STG.E.64 desc[UR4][R2.64], RZ ;  /* 0x000000ff02007986 */ /* 0x002fe2000c101b04 */
[----:B------:R-:W-:Y:S05]  /*00c0*/  EXIT ;  /* 0x000000000000794d */ /* 0x000fea0003800000 */
.L_x_28:
        /* <DEDUP_REMOVED lines=11> */
.L_x_211:


//--------------------- .text._Z17global_add_lboundPiS_PlS0_S_S0_S0_S0_S_S_S_S_S_S0_ii --------------------------
	.section	.text._Z17global_add_lboundPiS_PlS0_S_S0_S0_S0_S_S_S_S_S_S0_ii,"ax",@progbits
	.align	128
        .global         _Z17global_add_lboundPiS_PlS0_S_S0_S0_S0_S_S_S_S_S_S0_ii
        .type           _Z17global_add_lboundPiS_PlS0_S_S0_S0_S0_S_S_S_S_S_S0_ii,@function
        .size           _Z17global_add_lboundPiS_PlS0_S_S0_S0_S0_S_S_S_S_S_S0_ii,(.L_x_212 - _Z17global_add_lboundPiS_PlS0_S_S0_S0_S0_S_S_S_S_S_S0_ii)
        .other          _Z17global_add_lboundPiS_PlS0_S_S0_S0_S0_S_S_S_S_S_S0_ii,@"STO_CUDA_ENTRY STV_DEFAULT"
_Z17global_add_lboundPiS_PlS0_S_S0_S0_S0_S_S_S_S_S_S0_ii:
.text._Z17global_add_lboundPiS_PlS0_S_S0_S0_S0_S_S_S_S_S_S0_ii:
        /* <DEDUP_REMOVED lines=9> */
[----:B------:R-:W0:Y:S08]  /*0090*/  LDC.64 R2, c[0x0][0x390] ;  /* 0x0000e400ff027b82 */ /* 0x000e300000000a00 */
[----:B------:R-:W2:Y:S01]  /*00a0*/  LDC.64 R10, c[0x0][0x388] ;  /* 0x0000e200ff0a7b82 */ /* 0x000ea20000000a00 */
[----:B------:R-:W3:Y:S07]  /*00b0*/  LDCU UR5, c[0x0][0x370] ;  /* 0x00006e00ff0577ac */ /* 0x000eee0008000800 */
[----:B------:R-:W4:Y:S01]  /*00c0*/  LDC.64 R4, c[0x0][0x380] ;  /* 0x0000e000ff047b82 */ /* 0x000f220000000a00 */
[----:B0-----:R-:W-:-:S07]  /*00d0*/  IMAD.WIDE R2, R13, 0x8, R2 ;  /* 0x000000080d027825 */ /* 0x001fce00078e0202 */
[----:B------:R-:W0:Y:S01]  /*00e0*/  LDC.64 R6, c[0x0][0x3b8] ;  /* 0x0000ee00ff067b82 */ /* 0x000e220000000a00 */
[----:B-1----:R1:W5:Y:S01]  /*00f0*/  LDG.E.64 R8, desc[UR6][R2.64] ;  /* 0x0000000602087981 */ /* 0x002362000c1e1b00 */
[----:B---3--:R-:W-:Y:S01]  /*0100*/  UIMAD UR4, UR4, UR5, URZ ;  /* 0x00000005040472a4 */ /* 0x008fe2000f8e02ff */
[----:B--2---:R-:W-:-:S11]  /*0110*/  IMAD.WIDE R10, R13, 0x4, R10 ;  /* 0x000000040d0a7825 */ /* 0x004fd600078e020a */
.L_x_29:
[----:B------:R-:W4:Y:S02]  /*0120*/  LDG.E R13, desc[UR6][R10.64] ;  /* 0x000000060a0d7981 */ /* 0x000f24000c1e1900 */
[----:B----4-:R-:W-:-:S06]  /*0130*/  IMAD.WIDE R12, R13, 0x4, R4 ;  /* 0x000000040d0c7825 */ /* 0x010fcc00078e0204 */
[----:B------:R-:W0:Y:S02]  /*0140*/  LDG.E R13, desc[UR6][R12.64] ;  /* 0x000000060c0d7981 */ /* 0x000e24000c1e1900 */
[----:B0-----:R-:W-:-:S06]  /*0150*/  IMAD.WIDE R14, R13, 0x8, R6 ;  /* 0x000000080d0e7825 */ /* 0x001fcc00078e0206 */
[----:B--2---:R-:W2:Y:S01]  /*0160*/  LDG.E.64 R14, desc[UR6][R14.64] ;  /* 0x000000060e0e7981 */ /* 0x004ea2000c1e1b00 */
[----:B------:R-:W-:Y:S02]  /*0170*/  IADD3 R0, PT, PT, R0, UR4, RZ ;  /* 0x0000000400007c10 */ /* 0x000fe4000fffe0ff */
[----:B--2--5:R-:W-:-:S04]  /*0180*/  IADD3 R8, P0, PT, R14, R8, RZ ;  /* 0x000000080e087210 */ /* 0x024fc80007f1e0ff */
[----:B------:R-:W-:Y:S02]  /*0190*/  IADD3.X R9, PT, PT, R15, R9, RZ, P0, !PT ;  /* 0x000000090f097210 */ /* 0x000fe400007fe4ff */
[----:B------:R-:W-:-:S03]  /*01a0*/  ISETP.GE.AND P0, PT, R0, 0x1, PT ;  /* 0x000000010000780c */ /* 0x000fc60003f06270 */
[----:B------:R2:W-:Y:S10]  /*01b0*/  STG.E.64 desc[UR6][R2.64], R8 ;  /* 0x0000000802007986 */ /* 0x0005f4000c101b06 */
[----:B------:R-:W-:Y:S05]  /*01c0*/  @!P0 BRA `(.L_x_29) ;  /* 0xfffffffc00d48947 */ /* 0x000fea000383ffff */
[----:B------:R-:W-:Y:S05]  /*01d0*/  EXIT ;  /* 0x000000000000794d */ /* 0x000fea0003800000 */
.L_x_30:
        /* <DEDUP_REMOVED lines=10> */
.L_x_212:


//--------------------- .text._Z17global_sum_lboundPiS_PlS0_S_S0_S0_S0_S_S_S_S_S_S0_ii --------------------------
	.section	.text._Z17global_sum_lboundPiS_PlS0_S_S0_S0_S0_S_S_S_S_S_S0_ii,"ax",@progbits
	.align	128
        .global         _Z17global_sum_lboundPiS_PlS0_S_S0_S0_S0_S_S_S_S_S_S0_ii
        .type           _Z17global_sum_lboundPiS_PlS0_S_S0_S0_S0_S_S_S_S_S_S0_ii,@function
        .size           _Z17global_sum_lboundPiS_PlS0_S_S0_S0_S0_S_S_S_S_S_S0_ii,(.L_x_213 - _Z17global_sum_lboundPiS_PlS0_S_S0_S0_S0_S_S_S_S_S_S0_ii)
        .other          _Z17global_sum_lboundPiS_PlS0_S_S0_S0_S0_S_S_S_S_S_S0_ii,@"STO_CUDA_ENTRY STV_DEFAULT"
_Z17global_sum_lboundPiS_PlS0_S_S0_S0_S0_S_S_S_S_S_S0_ii:
.text._Z17global_sum_lboundPiS_PlS0_S_S0_S0_S0_S_S_S_S_S_S0_ii:
        /* <DEDUP_REMOVED lines=9> */
[----:B------:R-:W2:Y:S01]  /*0090*/  LDCU.64 UR10, c[0x0][0x358] ;  /* 0x00006b00ff0a77ac */ /* 0x000ea20008000a00 */
[----:B-1----:R-:W-:Y:S01]  /*00a0*/  UIMAD UR4, UR4, UR5, URZ ;  /* 0x00000005040472a4 */ /* 0x002fe2000f8e02ff */
[----:B0-----:R-:W-:-:S13]  /*00b0*/  ISETP.GE.AND P0, PT, R6, 0x2, PT ;  /* 0x000000020600780c */ /* 0x001fda0003f06270 */
[----:B--2---:R-:W-:Y:S05]  /*00c0*/  @!P0 BRA `(.L_x_31) ;  /* 0x0000001c00788947 */ /* 0x004fea0003800000 */
[----:B------:R-:W0:Y:S01]  /*00d0*/  LDCU UR5, c[0x0][0x3f4] ;  /* 0x00007e80ff0577ac */ /* 0x000e220008000800 */
[----:B------:R-:W-:Y:S01]  /*00e0*/  VIADD R0, R6, 0xffffffff ;  /* 0xffffffff06007836 */ /* 0x000fe20000000000 */
[----:B0-----:R-:W-:-:S09]  /*00f0*/  UISETP.GT.AND UP0, UPT, UR5, URZ, UPT ;  /* 0x000000ff0500728c */ /* 0x001fd2000bf04270 */
[----:B------:R-:W-:Y:S05]  /*0100*/  BRA.U UP0, `(.L_x_32) ;  /* 0x0000000900887547 */ /* 0x000fea000b800000 */
[C---:B------:R-:W-:Y:S01]  /*0110*/  VIADD R4, R6.reuse, 0x7 ;  /* 0x0000000706047836 */ /* 0x040fe20000000000 */
[C---:B------:R-:W-:Y:S01]  /*0120*/  IADD3 R11, PT, PT, R6.reuse, 0xf, RZ ;  /* 0x0000000f060b7810 */ /* 0x040fe20007ffe0ff */
[----:B------:R-:W-:-:S03]  /*0130*/  VIADD R7, R6, 0xfffffffe ;  /* 0xfffffffe06077836 */ /* 0x000fc60000000000 */
[C---:B------:R-:W-:Y:S02]  /*0140*/  LOP3.LUT R5, R4.reuse, 0x7, RZ, 0xc0, !PT ;  /* 0x0000000704057812 */ /* 0x040fe400078ec0ff */
[----:B------:R-:W-:Y:S02]  /*0150*/  LOP3.LUT R3, R11, 0xf, RZ, 0xc0, !PT ;  /* 0x0000000f0b037812 */ /* 0x000fe400078ec0ff */
[----:B------:R-:W-:Y:S01]  /*0160*/  ISETP.GE.U32.AND P2, PT, R7, 0xf, PT ;  /* 0x0000000f0700780c */ /* 0x000fe20003f46070 */
[----:B------:R-:W-:Y:S01]  /*0170*/  VIADD R5, R5, 0xffffffff ;  /* 0xffffffff05057836 */ /* 0x000fe20000000000 */
[----:B------:R-:W-:Y:S02]  /*0180*/  IADD3 R3, PT, PT, R3, -0x1, RZ ;  /* 0xffffffff03037810 */ /* 0x000fe40007ffe0ff */
[----:B------:R-:W-:Y:S02]  /*0190*/  LOP3.LUT R4, R4, 0x3, RZ, 0xc0, !PT ;  /* 0x0000000304047812 */ /* 0x000fe400078ec0ff */
[----:B------:R-:W-:-:S02]  /*01a0*/  ISETP.GE.U32.AND P1, PT, R5, 0x3, PT ;  /* 0x000000030500780c */ /* 0x000fc40003f26070 */
[----:B------:R-:W-:Y:S02]  /*01b0*/  LOP3.LUT R5, R0, 0xfffffff0, RZ, 0xc0, !PT ;  /* 0xfffffff000057812 */ /* 0x000fe400078ec0ff */
[----:B------:R-:W-:Y:S02]  /*01c0*/  ISETP.GE.U32.AND P0, PT, R3, 0x7, PT ;  /* 0x000000070300780c */ /* 0x000fe40003f06070 */
[----:B------:R-:W-:Y:S01]  /*01d0*/  LEA R3, R6, 0xfffffff0, 0x4 ;  /* 0xfffffff006037811 */ /* 0x000fe200078e20ff */
[----:B------:R-:W-:-:S10]  /*01e0*/  IMAD.MOV R5, RZ, RZ, -R5 ;  /* 0x000000ffff057224 */ /* 0x000fd400078e0a05 */
.L_x_38:
[----:B01234-:R-:W0:Y:S01]  /*01f0*/  LDC.64 R6, c[0x0][0x3e8] ;  /* 0x0000fa00ff067b82 */ /* 0x01fe220000000a00 */
[----:B------:R-:W-:Y:S01]  /*0200*/  IMAD.MOV.U32 R9, RZ, RZ, 0x1 ;  /* 0x00000001ff097424 */ /* 0x000fe200078e00ff */
[----:B0-----:R0:W-:Y:S01]  /*0210*/  STG.E.64 desc[UR10][R6.64], RZ ;  /* 0x000000ff06007986 */ /* 0x0011e2000c101b0a */
[----:B------:R-:W-:Y:S05]  /*0220*/  @!P2 BRA `(.L_x_33) ;  /* 0x000000040014a947 */ /* 0x000fea0003800000 */
[----:B------:R-:W1:Y:S01]  /*0230*/  LDCU.64 UR6, c[0x0][0x390] ;  /* 0x00007200ff0677ac */ /* 0x000e620008000a00 */
[----:B------:R-:W-:Y:S02]  /*0240*/  HFMA2 R9, -RZ, RZ, 0, 0 ;  /* 0x00000000ff097431 */ /* 0x000fe400000001ff */
[----:B------:R-:W-:Y:S01]  /*0250*/  IMAD.MOV.U32 R10, RZ, RZ, R5 ;  /* 0x000000ffff0a7224 */ /* 0x000fe200078e0005 */
[----:B------:R-:W2:Y:S01]  /*0260*/  LDCU UR8, c[0x0][0x3f0] ;  /* 0x00007e00ff0877ac */ /* 0x000ea20008000800 */
[----:B-1----:R-:W-:-:S04]  /*0270*/  UIADD3 UR5, UP0, UPT, UR6, 0x40, URZ ;  /* 0x0000004006057890 */ /* 0x002fc8000ff1e0ff */
[----:B------:R-:W-:Y:S01]  /*0280*/  UIADD3.X UR6, UPT, UPT, URZ, UR7, URZ, UP0, !UPT ;  /* 0x00000007ff067290 */ /* 0x000fe200087fe4ff */
[----:B--2---:R-:W-:Y:S01]  /*0290*/  IMAD.U32 R8, RZ, RZ, UR8 ;  /* 0x00000008ff087e24 */ /* 0x004fe2000f8e00ff */
[----:B------:R-:W-:-:S04]  /*02a0*/  MOV R18, UR5 ;  /* 0x0000000500127c02 */ /* 0x000fc80008000f00 */
[----:B------:R-:W-:-:S07]  /*02b0*/  IMAD.U32 R19, RZ, RZ, UR6 ;  /* 0x00000006ff137e24 */ /* 0x000fce000f8e00ff */
.L_x_34:
[----:B0--3--:R-:W0:Y:S01]  /*02c0*/  LDC.64 R6, c[0x0][0x3b8] ;  /* 0x0000ee00ff067b82 */ /* 0x009e220000000a00 */
[----:B------:R-:W-:-:S04]  /*02d0*/  VIADD R13, R8, 0xffffffff ;  /* 0xffffffff080d7836 */ /* 0x000fc80000000000 */
[----:B0-----:R-:W-:-:S05]  /*02e0*/  IMAD.WIDE R6, R13, 0x8, R6 ;  /* 0x000000080d067825 */ /* 0x001fca00078e0206 */
[----:B------:R0:W2:Y:S01]  /*02f0*/  LDG.E.64 R12, desc[UR10][R6.64] ;  /* 0x0000000a060c7981 */ /* 0x0000a2000c1e1b00 */
[----:B------:R-:W-:Y:S01]  /*0300*/  IMAD.WIDE R14, R0, 0x8, R6 ;  /* 0x00000008000e7825 */ /* 0x000fe200078e0206 */
[----:B0-----:R-:W-:-:S03]  /*0310*/  MOV R6, R18 ;  /* 0x0000001200067202 */ /* 0x001fc60000000f00 */
[----:B------:R-:W-:-:S05]  /*0320*/  IMAD.MOV.U32 R7, RZ, RZ, R19 ;  /* 0x000000ffff077224 */ /* 0x000fca00078e0013 */
[----:B--2---:R0:W-:Y:S04]  /*0330*/  STG.E.64 desc[UR10][R6.64+-0x38], R12 ;  /* 0xffffc80c06007986 */ /* 0x0041e8000c101b0a */
[----:B------:R-:W2:Y:S01]  /*0340*/  LDG.E.64 R16, desc[UR10][R14.64] ;  /* 0x0000000a0e107981 */ /* 0x000ea2000c1e1b00 */
[----:B------:R-:W-:-:S03]  /*0350*/  IMAD.WIDE R18, R0, 0x8, R14 ;  /* 0x0000000800127825 */ /* 0x000fc600078e020e */
[----:B--2---:R1:W-:Y:S04]  /*0360*/  STG.E.64 desc[UR10][R6.64+-0x30], R16 ;  /* 0xffffd01006007986 */ /* 0x0043e8000c101b0a */
[----:B------:R-:W2:Y:S01]  /*0370*/  LDG.E.64 R20, desc[UR10][R18.64] ;  /* 0x0000000a12147981 */ /* 0x000ea2000c1e1b00 */
[----:B------:R-:W-:-:S03]  /*0380*/  IMAD.WIDE R22, R0, 0x8, R18 ;  /* 0x0000000800167825 */ /* 0x000fc600078e0212 */
[----:B--2---:R2:W-:Y:S04]  /*0390*/  STG.E.64 desc[UR10][R6.64+-0x28], R20 ;  /* 0xffffd81406007986 */ /* 0x0045e8000c101b0a */
[----:B------:R-:W3:Y:S01]  /*03a0*/  LDG.E.64 R24, desc[UR10][R22.64] ;  /* 0x0000000a16187981 */ /* 0x000ee2000c1e1b00 */
[----:B------:R-:W-:-:S03]  /*03b0*/  IMAD.WIDE R26, R0, 0x8, R22 ;  /* 0x00000008001a7825 */ /* 0x000fc600078e0216 */
[----:B---3--:R3:W-:Y:S04]  /*03c0*/  STG.E.64 desc[UR10][R6.64+-0x20], R24 ;  /* 0xffffe01806007986 */ /* 0x0087e8000c101b0a */
[----:B------:R-:W4:Y:S01]  /*03d0*/  LDG.E.64 R28, desc[UR10][R26.64] ;  /* 0x0000000a1a1c7981 */ /* 0x000f22000c1e1b00 */
[----:B0-----:R-:W-:-:S03]  /*03e0*/  IMAD.WIDE R12, R0, 0x8, R26 ;  /* 0x00000008000c7825 */ /* 0x001fc600078e021a */
[----:B----4-:R0:W-:Y:S04]  /*03f0*/  STG.E.64 desc[UR10][R6.64+-0x18], R28 ;  /* 0xffffe81c06007986 */ /* 0x0101e8000c101b0a */
[----:B------:R-:W4:Y:S01]  /*0400*/  LDG.E.64 R14, desc[UR10][R12.64] ;  /* 0x0000000a0c0e7981 */ /* 0x000f22000c1e1b00 */
[----:B-1----:R-:W-:-:S03]  /*0410*/  IMAD.WIDE R16, R0, 0x8, R12 ;  /* 0x0000000800107825 */ /* 0x002fc600078e020c */
[----:B----4-:R1:W-:Y:S04]  /*0420*/  STG.E.64 desc[UR10][R6.64+-0x10], R14 ;  /* 0xfffff00e06007986 */ /* 0x0103e8000c101b0a */
[----:B------:R-:W4:Y:S01]  /*0430*/  LDG.E.64 R18, desc[UR10][R16.64] ;  /* 0x0000000a10127981 */ /* 0x000f22000c1e1b00 */
[----:B--2---:R-:W-:-:S03]  /*0440*/  IMAD.WIDE R20, R0, 0x8, R16 ;  /* 0x0000000800147825 */ /* 0x004fc600078e0210 */
[----:B----4-:R2:W-:Y:S04]  /*0450*/  STG.E.64 desc[UR10][R6.64+-0x8], R18 ;  /* 0xfffff81206007986 */ /* 0x0105e8000c101b0a */
[----:B------:R-:W4:Y:S01]  /*0460*/  LDG.E.64 R22, desc[UR10][R20.64] ;  /* 0x0000000a14167981 */ /* 0x000f22000c1e1b00 */
[----:B---3--:R-:W-:-:S03]  /*0470*/  IMAD.WIDE R24, R0, 0x8, R20 ;  /* 0x0000000800187825 */ /* 0x008fc600078e0214 */
[----:B----4-:R3:W-:Y:S04]  /*0480*/  STG.E.64 desc[UR10][R6.64], R22 ;  /* 0x0000001606007986 */ /* 0x0107e8000c101b0a */
        /* <DEDUP_REMOVED lines=21> */
[----:B------:R-:W2:Y:S01]  /*05e0*/  LDG.E.64 R16, desc[UR10][R16.64] ;  /* 0x0000000a10107981 */ /* 0x000ea2000c1e1b00 */
[----:B------:R-:W-:Y:S01]  /*05f0*/  VIADD R10, R10, 0x10 ;  /* 0x000000100a0a7836 */ /* 0x000fe20000000000 */
[----:B------:R-:W-:Y:S01]  /*0600*/  IADD3 R18, P4, PT, R6, 0x80, RZ ;  /* 0x0000008006127810 */ /* 0x000fe20007f9e0ff */
[----:B------:R-:W-:Y:S02]  /*0610*/  VIADD R9, R9, 0x10 ;  /* 0x0000001009097836 */ /* 0x000fe40000000000 */
[----:B------:R-:W-:Y:S01]  /*0620*/  IMAD.IADD R8, R3, 0x1, R8 ;  /* 0x0000000103087824 */ /* 0x000fe200078e0208 */
[----:B------:R-:W-:-:S02]  /*0630*/  ISETP.NE.AND P3, PT, R10, RZ, PT ;  /* 0x000000ff0a00720c */ /* 0x000fc40003f65270 */
[----:B------:R-:W-:Y:S01]  /*0640*/  IADD3.X R19, PT, PT, RZ, R7, RZ, P4, !PT ;  /* 0x00000007ff137210 */ /* 0x000fe200027fe4ff */
[----:B--2---:R3:W-:Y:S10]  /*0650*/  STG.E.64 desc[UR10][R6.64+0x40], R16 ;  /* 0x0000401006007986 */ /* 0x0047f4000c101b0a */
[----:B------:R-:W-:Y:S05]  /*0660*/  @P3 BRA `(.L_x_34) ;  /* 0xfffffffc00143947 */ /* 0x000fea000383ffff */
[----:B------:R-:W-:-:S07]  /*0670*/  IADD3 R9, PT, PT, R9, 0x1, RZ ;  /* 0x0000000109097810 */ /* 0x000fce0007ffe0ff */
.L_x_33:
[----:B------:R-:W-:-:S13]  /*0680*/  LOP3.LUT P3, RZ, R0, 0xf, RZ, 0xc0, !PT ;  /* 0x0000000f00ff7812 */ /* 0x000fda000786c0ff */
[----:B------:R-:W-:Y:S05]  /*0690*/  @!P3 BRA `(.L_x_35) ;  /* 0x000000040014b947 */ /* 0x000fea0003800000 */
[----:B------:R-:W-:Y:S01]  /*06a0*/  LOP3.LUT P3, RZ, R11, 0x7, RZ, 0xc0, !PT ;  /* 0x000000070bff7812 */ /* 0x000fe2000786c0ff */
[----:B------:R-:W-:-:S12]  /*06b0*/  @!P0 BRA `(.L_x_36) ;  /* 0x0000000000748947 */ /* 0x000fd80003800000 */
[----:B------:R-:W1:Y:S01]  /*06c0*/  LDC.64 R12, c[0x0][0x3b8] ;  /* 0x0000ee00ff0c7b82 */ /* 0x000e620000000a00 */
[----:B0--3--:R-:W-:-:S04]  /*06d0*/  IMAD R7, R9, R0, RZ ;  /* 0x0000000009077224 */ /* 0x009fc800078e02ff */
[----:B-1----:R-:W-:-:S03]  /*06e0*/  IMAD.WIDE R12, R7, 0x8, R12 ;  /* 0x00000008070c7825 */ /* 0x002fc600078e020c */
[----:B------:R-:W0:Y:S02]  /*06f0*/  LDC.64 R6, c[0x0][0x390] ;  /* 0x0000e400ff067b82 */ /* 0x000e240000000a00 */
[----:B------:R-:W2:Y:S01]  /*0700*/  LDG.E.64 R14, desc[UR10][R12.64] ;  /* 0x0000000a0c0e7981 */ /* 0x000ea2000c1e1b00 */
[----:B------:R-:W-:-:S04]  /*0710*/  IMAD.WIDE R16, R0, 0x8, R12 ;  /* 0x0000000800107825 */ /* 0x000fc800078e020c */
[----:B0-----:R-:W-:-:S05]  /*0720*/  IMAD.WIDE.U32 R6, R9, 0x8, R6 ;  /* 0x0000000809067825 */ /* 0x001fca00078e0006 */
        /* <DEDUP_REMOVED lines=10> */
[----:B------:R-:W3:Y:S01]  /*07d0*/  LDG.E.64 R28, desc[UR10][R26.64] ;  /* 0x0000000a1a1c7981 */ /* 0x000ee2000c1e1b00 */
[----:B0-----:R-:W-:-:S03]  /*07e0*/  IMAD.WIDE R14, R0, 0x8, R26 ;  /* 0x00000008000e7825 */ /* 0x001fc600078e021a */
[----:B---3--:R4:W-:Y:S04]  /*07f0*/  STG.E.64 desc[UR10][R6.64+0x20], R28 ;  /* 0x0000201c06007986 */ /* 0x0089e8000c101b0a */
[----:B------:R-:W3:Y:S01]  /*0800*/  LDG.E.64 R16, desc[UR10][R14.64] ;  /* 0x0000000a0e107981 */ /* 0x000ee2000c1e1b00 */
[----:B-1----:R-:W-:-:S03]  /*0810*/  IMAD.WIDE R18, R0, 0x8, R14 ;  /* 0x0000000800127825 */ /* 0x002fc600078e020e */
[----:B---3--:R4:W-:Y:S04]  /*0820*/  STG.E.64 desc[UR10][R6.64+0x28], R16 ;  /* 0x0000281006007986 */ /* 0x0089e8000c101b0a */
[----:B------:R-:W3:Y:S01]  /*0830*/  LDG.E.64 R20, desc[UR10][R18.64] ;  /* 0x0000000a12147981 */ /* 0x000ee2000c1e1b00 */
[----:B--2---:R-:W-:-:S03]  /*0840*/  IMAD.WIDE R22, R0, 0x8, R18 ;  /* 0x0000000800167825 */ /* 0x004fc600078e0212 */
[----:B---3--:R4:W-:Y:S04]  /*0850*/  STG.E.64 desc[UR10][R6.64+0x30], R20 ;  /* 0x0000301406007986 */ /* 0x0089e8000c101b0a */
[----:B------:R-:W2:Y:S01]  /*0860*/  LDG.E.64 R22, desc[UR10][R22.64] ;  /* 0x0000000a16167981 */ /* 0x000ea2000c1e1b00 */
[----:B------:R-:W-:-:S03]  /*0870*/  VIADD R9, R9, 0x8 ;  /* 0x0000000809097836 */ /* 0x000fc60000000000 */
[----:B--2---:R4:W-:Y:S04]  /*0880*/  STG.E.64 desc[UR10][R6.64+0x38], R22 ;  /* 0x0000381606007986 */ /* 0x0049e8000c101b0a */
.L_x_36:
[----:B------:R-:W-:Y:S05]  /*0890*/  @!P3 BRA `(.L_x_35) ;  /* 0x000000000094b947 */ /* 0x000fea0003800000 */
[----:B------:R-:W-:Y:S01]  /*08a0*/  ISETP.NE.AND P3, PT, R4, RZ, PT ;  /* 0x000000ff0400720c */ /* 0x000fe20003f65270 */
[----:B------:R-:W-:-:S12]  /*08b0*/  @!P1 BRA `(.L_x_37) ;  /* 0x0000000000449947 */ /* 0x000fd80003800000 */
[----:B0--34-:R-:W0:Y:S01]  /*08c0*/  LDC.64 R6, c[0x0][0x3b8] ;  /* 0x0000ee00ff067b82 */ /* 0x019e220000000a00 */
[----:B------:R-:W-:-:S04]  /*08d0*/  IMAD R19, R9, R0, RZ ;  /* 0x0000000009137224 */ /* 0x000fc800078e02ff */
[----:B0-----:R-:W-:-:S03]  /*08e0*/  IMAD.WIDE R18, R19, 0x8, R6 ;  /* 0x0000000813127825 */ /* 0x001fc600078e0206 */
        /* <DEDUP_REMOVED lines=11> */
[----:B------:R-:W2:Y:S01]  /*09a0*/  LDG.E.64 R18, desc[UR10][R24.64] ;  /* 0x0000000a18127981 */ /* 0x000ea2000c1e1b00 */
[----:B------:R-:W-:-:S03]  /*09b0*/  VIADD R9, R9, 0x4 ;  /* 0x0000000409097836 */ /* 0x000fc60000000000 */
[----:B--2---:R1:W-:Y:S04]  /*09c0*/  STG.E.64 desc[UR10][R6.64+0x18], R18 ;  /* 0x0000181206007986 */ /* 0x0043e8000c101b0a */
.L_x_37:
[----:B------:R-:W-:Y:S05]  /*09d0*/  @!P3 BRA `(.L_x_35) ;  /* 0x000000000044b947 */ /* 0x000fea0003800000 */
[----:B-1--4-:R-:W1:Y:S01]  /*09e0*/  LDC.64 R12, c[0x0][0x3b8] ;  /* 0x0000ee00ff0c7b82 */ /* 0x012e620000000a00 */
[----:B0--3--:R-:W-:-:S07]  /*09f0*/  IMAD R7, R9, R0, RZ ;  /* 0x0000000009077224 */ /* 0x009fce00078e02ff */
[----:B------:R-:W0:Y:S01]  /*0a00*/  LDC.64 R14, c[0x0][0x390] ;  /* 0x0000e400ff0e7b82 */ /* 0x000e220000000a00 */
[----:B-1----:R-:W-:-:S05]  /*0a10*/  IMAD.WIDE R12, R7, 0x8, R12 ;  /* 0x00000008070c7825 */ /* 0x002fca00078e020c */
[----:B------:R-:W2:Y:S01]  /*0a20*/  LDG.E.64 R6, desc[UR10][R12.64] ;  /* 0x0000000a0c067981 */ /* 0x000ea2000c1e1b00 */
[----:B------:R-:W-:Y:S01]  /*0a30*/  ISETP.NE.AND P3, PT, R4, 0x1, PT ;  /* 0x000000010400780c */ /* 0x000fe20003f65270 */
[----:B0-----:R-:W-:-:S05]  /*0a40*/  IMAD.WIDE.U32 R8, R9, 0x8, R14 ;  /* 0x0000000809087825 */ /* 0x001fca00078e000e */
[----:B--2---:R2:W-:Y:S07]  /*0a50*/  STG.E.64 desc[UR10][R8.64], R6 ;  /* 0x0000000608007986 */ /* 0x0045ee000c101b0a */
[----:B------:R-:W-:Y:S05]  /*0a60*/  @!P3 BRA `(.L_x_35) ;  /* 0x000000000020b947 */ /* 0x000fea0003800000 */
[----:B------:R-:W-:-:S05]  /*0a70*/  IMAD.WIDE R12, R0, 0x8, R12 ;  /* 0x00000008000c7825 */ /* 0x000fca00078e020c */
[----:B--2---:R-:W2:Y:S01]  /*0a80*/  LDG.E.64 R6, desc[UR10][R12.64] ;  /* 0x0000000a0c067981 */ /* 0x004ea2000c1e1b00 */
[----:B------:R-:W-:-:S03]  /*0a90*/  ISETP.NE.AND P3, PT, R4, 0x2, PT ;  /* 0x000000020400780c */ /* 0x000fc60003f65270 */
[----:B--2---:R0:W-:Y:S10]  /*0aa0*/  STG.E.64 desc[UR10][R8.64+0x8], R6 ;  /* 0x0000080608007986 */ /* 0x0041f4000c101b0a */
[----:B------:R-:W-:Y:S05]  /*0ab0*/  @!P3 BRA `(.L_x_35) ;  /* 0x00000000000cb947 */ /* 0x000fea0003800000 */
[----:B0-----:R-:W-:-:S06]  /*0ac0*/  IMAD.WIDE R6, R0, 0x8, R12 ;  /* 0x0000000800067825 */ /* 0x001fcc00078e020c */
[----:B------:R-:W2:Y:S04]  /*0ad0*/  LDG.E.64 R6, desc[UR10][R6.64] ;  /* 0x0000000a06067981 */ /* 0x000ea8000c1e1b00 */
[----:B--2---:R0:W-:Y:S02]  /*0ae0*/  STG.E.64 desc[UR10][R8.64+0x10], R6 ;  /* 0x0000100608007986 */ /* 0x0041e4000c101b0a */
.L_x_35:
[----:B------:R-:W-:-:S04]  /*0af0*/  IADD3 R2, PT, PT, R2, UR4, RZ ;  /* 0x0000000402027c10 */ /* 0x000fc8000fffe0ff */
[----:B------:R-:W-:-:S13]  /*0b00*/  ISETP.GE.AND P3, PT, R2, 0x1, PT ;  /* 0x000000010200780c */ /* 0x000fda0003f66270 */
[----:B------:R-:W-:Y:S05]  /*0b10*/  @!P3 BRA `(.L_x_38) ;  /* 0xfffffff400b4b947 */ /* 0x000fea000383ffff */
[----:B------:R-:W-:Y:S05]  /*0b20*/  EXIT ;  /* 0x000000000000794d */ /* 0x000fea0003800000 */
.L_x_32:
[C---:B------:R-:W-:Y:S01]  /*0b30*/  VIADD R4, R6.reuse, 0xfffffffe ;  /* 0xfffffffe06047836 */ /* 0x040fe20000000000 */
[C---:B------:R-:W-:Y:S01]  /*0b40*/  IADD3 R3, PT, PT, R6.reuse, 0xf, RZ ;  /* 0x0000000f06037810 */ /* 0x040fe20007ffe0ff */
[----:B------:R-:W-:Y:S01]  /*0b50*/  VIADD R7, R6, 0x7 ;  /* 0x0000000706077836 */ /* 0x000fe20000000000 */
[----:B------:R-:W-:Y:S01]  /*0b60*/  ULOP3.LUT UR7, UR5, 0x7, URZ, 0xc0, !UPT ;  /* 0x0000000705077892 */ /* 0x000fe2000f8ec0ff */
[----:B------:R-:W-:Y:S01]  /*0b70*/  LOP3.LUT R6, R0, 0xfffffff0, RZ, 0xc0, !PT ;  /* 0xfffffff000067812 */ /* 0x000fe200078ec0ff */
[----:B------:R-:W-:Y:S01]  /*0b80*/  ULOP3.LUT UR6, UR5, 0xf, URZ, 0xc0, !UPT ;  /* 0x0000000f05067892 */ /* 0x000fe2000f8ec0ff */
[----:B------:R-:W-:Y:S01]  /*0b90*/  ISETP.GE.U32.AND P0, PT, R4, 0xf, PT ;  /* 0x0000000f0400780c */ /* 0x000fe20003f06070 */
[----:B------:R-:W-:Y:S01]  /*0ba0*/  UIADD3 UR8, UPT, UPT, UR7, -0x1, URZ ;  /* 0xffffffff07087890 */ /* 0x000fe2000fffe0ff */
[----:B------:R-:W-:Y:S01]  /*0bb0*/  LOP3.LUT R5, R7, 0x7, RZ, 0xc0, !PT ;  /* 0x0000000707057812 */ /* 0x000fe200078ec0ff */
[----:B------:R-:W-:Y:S01]  /*0bc0*/  ULOP3.LUT UR9, UR5, 0x7ffffff0, URZ, 0xc0, !UPT ;  /* 0x7ffffff005097892 */ /* 0x000fe2000f8ec0ff */
[----:B------:R-:W-:Y:S01]  /*0bd0*/  LOP3.LUT R4, R3, 0xf, RZ, 0xc0, !PT ;  /* 0x0000000f03047812 */ /* 0x000fe200078ec0ff */
[----:B------:R-:W-:Y:S01]  /*0be0*/  ULOP3.LUT UR5, UR5, 0x3, URZ, 0xc0, !UPT ;  /* 0x0000000305057892 */ /* 0x000fe2000f8ec0ff */
[----:B------:R-:W-:Y:S01]  /*0bf0*/  LOP3.LUT R7, R7, 0x3, RZ, 0xc0, !PT ;  /* 0x0000000307077812 */ /* 0x000fe200078ec0ff */
[----:B------:R-:W-:Y:S01]  /*0c00*/  VIADD R5, R5, 0xffffffff ;  /* 0xffffffff05057836 */ /* 0x000fe20000000000 */
[----:B------:R-:W-:Y:S01]  /*0c10*/  UISETP.GE.U32.AND UP0, UPT, UR8, 0x3, UPT ;  /* 0x000000030800788c */ /* 0x000fe2000bf06070 */
[----:B------:R-:W-:-:S03]  /*0c20*/  VIADD R4, R4, 0xffffffff ;  /* 0xffffffff04047836 */ /* 0x000fc60000000000 */
[----:B------:R-:W-:Y:S02]  /*0c30*/  ISETP.GE.U32.AND P1, PT, R5, 0x3, PT ;  /* 0x000000030500780c */ /* 0x000fe40003f26070 */
[----:B------:R-:W-:-:S13]  /*0c40*/  ISETP.GE.U32.AND P2, PT, R4, 0x7, PT ;  /* 0x000000070400780c */ /* 0x000fda0003f46070 */
.L_x_49:
[----:B01234-:R-:W0:Y:S01]  /*0c50*/  LDC.64 R4, c[0x0][0x3e8] ;  /* 0x0000fa00ff047b82 */ /* 0x01fe220000000a00 */
[----:B------:R-:W-:Y:S01]  /*0c60*/  HFMA2 R11, -RZ, RZ, 0, 5.9604644775390625e-08 ;  /* 0x00000001ff0b7431 */ /* 0x000fe200000001ff */
[----:B0-----:R0:W-:Y:S01]  /*0c70*/  STG.E.64 desc[UR10][R4.64], RZ ;  /* 0x000000ff04007986 */ /* 0x0011e2000c101b0a */
[----:B-----5:R-:W-:Y:S05]  /*0c80*/  @!P0 BRA `(.L_x_39) ;  /* 0x0000000000e48947 */ /* 0x020fea0003800000 */
[----:B------:R-:W-:-:S07]  /*0c90*/  IMAD.MOV.U32 R11, RZ, RZ, 0x1 ;  /* 0x00000001ff0b7424 */ /* 0x000fce00078e00ff */
.L_x_40:
[----:B----4-:R-:W1:Y:S01]  /*0ca0*/  LDC.64 R12, c[0x0][0x3b8] ;  /* 0x0000ee00ff0c7b82 */ /* 0x010e620000000a00 */
[----:B------:R-:W-:-:S04]  /*0cb0*/  IMAD R9, R11, R0, RZ ;  /* 0x000000000b097224 */ /* 0x000fc800078e02ff */
[----:B-1----:R-:W-:-:S03]  /*0cc0*/  IMAD.WIDE R12, R9, 0x8, R12 ;  /* 0x00000008090c7825 */ /* 0x002fc600078e020c */
[----:B------:R-:W1:Y:S02]  /*0cd0*/  LDC.64 R8, c[0x0][0x390] ;  /* 0x0000e400ff087b82 */ /* 0x000e640000000a00 */
[----:B------:R-:W2:Y:S01]  /*0ce0*/  LDG.E.64 R14, desc[UR10][R12.64] ;  /* 0x0000000a0c0e7981 */ /* 0x000ea2000c1e1b00 */
[----:B------:R-:W-:-:S04]  /*0cf0*/  IMAD.WIDE R16, R0, 0x8, R12 ;  /* 0x0000000800107825 */ /* 0x000fc800078e020c */
[----:B-1----:R-:W-:-:S05]  /*0d00*/  IMAD.WIDE.U32 R8, R11, 0x8, R8 ;  /* 0x000000080b087825 */ /* 0x002fca00078e0008 */
        /* <DEDUP_REMOVED lines=8> */
[----:B------:R-:W-:-:S03]  /*0d90*/  IMAD.WIDE R26, R0, 0x8, R24 ;  /* 0x00000008001a7825 */ /* 0x000fc600078e0218 */
[----:B----4-:R4:W-:Y:S04]  /*0da0*/  STG.E.64 desc[UR10][R8.64+0x18], R12 ;  /* 0x0000180c08007986 */ /* 0x0109e8000c101b0a */
[----:B------:R-:W5:Y:S01]  /*0db0*/  LDG.E.64 R28, desc[UR10][R26.64] ;  /* 0x0000000a1a1c7981 */ /* 0x000f62000c1e1b00 */
[----:B-1----:R-:W-:-:S03]  /*0dc0*/  IMAD.WIDE R14, R0, 0x8, R26 ;  /* 0x00000008000e7825 */ /* 0x002fc600078e021a */
[----:B-----5:R1:W-:Y:S04]  /*0dd0*/  STG.E.64 desc[UR10][R8.64+0x20], R28 ;  /* 0x0000201c08007986 */ /* 0x0203e8000c101b0a */
[----:B------:R-:W5:Y:S01]  /*0de0*/  LDG.E.64 R16, desc[UR10][R14.64] ;  /* 0x0000000a0e107981 */ /* 0x000f62000c1e1b00 */
[----:B--2---:R-:W-:-:S03]  /*0df0*/  IMAD.WIDE R18, R0, 0x8, R14 ;  /* 0x0000000800127825 */ /* 0x004fc600078e020e */
[----:B-----5:R2:W-:Y:S04]  /*0e00*/  STG.E.64 desc[UR10][R8.64+0x28], R16 ;  /* 0x0000281008007986 */ /* 0x0205e8000c101b0a */
[----:B------:R-:W5:Y:S01]  /*0e10*/  LDG.E.64 R20, desc[UR10][R18.64] ;  /* 0x0000000a12147981 */ /* 0x000f62000c1e1b00 */
[----:B---3--:R-:W-:-:S03]  /*0e20*/  IMAD.WIDE R22, R0, 0x8, R18 ;  /* 0x0000000800167825 */ /* 0x008fc600078e0212 */
[----:B-----5:R3:W-:Y:S04]  /*0e30*/  STG.E.64 desc[UR10][R8.64+0x30], R20 ;  /* 0x0000301408007986 */ /* 0x0207e8000c101b0a */
[----:B------:R-:W5:Y:S01]  /*0e40*/  LDG.E.64 R24, desc[UR10][R22.64] ;  /* 0x0000000a16187981 */ /* 0x000f62000c1e1b00 */
[----:B----4-:R-:W-:-:S03]  /*0e50*/  IMAD.WIDE R12, R0, 0x8, R22 ;  /* 0x00000008000c7825 */ /* 0x010fc600078e0216 */
[----:B-----5:R4:W-:Y:S04]  /*0e60*/  STG.E.64 desc[UR10][R8.64+0x38], R24 ;  /* 0x0000381808007986 */ /* 0x0209e8000c101b0a */
        /* <DEDUP_REMOVED lines=18> */
[----:B------:R-:W2:Y:S01]  /*0f90*/  LDG.E.64 R16, desc[UR10][R14.64] ;  /* 0x0000000a0e107981 */ /* 0x000ea2000c1e1b00 */
[----:B---3--:R-:W-:-:S03]  /*0fa0*/  IMAD.WIDE R18, R0, 0x8, R14 ;  /* 0x0000000800127825 */ /* 0x008fc600078e020e */
[----:B--2---:R4:W-:Y:S04]  /*0fb0*/  STG.E.64 desc[UR10][R8.64+0x70], R16 ;  /* 0x0000701008007986 */ /* 0x0049e8000c101b0a */
[----:B------:R-:W2:Y:S01]  /*0fc0*/  LDG.E.64 R18, desc[UR10][R18.64] ;  /* 0x0000000a12127981 */ /* 0x000ea2000c1e1b00 */
[C---:B------:R-:W-:Y:S01]  /*0fd0*/  VIADD R21, R11.reuse, 0xf ;  /* 0x0000000f0b157836 */ /* 0x040fe20000000000 */
[----:B------:R-:W-:-:S04]  /*0fe0*/  IADD3 R11, PT, PT, R11, 0x10, RZ ;  /* 0x000000100b0b7810 */ /* 0x000fc80007ffe0ff */
[----:B------:R-:W-:Y:S01]  /*0ff0*/  ISETP.NE.AND P3, PT, R21, R6, PT ;  /* 0x000000061500720c */ /* 0x000fe20003f65270 */
[----:B--2---:R4:W-:-:S12]  /*1000*/  STG.E.64 desc[UR10][R8.64+0x78], R18 ;  /* 0x0000781208007986 */ /* 0x0049d8000c101b0a */
[----:B------:R-:W-:Y:S05]  /*1010*/  @P3 BRA `(.L_x_40) ;  /* 0xfffffffc00203947 */ /* 0x000fea000383ffff */
.L_x_39:
[----:B------:R-:W-:-:S13]  /*1020*/  LOP3.LUT P3, RZ, R0, 0xf, RZ, 0xc0, !PT ;  /* 0x0000000f00ff7812 */ /* 0x000fda000786c0ff */
[----:B------:R-:W-:Y:S05]  /*1030*/  @!P3 BRA `(.L_x_41) ;  /* 0x000000040010b947 */ /* 0x000fea0003800000 */
[----:B------:R-:W-:Y:S01]  /*1040*/  LOP3.LUT P3, RZ, R3, 0x7, RZ, 0xc0, !PT ;  /* 0x0000000703ff7812 */ /* 0x000fe2000786c0ff */
[----:B------:R-:W-:-:S12]  /*1050*/  @!P2 BRA `(.L_x_42) ;  /* 0x000000000074a947 */ /* 0x000fd80003800000 */
        /* <DEDUP_REMOVED lines=27> */
[----:B------:R-:W-:-:S03]  /*1210*/  VIADD R11, R11, 0x8 ;  /* 0x000000080b0b7836 */ /* 0x000fc60000000000 */
[----:B--2---:R4:W-:Y:S04]  /*1220*/  STG.E.64 desc[UR10][R8.64+0x38], R22 ;  /* 0x0000381608007986 */ /* 0x0049e8000c101b0a */
.L_x_42:
[----:B------:R-:W-:Y:S05]  /*1230*/  @!P3 BRA `(.L_x_41) ;  /* 0x000000000090b947 */ /* 0x000fea0003800000 */
[----:B------:R-:W-:Y:S01]  /*1240*/  ISETP.NE.AND P3, PT, R7, RZ, PT ;  /* 0x000000ff0700720c */ /* 0x000fe20003f65270 */
        /* <DEDUP_REMOVED lines=18> */
.L_x_43:
[----:B------:R-:W-:Y:S05]  /*1370*/  @!P3 BRA `(.L_x_41) ;  /* 0x000000000040b947 */ /* 0x000fea0003800000 */
[----:B-1--4-:R-:W1:Y:S01]  /*1380*/  LDC.64 R12, c[0x0][0x3b8] ;  /* 0x0000ee00ff0c7b82 */ /* 0x012e620000000a00 */
[----:B------:R-:W-:-:S07]  /*1390*/  IMAD R9, R11, R0, RZ ;  /* 0x000000000b097224 */ /* 0x000fce00078e02ff */
[----:B------:R-:W2:Y:S01]  /*13a0*/  LDC.64 R14, c[0x0][0x390] ;  /* 0x0000e400ff0e7b82 */ /* 0x000ea20000000a00 */
[----:B-1----:R-:W-:-:S05]  /*13b0*/  IMAD.WIDE R12, R9, 0x8, R12 ;  /* 0x00000008090c7825 */ /* 0x002fca00078e020c */
[----:B------:R-:W3:Y:S01]  /*13c0*/  LDG.E.64 R8, desc[UR10][R12.64] ;  /* 0x0000000a0c087981 */ /* 0x000ee2000c1e1b00 */
[----:B------:R-:W-:Y:S01]  /*13d0*/  ISETP.NE.AND P3, PT, R7, 0x1, PT ;  /* 0x000000010700780c */ /* 0x000fe20003f65270 */
[----:B--2---:R-:W-:-:S05]  /*13e0*/  IMAD.WIDE.U32 R14, R11, 0x8, R14 ;  /* 0x000000080b0e7825 */ /* 0x004fca00078e000e */
[----:B---3--:R2:W-:Y:S07]  /*13f0*/  STG.E.64 desc[UR10][R14.64], R8 ;  /* 0x000000080e007986 */ /* 0x0085ee000c101b0a */
[----:B------:R-:W-:Y:S05]  /*1400*/  @!P3 BRA `(.L_x_41) ;  /* 0x00000000001cb947 */ /* 0x000fea0003800000 */
[----:B------:R-:W-:-:S05]  /*1410*/  IMAD.WIDE R12, R0, 0x8, R12 ;  /* 0x00000008000c7825 */ /* 0x000fca00078e020c */
[----:B--2---:R-:W2:Y:S01]  /*1420*/  LDG.E.64 R8, desc[UR10][R12.64] ;  /* 0x0000000a0c087981 */ /* 0x004ea2000c1e1b00 */
[----:B------:R-:W-:-:S13]  /*1430*/  ISETP.NE.AND P3, PT, R7, 0x2, PT ;  /* 0x000000020700780c */ /* 0x000fda0003f65270 */
[----:B------:R-:W-:Y:S01]  /*1440*/  @P3 IMAD.WIDE R10, R0, 0x8, R12 ;  /* 0x00000008000a3825 */ /* 0x000fe200078e020c */
[----:B--2---:R3:W-:Y:S05]  /*1450*/  STG.E.64 desc[UR10][R14.64+0x8], R8 ;  /* 0x000008080e007986 */ /* 0x0047ea000c101b0a */
[----:B------:R-:W2:Y:S04]  /*1460*/  @P3 LDG.E.64 R10, desc[UR10][R10.64] ;  /* 0x0000000a0a0a3981 */ /* 0x000ea8000c1e1b00 */
[----:B--2---:R3:W-:Y:S02]  /*1470*/  @P3 STG.E.64 desc[UR10][R14.64+0x10], R10 ;  /* 0x0000100a0e003986 */ /* 0x0047e4000c101b0a */
.L_x_41:
[----:B-123--:R1:W5:Y:S01]  /*1480*/  LDG.E.64 R14, desc[UR10][R4.64] ;  /* 0x0000000a040e7981 */ /* 0x00e362000c1e1b00 */
[----:B------:R-:W2:Y:S01]  /*1490*/  LDCU UR8, c[0x0][0x3f4] ;  /* 0x00007e80ff0877ac */ /* 0x000ea20008000800 */
[----:B------:R-:W-:Y:S01]  /*14a0*/  MOV R10, 0x1 ;  /* 0x00000001000a7802 */ /* 0x000fe20000000f00 */
[----:B--2---:R-:W-:-:S09]  /*14b0*/  UISETP.GE.U32.AND UP1, UPT, UR8, 0x10, UPT ;  /* 0x000000100800788c */ /* 0x004fd2000bf26070 */
[----:B-1----:R-:W-:Y:S05]  /*14c0*/  BRA.U !UP1, `(.L_x_44) ;  /* 0x0000000509207547 */ /* 0x002fea000b800000 */
[----:B----4-:R-:W1:Y:S01]  /*14d0*/  LDC.64 R8, c[0x0][0x390] ;  /* 0x0000e400ff087b82 */ /* 0x010e620000000a00 */
[----:B------:R-:W-:-:S07]  /*14e0*/  IMAD.MOV.U32 R13, RZ, RZ, 0x1 ;  /* 0x00000001ff0d7424 */ /* 0x000fce00078e00ff */
.L_x_45:
[----:B-1----:R-:W-:-:S05]  /*14f0*/  IMAD.WIDE.U32 R10, R13, 0x8, R8 ;  /* 0x000000080d0a7825 */ /* 0x002fca00078e0008 */
[----:B----4-:R-:W2:Y:S02]  /*1500*/  LDG.E.64 R16, desc[UR10][R10.64] ;  /* 0x0000000a0a107981 */ /* 0x010ea4000c1e1b00 */
[----:B--2--5:R-:W-:-:S05]  /*1510*/  IADD3 R16, P3, PT, R16, R14, RZ ;  /* 0x0000000e10107210 */ /* 0x024fca0007f7e0ff */
[----:B------:R-:W-:-:S05]  /*1520*/  IMAD.X R17, R17, 0x1, R15, P3 ;  /* 0x0000000111117824 */ /* 0x000fca00018e060f */
[----:B------:R1:W-:Y:S04]  /*1530*/  STG.E.64 desc[UR10][R4.64], R16 ;  /* 0x0000001004007986 */ /* 0x0003e8000c101b0a */
[----:B------:R-:W2:Y:S02]  /*1540*/  LDG.E.64 R14, desc[UR10][R10.64+0x8] ;  /* 0x0000080a0a0e7981 */ /* 0x000ea4000c1e1b00 */
[----:B--2---:R-:W-:-:S04]  /*1550*/  IADD3 R18, P3, PT, R14, R16, RZ ;  /* 0x000000100e127210 */ /* 0x004fc80007f7e0ff */
[----:B------:R-:W-:-:S05]  /*1560*/  IADD3.X R19, PT, PT, R15, R17, RZ, P3, !PT ;  /* 0x000000110f137210 */ /* 0x000fca0001ffe4ff */
[----:B------:R2:W-:Y:S04]  /*1570*/  STG.E.64 desc[UR10][R4.64], R18 ;  /* 0x0000001204007986 */ /* 0x0005e8000c101b0a */
[----:B------:R-:W3:Y:S02]  /*1580*/  LDG.E.64 R14, desc[UR10][R10.64+0x10] ;  /* 0x0000100a0a0e7981 */ /* 0x000ee4000c1e1b00 */
[----:B---3--:R-:W-:-:S05]  /*1590*/  IADD3 R20, P3, PT, R14, R18, RZ ;  /* 0x000000120e147210 */ /* 0x008fca0007f7e0ff */
[----:B------:R-:W-:-:S05]  /*15a0*/  IMAD.X R21, R15, 0x1, R19, P3 ;  /* 0x000000010f157824 */ /* 0x000fca00018e0613 */
[----:B------:R3:W-:Y:S04]  /*15b0*/  STG.E.64 desc[UR10][R4.64], R20 ;  /* 0x0000001404007986 */ /* 0x0007e8000c101b0a */
[----:B------:R-:W4:Y:S02]  /*15c0*/  LDG.E.64 R14, desc[UR10][R10.64+0x18] ;  /* 0x0000180a0a0e7981 */ /* 0x000f24000c1e1b00 */
[----:B----4-:R-:W-:-:S04]  /*15d0*/  IADD3 R22, P3, PT, R14, R20, RZ ;  /* 0x000000140e167210 */ /* 0x010fc80007f7e0ff */
[----:B------:R-:W-:-:S05]  /*15e0*/  IADD3.X R23, PT, PT, R15, R21, RZ, P3, !PT ;  /* 0x000000150f177210 */ /* 0x000fca0001ffe4ff */
        /* <DEDUP_REMOVED lines=45> */
[----:B------:R-:W2:Y:S01]  /*18c0*/  LDG.E.64 R14, desc[UR10][R10.64+0x78] ;  /* 0x0000780a0a0e7981 */ /* 0x000ea2000c1e1b00 */
[C---:B------:R-:W-:Y:S01]  /*18d0*/  VIADD R12, R13.reuse, 0xf ;  /* 0x0000000f0d0c7836 */ /* 0x040fe20000000000 */
[----:B------:R-:W-:Y:S02]  /*18e0*/  IADD3 R13, PT, PT, R13, 0x10, RZ ;  /* 0x000000100d0d7810 */ /* 0x000fe40007ffe0ff */
[----:B--2---:R-:W-:-:S04]  /*18f0*/  IADD3 R14, P3, PT, R14, R20, RZ ;  /* 0x000000140e0e7210 */ /* 0x004fc80007f7e0ff */
[----:B------:R-:W-:Y:S02]  /*1900*/  IADD3.X R15, PT, PT, R15, R21, RZ, P3, !PT ;  /* 0x000000150f0f7210 */ /* 0x000fe40001ffe4ff */
[----:B------:R-:W-:-:S03]  /*1910*/  ISETP.NE.AND P3, PT, R12, UR9, PT ;  /* 0x000000090c007c0c */ /* 0x000fc6000bf65270 */
[----:B------:R4:W-:Y:S10]  /*1920*/  STG.E.64 desc[UR10][R4.64], R14 ;  /* 0x0000000e04007986 */ /* 0x0009f4000c101b0a */
[----:B------:R-:W-:Y:S05]  /*1930*/  @P3 BRA `(.L_x_45) ;  /* 0xfffffff800ec3947 */ /* 0x000fea000383ffff */
[----:B------:R-:W-:-:S07]  /*1940*/  IMAD.MOV.U32 R10, RZ, RZ, R13 ;  /* 0x000000ffff0a7224 */ /* 0x000fce00078e000d */
.L_x_44:
[----:B------:R-:W-:-:S09]  /*1950*/  UISETP.NE.AND UP1, UPT, UR6, URZ, UPT ;  /* 0x000000ff0600728c */ /* 0x000fd2000bf25270 */
[----:B------:R-:W-:Y:S05]  /*1960*/  BRA.U !UP1, `(.L_x_46) ;  /* 0x0000000509407547 */ /* 0x000fea000b800000 */
[----:B------:R-:W-:Y:S02]  /*1970*/  UIADD3 UR8, UPT, UPT, UR6, -0x1, URZ ;  /* 0xffffffff06087890 */ /* 0x000fe4000fffe0ff */
[----:B------:R-:W-:Y:S02]  /*1980*/  UISETP.NE.AND UP2, UPT, UR7, URZ, UPT ;  /* 0x000000ff0700728c */ /* 0x000fe4000bf45270 */
[----:B------:R-:W-:-:S09]  /*1990*/  UISETP.GE.U32.AND UP1, UPT, UR8, 0x7, UPT ;  /* 0x000000070800788c */ /* 0x000fd2000bf26070 */
[----:B------:R-:W-:Y:S05]  /*19a0*/  BRA.U !UP1, `(.L_x_47) ;  /* 0x00000001098c7547 */ /* 0x000fea000b800000 */
[----:B----4-:R-:W1:Y:S02]  /*19b0*/  LDC.64 R8, c[0x0][0x390] ;  /* 0x0000e400ff087b82 */ /* 0x010e640000000a00 */
[----:B-1----:R-:W-:-:S05]  /*19c0*/  IMAD.WIDE.U32 R8, R10, 0x8, R8 ;  /* 0x000000080a087825 */ /* 0x002fca00078e0008 */
[----:B------:R-:W2:Y:S02]  /*19d0*/  LDG.E.64 R12, desc[UR10][R8.64] ;  /* 0x0000000a080c7981 */ /* 0x000ea4000c1e1b00 */
[----:B--2--5:R-:W-:-:S04]  /*19e0*/  IADD3 R14, P3, PT, R12, R14, RZ ;  /* 0x0000000e0c0e7210 */ /* 0x024fc80007f7e0ff */
[----:B------:R-:W-:-:S05]  /*19f0*/  IADD3.X R15, PT, PT, R13, R15, RZ, P3, !PT ;  /* 0x0000000f0d0f7210 */ /* 0x000fca0001ffe4ff */
[----:B------:R-:W-:Y:S04]  /*1a00*/  STG.E.64 desc[UR10][R4.64], R14 ;  /* 0x0000000e04007986 */ /* 0x000fe8000c101b0a */
[----:B------:R-:W2:Y:S02]  /*1a10*/  LDG.E.64 R12, desc[UR10][R8.64+0x8] ;  /* 0x0000080a080c7981 */ /* 0x000ea4000c1e1b00 */
[----:B--2---:R-:W-:-:S05]  /*1a20*/  IADD3 R16, P3, PT, R12, R14, RZ ;  /* 0x0000000e0c107210 */ /* 0x004fca0007f7e0ff */
        /* <DEDUP_REMOVED lines=22> */
[----:B------:R-:W2:Y:S01]  /*1b90*/  LDG.E.64 R12, desc[UR10][R8.64+0x38] ;  /* 0x0000380a080c7981 */ /* 0x000ea2000c1e1b00 */
[----:B------:R-:W-:Y:S02]  /*1ba0*/  IADD3 R10, PT, PT, R10, 0x8, RZ ;  /* 0x000000080a0a7810 */ /* 0x000fe40007ffe0ff */
[----:B--2---:R-:W-:-:S05]  /*1bb0*/  IADD3 R14, P3, PT, R12, R18, RZ ;  /* 0x000000120c0e7210 */ /* 0x004fca0007f7e0ff */
[----:B------:R-:W-:-:S05]  /*1bc0*/  IMAD.X R15, R13, 0x1, R19, P3 ;  /* 0x000000010d0f7824 */ /* 0x000fca00018e0613 */
[----:B------:R3:W-:Y:S03]  /*1bd0*/  STG.E.64 desc[UR10][R4.64], R14 ;  /* 0x0000000e04007986 */ /* 0x0007e6000c101b0a */
.L_x_47:
[----:B------:R-:W-:Y:S05]  /*1be0*/  BRA.U !UP2, `(.L_x_46) ;  /* 0x000000010aa07547 */ /* 0x000fea000b800000 */
[----:B------:R-:W-:Y:S01]  /*1bf0*/  UISETP.NE.AND UP1, UPT, UR5, URZ, UPT ;  /* 0x000000ff0500728c */ /* 0x000fe2000bf25270 */
[----:B------:R-:W-:Y:S10]  /*1c00*/  BRA.U !UP0, `(.L_x_48) ;  /* 0x00000001084c7547 */ /* 0x000ff4000b800000 */
[----:B----4-:R-:W1:Y:S02]  /*1c10*/  LDC.64 R8, c[0x0][0x390] ;  /* 0x0000e400ff087b82 */ /* 0x010e640000000a00 */
[----:B-1----:R-:W-:-:S05]  /*1c20*/  IMAD.WIDE.U32 R8, R10, 0x8, R8 ;  /* 0x000000080a087825 */ /* 0x002fca00078e0008 */
[----:B------:R-:W3:Y:S02]  /*1c30*/  LDG.E.64 R12, desc[UR10][R8.64] ;  /* 0x0000000a080c7981 */ /* 0x000ee4000c1e1b00 */
[----:B---3-5:R-:W-:-:S05]  /*1c40*/  IADD3 R16, P3, PT, R12, R14, RZ ;  /* 0x0000000e0c107210 */ /* 0x028fca0007f7e0ff */
[----:B------:R-:W-:-:S05]  /*1c50*/  IMAD.X R17, R13, 0x1, R15, P3 ;  /* 0x000000010d117824 */ /* 0x000fca00018e060f */
[----:B------:R1:W-:Y:S04]  /*1c60*/  STG.E.64 desc[UR10][R4.64], R16 ;  /* 0x0000001004007986 */ /* 0x0003e8000c101b0a */
[----:B------:R-:W2:Y:S02]  /*1c70*/  LDG.E.64 R12, desc[UR10][R8.64+0x8] ;  /* 0x0000080a080c7981 */ /* 0x000ea4000c1e1b00 */
[----:B--2---:R-:W-:-:S04]  /*1c80*/  IADD3 R18, P3, PT, R12, R16, RZ ;  /* 0x000000100c127210 */ /* 0x004fc80007f7e0ff */
[----:B------:R-:W-:-:S05]  /*1c90*/  IADD3.X R19, PT, PT, R13, R17, RZ, P3, !PT ;  /* 0x000000110d137210 */ /* 0x000fca0001ffe4ff */
        /* <DEDUP_REMOVED lines=10> */
.L_x_48:
[----:B------:R-:W-:Y:S05]  /*1d40*/  BRA.U !UP1, `(.L_x_46) ;  /* 0x0000000109487547 */ /* 0x000fea000b800000 */
[----:B----4-:R-:W2:Y:S02]  /*1d50*/  LDC.64 R12, c[0x0][0x390] ;  /* 0x0000e400ff0c7b82 */ /* 0x010ea40000000a00 */
[----:B--2---:R-:W-:-:S05]  /*1d60*/  IMAD.WIDE.U32 R12, R10, 0x8, R12 ;  /* 0x000000080a0c7825 */ /* 0x004fca00078e000c */
[----:B------:R-:W1:Y:S01]  /*1d70*/  LDG.E.64 R8, desc[UR10][R12.64] ;  /* 0x0000000a0c087981 */ /* 0x000e62000c1e1b00 */
[----:B------:R-:W-:Y:S01]  /*1d80*/  UISETP.NE.AND UP1, UPT, UR5, 0x1, UPT ;  /* 0x000000010500788c */ /* 0x000fe2000bf25270 */
[----:B-1-3-5:R-:W-:-:S04]  /*1d90*/  IADD3 R14, P3, PT, R8, R14, RZ ;  /* 0x0000000e080e7210 */ /* 0x02afc80007f7e0ff */
[----:B------:R-:W-:-:S05]  /*1da0*/  IADD3.X R15, PT, PT, R9, R15, RZ, P3, !PT ;  /* 0x0000000f090f7210 */ /* 0x000fca0001ffe4ff */
[----:B------:R2:W-:Y:S01]  /*1db0*/  STG.E.64 desc[UR10][R4.64], R14 ;  /* 0x0000000e04007986 */ /* 0x0005e2000c101b0a */
[----:B------:R-:W-:Y:S05]  /*1dc0*/  BRA.U !UP1, `(.L_x_46) ;  /* 0x0000000109287547 */ /* 0x000fea000b800000 */
[----:B------:R-:W3:Y:S01]  /*1dd0*/  LDG.E.64 R8, desc[UR10][R12.64+0x8] ;  /* 0x0000080a0c087981 */ /* 0x000ee2000c1e1b00 */
[----:B------:R-:W-:Y:S01]  /*1de0*/  UISETP.NE.AND UP1, UPT, UR5, 0x2, UPT ;  /* 0x000000020500788c */ /* 0x000fe2000bf25270 */
[----:B---3--:R-:W-:-:S05]  /*1df0*/  IADD3 R10, P3, PT, R8, R14, RZ ;  /* 0x0000000e080a7210 */ /* 0x008fca0007f7e0ff */
[----:B------:R-:W-:-:S05]  /*1e00*/  IMAD.X R11, R9, 0x1, R15, P3 ;  /* 0x00000001090b7824 */ /* 0x000fca00018e060f */
[----:B------:R1:W-:Y:S01]  /*1e10*/  STG.E.64 desc[UR10][R4.64], R10 ;  /* 0x0000000a04007986 */ /* 0x0003e2000c101b0a */
[----:B------:R-:W-:Y:S05]  /*1e20*/  BRA.U !UP1, `(.L_x_46) ;  /* 0x0000000109107547 */ /* 0x000fea000b800000 */
[----:B------:R-:W3:Y:S02]  /*1e30*/  LDG.E.64 R8, desc[UR10][R12.64+0x10] ;  /* 0x0000100a0c087981 */ /* 0x000ee4000c1e1b00 */
[----:B---3--:R-:W-:-:S04]  /*1e40*/  IADD3 R8, P3, PT, R8, R10, RZ ;  /* 0x0000000a08087210 */ /* 0x008fc80007f7e0ff */
[----:B------:R-:W-:-:S05]  /*1e50*/  IADD3.X R9, PT, PT, R9, R11, RZ, P3, !PT ;  /* 0x0000000b09097210 */ /* 0x000fca0001ffe4ff */
[----:B------:R3:W-:Y:S04]  /*1e60*/  STG.E.64 desc[UR10][R4.64], R8 ;  /* 0x0000000804007986 */ /* 0x0007e8000c101b0a */
.L_x_46:
[----:B------:R-:W-:-:S05]  /*1e70*/  VIADD R2, R2, UR4 ;  /* 0x0000000402027c36 */ /* 0x000fca0008000000 */
[----:B------:R-:W-:-:S13]  /*1e80*/  ISETP.GE.AND P3, PT, R2, 0x1, PT ;  /* 0x000000010200780c */ /* 0x000fda0003f66270 */
[----:B------:R-:W-:Y:S05]  /*1e90*/  @!P3 BRA `(.L_x_49) ;  /* 0xffffffec006cb947 */ /* 0x000fea000383ffff */
[----:B------:R-:W-:Y:S05]  /*1ea0*/  EXIT ;  /* 0x000000000000794d */ /* 0x000fea0003800000 */
.L_x_31:
[----:B------:R-:W0:Y:S02]  /*1eb0*/  LDCU UR5, c[0x0][0x3f4] ;  /* 0x00007e80ff0577ac */ /* 0x000e240008000800 */
[----:B0-----:R-:W-:-:S13]  /*1ec0*/  ISETP.LT.AND P0, PT, RZ, UR5, PT ;  /* 0x00000005ff007c0c */ /* 0x001fda000bf01270 */
[----:B------:R-:W0:Y:S02]  /*1ed0*/  @!P0 LDC.64 R4, c[0x0][0x3e8] ;  /* 0x0000fa00ff048b82 */ /* 0x000e240000000a00 */
[----:B0-----:R0:W-:Y:S01]  /*1ee0*/  @!P0 STG.E.64 desc[UR10][R4.64], RZ ;  /* 0x000000ff04008986 */ /* 0x0011e2000c101b0a */
[----:B------:R-:W-:Y:S05]  /*1ef0*/  @!P0 EXIT ;  /* 0x000000000000894d */ /* 0x000fea0003800000 */
[----:B------:R-:W-:Y:S02]  /*1f00*/  ULOP3.LUT UR6, UR5, 0xf, URZ, 0xc0, !UPT ;  /* 0x0000000f05067892 */ /* 0x000fe4000f8ec0ff */
[----:B------:R-:W-:Y:S02]  /*1f10*/  ULOP3.LUT UR8, UR5, 0x7, URZ, 0xc0, !UPT ;  /* 0x0000000705087892 */ /* 0x000fe4000f8ec0ff */
[----:B------:R-:W-:Y:S02]  /*1f20*/  UIADD3 UR7, UPT, UPT, UR6, -0x1, URZ ;  /* 0xffffffff06077890 */ /* 0x000fe4000fffe0ff */
[----:B------:R-:W-:Y:S02]  /*1f30*/  UIADD3 UR9, UPT, UPT, UR8, -0x1, URZ ;  /* 0xffffffff08097890 */ /* 0x000fe4000fffe0ff */
[----:B------:R-:W-:Y:S02]  /*1f40*/  ULOP3.LUT UR12, UR5, 0x7ffffff0, URZ, 0xc0, !UPT ;  /* 0x7ffffff0050c7892 */ /* 0x000fe4000f8ec0ff */
[----:B------:R-:W-:-:S02]  /*1f50*/  ULOP3.LUT UR5, UR5, 0x3, URZ, 0xc0, !UPT ;  /* 0x0000000305057892 */ /* 0x000fc4000f8ec0ff */
[----:B------:R-:W-:Y:S02]  /*1f60*/  UISETP.GE.U32.AND UP0, UPT, UR7, 0x7, UPT ;  /* 0x000000070700788c */ /* 0x000fe4000bf06070 */
[----:B------:R-:W-:-:S11]  /*1f70*/  UISETP.GE.U32.AND UP1, UPT, UR9, 0x3, UPT ;  /* 0x000000030900788c */ /* 0x000fd6000bf26070 */
.L_x_55:
[----:B01234-:R-:W0:Y:S01]  /*1f80*/  LDC.64 R4, c[0x0][0x3e8] ;  /* 0x0000fa00ff047b82 */ /* 0x01fe220000000a00 */
[----:B------:R-:W1:Y:S01]  /*1f90*/  LDCU UR7, c[0x0][0x3f4] ;  /* 0x00007e80ff0777ac */ /* 0x000e620008000800 */
[----:B------:R-:W-:Y:S01]  /*1fa0*/  HFMA2 R0, -RZ, RZ, 0, 5.9604644775390625e-08 ;  /* 0x00000001ff007431 */ /* 0x000fe200000001ff */
[----:B------:R-:W-:Y:S01]  /*1fb0*/  CS2R R10, SRZ ;  /* 0x00000000000a7805 */ /* 0x000fe2000001ff00 */
[----:B-1----:R-:W-:Y:S01]  /*1fc0*/  UISETP.GE.U32.AND UP2, UPT, UR7, 0x10, UPT ;  /* 0x000000100700788c */ /* 0x002fe2000bf46070 */
[----:B0-----:R0:W-:Y:S08]  /*1fd0*/  STG.E.64 desc[UR10][R4.64], RZ ;  /* 0x000000ff04007986 */ /* 0x0011f0000c101b0a */
[----:B------:R-:W-:Y:S05]  /*1fe0*/  BRA.U !UP2, `(.L_x_50) ;  /* 0x000000050a247547 */ /* 0x000fea000b800000 */
[----:B------:R-:W1:Y:S01]  /*1ff0*/  LDC.64 R6, c[0x0][0x390] ;  /* 0x0000e400ff067b82 */ /* 0x000e620000000a00 */
[----:B------:R-:W-:Y:S01]  /*2000*/  IMAD.MOV.U32 R3, RZ, RZ, 0x1 ;  /* 0x00000001ff037424 */ /* 0x000fe200078e00ff */
[----:B------:R-:W-:-:S07]  /*2010*/  CS2R R10, SRZ ;  /* 0x00000000000a7805 */ /* 0x000fce000001ff00 */
.L_x_51:
[----:B-1----:R-:W-:-:S05]  /*2020*/  IMAD.WIDE.U32 R8, R3, 0x8, R6 ;  /* 0x0000000803087825 */ /* 0x002fca00078e0006 */
[----:B----4-:R-:W2:Y:S02]  /*2030*/  LDG.E.64 R12, desc[UR10][R8.64] ;  /* 0x0000000a080c7981 */ /* 0x010ea4000c1e1b00 */
[----:B--2---:R-:W-:-:S04]  /*2040*/  IADD3 R12, P0, PT, R12, R10, RZ ;  /* 0x0000000a0c0c7210 */ /* 0x004fc80007f1e0ff */
[----:B------:R-:W-:-:S05]  /*2050*/  IADD3.X R13, PT, PT, R13, R11, RZ, P0, !PT ;  /* 0x0000000b0d0d7210 */ /* 0x000fca00007fe4ff */
[----:B------:R1:W-:Y:S04]  /*2060*/  STG.E.64 desc[UR10][R4.64], R12 ;  /* 0x0000000c04007986 */ /* 0x0003e8000c101b0a */
[----:B------:R-:W2:Y:S02]  /*2070*/  LDG.E.64 R10, desc[UR10][R8.64+0x8] ;  /* 0x0000080a080a7981 */ /* 0x000ea4000c1e1b00 */
[----:B--2---:R-:W-:-:S05]  /*2080*/  IADD3 R14, P0, PT, R10, R12, RZ ;  /* 0x0000000c0a0e7210 */ /* 0x004fca0007f1e0ff */
[----:B------:R-:W-:-:S05]  /*2090*/  IMAD.X R15, R11, 0x1, R13, P0 ;  /* 0x000000010b0f7824 */ /* 0x000fca00000e060d */
[----:B------:R2:W-:Y:S04]  /*20a0*/  STG.E.64 desc[UR10][R4.64], R14 ;  /* 0x0000000e04007986 */ /* 0x0005e8000c101b0a */
[----:B------:R-:W3:Y:S02]  /*20b0*/  LDG.E.64 R10, desc[UR10][R8.64+0x10] ;  /* 0x0000100a080a7981 */ /* 0x000ee4000c1e1b00 */
[----:B---3--:R-:W-:-:S04]  /*20c0*/  IADD3 R16, P0, PT, R10, R14, RZ ;  /* 0x0000000e0a107210 */ /* 0x008fc80007f1e0ff */
[----:B------:R-:W-:-:S05]  /*20d0*/  IADD3.X R17, PT, PT, R11, R15, RZ, P0, !PT ;  /* 0x0000000f0b117210 */ /* 0x000fca00007fe4ff */
[----:B------:R3:W-:Y:S04]  /*20e0*/  STG.E.64 desc[UR10][R4.64], R16 ;  /* 0x0000001004007986 */ /* 0x0007e8000c101b0a */
[----:B------:R-:W4:Y:S02]  /*20f0*/  LDG.E.64 R10, desc[UR10][R8.64+0x18] ;  /* 0x0000180a080a7981 */ /* 0x000f24000c1e1b00 */
[----:B----4-:R-:W-:-:S05]  /*2100*/  IADD3 R18, P0, PT, R10, R16, RZ ;  /* 0x000000100a127210 */ /* 0x010fca0007f1e0ff */
[----:B------:R-:W-:-:S05]  /*2110*/  IMAD.X R19, R11, 0x1, R17, P0 ;  /* 0x000000010b137824 */ /* 0x000fca00000e0611 */
[----:B------:R4:W-:Y:S04]  /*2120*/  STG.E.64 desc[UR10][R4.64], R18 ;  /* 0x0000001204007986 */ /* 0x0009e8000c101b0a */
[----:B------:R-:W1:Y:S02]  /*2130*/  LDG.E.64 R10, desc[UR10][R8.64+0x20] ;  /* 0x0000200a080a7981 */ /* 0x000e64000c1e1b00 */
[----:B-1----:R-:W-:-:S04]  /*2140*/  IADD3 R12, P0, PT, R10, R18, RZ ;  /* 0x000000120a0c7210 */ /* 0x002fc80007f1e0ff */
        /* <DEDUP_REMOVED lines=42> */
[----:B------:R-:W2:Y:S01]  /*23f0*/  LDG.E.64 R10, desc[UR10][R8.64+0x78] ;  /* 0x0000780a080a7981 */ /* 0x000ea2000c1e1b00 */
[----:B------:R-:W-:Y:S02]  /*2400*/  IADD3 R0, PT, PT, R3, 0xf, RZ ;  /* 0x0000000f03007810 */ /* 0x000fe40007ffe0ff */
[----:B--2---:R-:W-:-:S05]  /*2410*/  IADD3 R10, P0, PT, R10, R16, RZ ;  /* 0x000000100a0a7210 */ /* 0x004fca0007f1e0ff */
[----:B------:R-:W-:Y:S01]  /*2420*/  IMAD.X R11, R11, 0x1, R17, P0 ;  /* 0x000000010b0b7824 */ /* 0x000fe200000e0611 */
[----:B------:R-:W-:Y:S01]  /*2430*/  ISETP.NE.AND P0, PT, R0, UR12, PT ;  /* 0x0000000c00007c0c */ /* 0x000fe2000bf05270 */
[----:B------:R-:W-:-:S03]  /*2440*/  VIADD R0, R3, 0x10 ;  /* 0x0000001003007836 */ /* 0x000fc60000000000 */
[----:B------:R4:W-:Y:S02]  /*2450*/  STG.E.64 desc[UR10][R4.64], R10 ;  /* 0x0000000a04007986 */ /* 0x0009e4000c101b0a */
[----:B------:R-:W-:-:S07]  /*2460*/  MOV R3, R0 ;  /* 0x0000000000037202 */ /* 0x000fce0000000f00 */
[----:B------:R-:W-:Y:S05]  /*2470*/  @P0 BRA `(.L_x_51) ;  /* 0xfffffff800e80947 */ /* 0x000fea000383ffff */
.L_x_50:
[----:B------:R-:W-:-:S09]  /*2480*/  UISETP.NE.AND UP2, UPT, UR6, URZ, UPT ;  /* 0x000000ff0600728c */ /* 0x000fd2000bf45270 */
[----:B------:R-:W-:Y:S05]  /*2490*/  BRA.U !UP2, `(.L_x_52) ;  /* 0x000000050a387547 */ /* 0x000fea000b800000 */
[----:B------:R-:W-:Y:S01]  /*24a0*/  UISETP.NE.AND UP2, UPT, UR8, URZ, UPT ;  /* 0x000000ff0800728c */ /* 0x000fe2000bf45270 */
[----:B------:R-:W-:Y:S10]  /*24b0*/  BRA.U !UP0, `(.L_x_53) ;  /* 0x00000001088c7547 */ /* 0x000ff4000b800000 */
[----:B------:R-:W1:Y:S02]  /*24c0*/  LDC.64 R6, c[0x0][0x390] ;  /* 0x0000e400ff067b82 */ /* 0x000e640000000a00 */
[----:B-1----:R-:W-:-:S05]  /*24d0*/  IMAD.WIDE.U32 R6, R0, 0x8, R6 ;  /* 0x0000000800067825 */ /* 0x002fca00078e0006 */
[----:B------:R-:W4:Y:S02]  /*24e0*/  LDG.E.64 R8, desc[UR10][R6.64] ;  /* 0x0000000a06087981 */ /* 0x000f24000c1e1b00 */
[----:B----4-:R-:W-:-:S05]  /*24f0*/  IADD3 R10, P0, PT, R8, R10, RZ ;  /* 0x0000000a080a7210 */ /* 0x010fca0007f1e0ff */
[----:B------:R-:W-:-:S05]  /*2500*/  IMAD.X R11, R9, 0x1, R11, P0 ;  /* 0x00000001090b7824 */ /* 0x000fca00000e060b */
[----:B------:R-:W-:Y:S04]  /*2510*/  STG.E.64 desc[UR10][R4.64], R10 ;  /* 0x0000000a04007986 */ /* 0x000fe8000c101b0a */
        /* <DEDUP_REMOVED lines=29> */
.L_x_53:
[----:B------:R-:W-:Y:S05]  /*26f0*/  BRA.U !UP2, `(.L_x_52) ;  /* 0x000000010aa07547 */ /* 0x000fea000b800000 */
[----:B------:R-:W-:Y:S01]  /*2700*/  UISETP.NE.AND UP2, UPT, UR5, URZ, UPT ;  /* 0x000000ff0500728c */ /* 0x000fe2000bf45270 */
[----:B------:R-:W-:Y:S10]  /*2710*/  BRA.U !UP1, `(.L_x_54) ;  /* 0x00000001094c7547 */ /* 0x000ff4000b800000 */
[----:B------:R-:W3:Y:S02]  /*2720*/  LDC.64 R6, c[0x0][0x390] ;  /* 0x0000e400ff067b82 */ /* 0x000ee40000000a00 */
[----:B---34-:R-:W-:-:S05]  /*2730*/  IMAD.WIDE.U32 R16, R0, 0x8, R6 ;  /* 0x0000000800107825 */ /* 0x018fca00078e0006 */
        /* <DEDUP_REMOVED lines=17> */
.L_x_54:
[----:B------:R-:W-:Y:S05]  /*2850*/  BRA.U !UP2, `(.L_x_52) ;  /* 0x000000010a487547 */ /* 0x000fea000b800000 */
[----:B-1-34-:R-:W1:Y:S02]  /*2860*/  LDC.64 R12, c[0x0][0x390] ;  /* 0x0000e400ff0c7b82 */ /* 0x01ae640000000a00 */
[----:B-1----:R-:W-:-:S05]  /*2870*/  IMAD.WIDE.U32 R12, R0, 0x8, R12 ;  /* 0x00000008000c7825 */ /* 0x002fca00078e000c */
[----:B------:R-:W2:Y:S01]  /*2880*/  LDG.E.64 R6, desc[UR10][R12.64] ;  /* 0x0000000a0c067981 */ /* 0x000ea2000c1e1b00 */
[----:B------:R-:W-:Y:S01]  /*2890*/  UISETP.NE.AND UP2, UPT, UR5, 0x1, UPT ;  /* 0x000000010500788c */ /* 0x000fe2000bf45270 */
[----:B--2---:R-:W-:-:S05]  /*28a0*/  IADD3 R10, P0, PT, R6, R10, RZ ;  /* 0x0000000a060a7210 */ /* 0x004fca0007f1e0ff */
[----:B------:R-:W-:-:S05]  /*28b0*/  IMAD.X R11, R7, 0x1, R11, P0 ;  /* 0x00000001070b7824 */ /* 0x000fca00000e060b */
[----:B------:R2:W-:Y:S01]  /*28c0*/  STG.E.64 desc[UR10][R4.64], R10 ;  /* 0x0000000a04007986 */ /* 0x0005e2000c101b0a */
[----:B------:R-:W-:Y:S05]  /*28d0*/  BRA.U !UP2, `(.L_x_52) ;  /* 0x000000010a287547 */ /* 0x000fea000b800000 */
[----:B------:R-:W3:Y:S01]  /*28e0*/  LDG.E.64 R6, desc[UR10][R12.64+0x8] ;  /* 0x0000080a0c067981 */ /* 0x000ee2000c1e1b00 */
[----:B------:R-:W-:Y:S01]  /*28f0*/  UISETP.NE.AND UP2, UPT, UR5, 0x2, UPT ;  /* 0x000000020500788c */ /* 0x000fe2000bf45270 */
[----:B---3--:R-:W-:-:S04]  /*2900*/  IADD3 R8, P0, PT, R6, R10, RZ ;  /* 0x0000000a06087210 */ /* 0x008fc80007f1e0ff */
[----:B------:R-:W-:-:S05]  /*2910*/  IADD3.X R9, PT, PT, R7, R11, RZ, P0, !PT ;  /* 0x0000000b07097210 */ /* 0x000fca00007fe4ff */
[----:B------:R1:W-:Y:S01]  /*2920*/  STG.E.64 desc[UR10][R4.64], R8 ;  /* 0x0000000804007986 */ /* 0x0003e2000c101b0a */
[----:B------:R-:W-:Y:S05]  /*2930*/  BRA.U !UP2, `(.L_x_52) ;  /* 0x000000010a107547 */ /* 0x000fea000b800000 */
[----:B------:R-:W3:Y:S02]  /*2940*/  LDG.E.64 R6, desc[UR10][R12.64+0x10] ;  /* 0x0000100a0c067981 */ /* 0x000ee4000c1e1b00 */
[----:B---3--:R-:W-:-:S05]  /*2950*/  IADD3 R6, P0, PT, R6, R8, RZ ;  /* 0x0000000806067210 */ /* 0x008fca0007f1e0ff */
[----:B------:R-:W-:-:S05]  /*2960*/  IMAD.X R7, R7, 0x1, R9, P0 ;  /* 0x0000000107077824 */ /* 0x000fca00000e0609 */
[----:B------:R3:W-:Y:S03]  /*2970*/  STG.E.64 desc[UR10][R4.64], R6 ;  /* 0x0000000604007986 */ /* 0x0007e6000c101b0a */
.L_x_52:
[----:B------:R-:W-:-:S04]  /*2980*/  IADD3 R2, PT, PT, R2, UR4, RZ ;  /* 0x0000000402027c10 */ /* 0x000fc8000fffe0ff */
[----:B------:R-:W-:-:S13]  /*2990*/  ISETP.GE.AND P0, PT, R2, 0x1, PT ;  /* 0x000000010200780c */ /* 0x000fda0003f06270 */
[----:B------:R-:W-:Y:S05]  /*29a0*/  @!P0 BRA `(.L_x_55) ;  /* 0xfffffff400748947 */ /* 0x000fea000383ffff */
[----:B------:R-:W-:Y:S05]  /*29b0*/  EXIT ;  /* 0x000000000000794d */ /* 0x000fea0003800000 */
.L_x_56:
        /* <DEDUP_REMOVED lines=12> */
.L_x_213:


//--------------------- .text._Z17global_min_by_dimPiS_PlS0_S_S0_S0_S0_S_S_S_S_S_S0_ii --------------------------
	.section	.text._Z17global_min_by_dimPiS_PlS0_S_S0_S0_S0_S_S_S_S_S_S0_ii,"ax",@progbits
	.align	128
        .global         _Z17global_min_by_dimPiS_PlS0_S_S0_S0_S0_S_S_S_S_S_S0_ii
        .type           _Z17global_min_by_dimPiS_PlS0_S_S0_S0_S0_S_S_S_S_S_S0_ii,@function
        .size           _Z17global_min_by_dimPiS_PlS0_S_S0_S0_S0_S_S_S_S_S_S0_ii,(.L_x_214 - _Z17global_min_by_dimPiS_PlS0_S_S0_S0_S0_S_S_S_S_S_S0_ii)
        .other          _Z17global_min_by_dimPiS_PlS0_S_S0_S0_S0_S_S_S_S_S_S0_ii,@"STO_CUDA_ENTRY STV_DEFAULT"
_Z17global_min_by_dimPiS_PlS0_S_S0_S0_S0_S_S_S_S_S_S0_ii:
.text._Z17global_min_by_dimPiS_PlS0_S_S0_S0_S0_S_S_S_S_S_S0_ii:
        /* <DEDUP_REMOVED lines=8> */
[----:B------:R-:W1:Y:S01]  /*0080*/  LDCU UR5, c[0x0][0x370] ;  /* 0x00006e00ff0577ac */ /* 0x000e620008000800 */
[----:B------:R-:W2:Y:S01]  /*0090*/  LDCU.64 UR16, c[0x0][0x358] ;  /* 0x00006b00ff1077ac */ /* 0x000ea20008000a00 */
[----:B0-----:R-:W-:Y:S02]  /*00a0*/  UISETP.GT.AND UP0, UPT, UR6, 0x1, UPT ;  /* 0x000000010600788c */ /* 0x001fe4000bf04270 */
[----:B-1----:R-:W-:-:S07]  /*00b0*/  UIMAD UR4, UR4, UR5, URZ ;  /* 0x00000005040472a4 */ /* 0x002fce000f8e02ff */
[----:B--2---:R-:W-:Y:S05]  /*00c0*/  BRA.U UP0, `(.L_x_57) ;  /* 0x0000000100307547 */ /* 0x004fea000b800000 */
[----:B------:R-:W0:Y:S08]  /*00d0*/  LDC.64 R2, c[0x0][0x3a8] ;  /* 0x0000ea00ff027b82 */ /* 0x000e300000000a00 */
[----:B------:R-:W1:Y:S08]  /*00e0*/  LDC.64 R6, c[0x0][0x3e8] ;  /* 0x0000fa00ff067b82 */ /* 0x000e700000000a00 */
[----:B------:R-:W2:Y:S08]  /*00f0*/  LDC.64 R8, c[0x0][0x3a0] ;  /* 0x0000e800ff087b82 */ /* 0x000eb00000000a00 */
[----:B------:R-:W3:Y:S02]  /*0100*/  LDC.64 R10, c[0x0][0x3e0] ;  /* 0x0000f800ff0a7b82 */ /* 0x000ee40000000a00 */
.L_x_58:
[----:B0---4-:R-:W1:Y:S04]  /*0110*/  LDG.E.64 R4, desc[UR16][R2.64] ;  /* 0x0000001002047981 */ /* 0x011e68000c1e1b00 */
[----:B-1----:R4:W-:Y:S04]  /*0120*/  STG.E.64 desc[UR16][R6.64], R4 ;  /* 0x0000000406007986 */ /* 0x0029e8000c101b10 */
[----:B--2---:R-:W3:Y:S01]  /*0130*/  LDG.E R13, desc[UR16][R8.64] ;  /* 0x00000010080d7981 */ /* 0x004ee2000c1e1900 */
[----:B------:R-:W-:-:S05]  /*0140*/  VIADD R0, R0, UR4 ;  /* 0x0000000400007c36 */ /* 0x000fca0008000000 */
[----:B------:R-:W-:Y:S01]  /*0150*/  ISETP.GE.AND P0, PT, R0, 0x1, PT ;  /* 0x000000010000780c */ /* 0x000fe20003f06270 */
[----:B---3--:R4:W-:-:S12]  /*0160*/  STG.E desc[UR16][R10.64], R13 ;  /* 0x0000000d0a007986 */ /* 0x0089d8000c101910 */
[----:B------:R-:W-:Y:S05]  /*0170*/  @!P0 BRA `(.L_x_58) ;  /* 0xfffffffc00e48947 */ /* 0x000fea000383ffff */
[----:B------:R-:W-:Y:S05]  /*0180*/  EXIT ;  /* 0x000000000000794d */ /* 0x000fea0003800000 */
.L_x_57:
[----:B------:R-:W0:Y:S01]  /*0190*/  LDCU.64 UR8, c[0x0][0x3a8] ;  /* 0x00007500ff0877ac */ /* 0x000e220008000a00 */
[----:B------:R-:W-:Y:S01]  /*01a0*/  BSSY.RECONVERGENT B0, `(.L_x_59) ;  /* 0x00000eb000007945 */ /* 0x000fe20003800200 */
[----:B------:R-:W-:Y:S02]  /*01b0*/  UIADD3 UR12, UPT, UPT, UR6, 0x7, URZ ;  /* 0x00000007060c7890 */ /* 0x000fe4000fffe0ff */
[----:B------:R-:W-:Y:S02]  /*01c0*/  UIADD3 UR11, UPT, UPT, UR6, -0x1, URZ ;  /* 0xffffffff060b7890 */ /* 0x000fe4000fffe0ff */
[----:B------:R-:W-:Y:S02]  /*01d0*/  UIADD3 UR13, UPT, UPT, UR6, 0x3, URZ ;  /* 0x00000003060d7890 */ /* 0x000fe4000fffe0ff */
[----:B------:R-:W-:Y:S02]  /*01e0*/  UIADD3 UR5, UPT, UPT, UR6, -0x2, URZ ;  /* 0xfffffffe06057890 */ /* 0x000fe4000fffe0ff */
[----:B------:R-:W-:-:S02]  /*01f0*/  ULOP3.LUT UR6, UR12, 0x7, URZ, 0xc0, !UPT ;  /* 0x000000070c067892 */ /* 0x000fc4000f8ec0ff */
[----:B------:R-:W-:Y:S02]  /*0200*/  ULOP3.LUT UR14, UR13, 0x3, URZ, 0xc0, !UPT ;  /* 0x000000030d0e7892 */ /* 0x000fe4000f8ec0ff */
[----:B------:R-:W-:Y:S02]  /*0210*/  ULOP3.LUT UR7, UR11, 0xfffffff8, URZ, 0xc0, !UPT ;  /* 0xfffffff80b077892 */ /* 0x000fe4000f8ec0ff */
[----:B0-----:R-:W-:Y:S02]  /*0220*/  UIADD3 UR8, UP0, UPT, UR8, 0x20, URZ ;  /* 0x0000002008087890 */ /* 0x001fe4000ff1e0ff */
[----:B------:R-:W-:Y:S02]  /*0230*/  UIADD3 UR6, UPT, UPT, UR6, -0x1, URZ ;  /* 0xffffffff06067890 */ /* 0x000fe4000fffe0ff */
[----:B------:R-:W-:Y:S02]  /*0240*/  UIADD3.X UR9, UPT, UPT, URZ, UR9, URZ, UP0, !UPT ;  /* 0x00000009ff097290 */ /* 0x000fe400087fe4ff */
[----:B------:R-:W-:-:S02]  /*0250*/  UIADD3 UR10, UPT, UPT, -UR7, URZ, URZ ;  /* 0x000000ff070a7290 */ /* 0x000fc4000fffe1ff */
[----:B------:R-:W-:Y:S02]  /*0260*/  UISETP.NE.AND UP0, UPT, UR14, 0x1, UPT ;  /* 0x000000010e00788c */ /* 0x000fe4000bf05270 */
[----:B------:R-:W-:-:S11]  /*0270*/  UISETP.GE.U32.AND UP1, UPT, UR6, 0x3, UPT ;  /* 0x000000030600788c */ /* 0x000fd6000bf26070 */
.L_x_65:
[----:B0-2-4-:R-:W0:Y:S02]  /*0280*/  LDC.64 R6, c[0x0][0x3a8] ;  /* 0x0000ea00ff067b82 */ /* 0x015e240000000a00 */
[----:B0-----:R-:W2:Y:S06]  /*0290*/  LDG.E.64 R6, desc[UR16][R6.64] ;  /* 0x0000001006067981 */ /* 0x001eac000c1e1b00 */
[----:B-1-3--:R-:W2:Y:S08]  /*02a0*/  LDC.64 R2, c[0x0][0x3e8] ;  /* 0x0000fa00ff027b82 */ /* 0x00aeb00000000a00 */
[----:B------:R-:W0:Y:S08]  /*02b0*/  LDC.64 R10, c[0x0][0x3a0] ;  /* 0x0000e800ff0a7b82 */ /* 0x000e300000000a00 */
[----:B------:R-:W1:Y:S01]  /*02c0*/  LDC.64 R4, c[0x0][0x3e0] ;  /* 0x0000f800ff047b82 */ /* 0x000e620000000a00 */
[----:B--2---:R2:W-:Y:S04]  /*02d0*/  STG.E.64 desc[UR16][R2.64], R6 ;  /* 0x0000000602007986 */ /* 0x0045e8000c101b10 */
[----:B0-----:R-:W1:Y:S01]  /*02e0*/  LDG.E R11, desc[UR16][R10.64] ;  /* 0x000000100a0b7981 */ /* 0x001e62000c1e1900 */
[----:B------:R-:W-:Y:S01]  /*02f0*/  UISETP.GE.U32.AND UP2, UPT, UR5, 0x7, UPT ;  /* 0x000000070500788c */ /* 0x000fe2000bf46070 */
[----:B------:R-:W-:-:S02]  /*0300*/  VIADD R0, R0, UR4 ;  /* 0x0000000400007c36 */ /* 0x000fc40008000000 */
[----:B------:R-:W-:-:S03]  /*0310*/  IMAD.MOV.U32 R8, RZ, RZ, 0x1 ;  /* 0x00000001ff087424 */ /* 0x000fc600078e00ff */
[----:B------:R-:W-:Y:S01]  /*0320*/  ISETP.GE.AND P1, PT, R0, 0x1, PT ;  /* 0x000000010000780c */ /* 0x000fe20003f26270 */
[----:B-1----:R2:W-:Y:S02]  /*0330*/  STG.E desc[UR16][R4.64], R11 ;  /* 0x0000000b04007986 */ /* 0x0025e4000c101910 */
[----:B------:R-:W-:Y:S10]  /*0340*/  BRA.U !UP2, `(.L_x_60) ;  /* 0x000000050ab07547 */ /* 0x000ff4000b800000 */
[----:B------:R-:W0:Y:S01]  /*0350*/  LDCU.64 UR6, c[0x0][0x3a0] ;  /* 0x00007400ff0677ac */ /* 0x000e220008000a00 */
[----:B------:R-:W-:Y:S02]  /*0360*/  IMAD.MOV.U32 R8, RZ, RZ, RZ ;  /* 0x000000ffff087224 */ /* 0x000fe400078e00ff */
[----:B--2---:R-:W-:Y:S02]  /*0370*/  IMAD.U32 R6, RZ, RZ, UR8 ;  /* 0x00000008ff067e24 */ /* 0x004fe4000f8e00ff */
[----:B------:R-:W-:Y:S02]  /*0380*/  IMAD.U32 R7, RZ, RZ, UR9 ;  /* 0x00000009ff077e24 */ /* 0x000fe4000f8e00ff */
[----:B------:R-:W-:Y:S01]  /*0390*/  IMAD.U32 R9, RZ, RZ, UR10 ;  /* 0x0000000aff097e24 */ /* 0x000fe2000f8e00ff */
[----:B0-----:R-:W-:-:S04]  /*03a0*/  UIADD3 UR6, UP2, UPT, UR6, 0x10, URZ ;  /* 0x0000001006067890 */ /* 0x001fc8000ff5e0ff */
[----:B------:R-:W-:Y:S02]  /*03b0*/  UIADD3.X UR7, UPT, UPT, URZ, UR7, URZ, UP2, !UPT ;  /* 0x00000007ff077290 */ /* 0x000fe400097fe4ff */
[----:B------:R-:W-:-:S04]  /*03c0*/  IMAD.U32 R14, RZ, RZ, UR6 ;  /* 0x00000006ff0e7e24 */ /* 0x000fc8000f8e00ff */
[----:B------:R-:W-:-:S07]  /*03d0*/  IMAD.U32 R19, RZ, RZ, UR7 ;  /* 0x00000007ff137e24 */ /* 0x000fce000f8e00ff */
.L_x_61:
[----:B------:R-:W2:Y:S04]  /*03e0*/  LDG.E.64 R10, desc[UR16][R2.64] ;  /* 0x00000010020a7981 */ /* 0x000ea8000c1e1b00 */
[----:B-1----:R-:W2:Y:S02]  /*03f0*/  LDG.E.64 R12, desc[UR16][R6.64+-0x18] ;  /* 0xffffe810060c7981 */ /* 0x002ea4000c1e1b00 */
[----:B--2---:R-:W-:-:S04]  /*0400*/  ISETP.LT.U32.AND P0, PT, R10, R12, PT ;  /* 0x0000000c0a00720c */ /* 0x004fc80003f01070 */
[----:B------:R-:W-:-:S04]  /*0410*/  ISETP.LT.AND.EX P0, PT, R11, R13, PT, P0 ;  /* 0x0000000d0b00720c */ /* 0x000fc80003f01300 */
[----:B------:R-:W-:Y:S01]  /*0420*/  SEL R16, R10, R12, P0 ;  /* 0x0000000c0a107207 */ /* 0x000fe20000000000 */
[----:B------:R-:W-:Y:S01]  /*0430*/  IMAD.MOV.U32 R10, RZ, RZ, R14 ;  /* 0x000000ffff0a7224 */ /* 0x000fe200078e000e */
[----:B------:R-:W-:Y:S01]  /*0440*/  SEL R17, R11, R13, P0 ;  /* 0x0000000d0b117207 */ /* 0x000fe20000000000 */
[----:B------:R-:W-:-:S04]  /*0450*/  IMAD.MOV.U32 R11, RZ, RZ, R19 ;  /* 0x000000ffff0b7224 */ /* 0x000fc800078e0013 */
[----:B------:R0:W-:Y:S04]  /*0460*/  STG.E.64 desc[UR16][R2.64], R16 ;  /* 0x0000001002007986 */ /* 0x0001e8000c101b10 */
[----:B------:R-:W2:Y:S04]  /*0470*/  LDG.E R12, desc[UR16][R4.64] ;  /* 0x00000010040c7981 */ /* 0x000ea8000c1e1900 */
[----:B------:R-:W2:Y:S02]  /*0480*/  LDG.E R13, desc[UR16][R10.64+-0xc] ;  /* 0xfffff4100a0d7981 */ /* 0x000ea4000c1e1900 */
[----:B--2---:R-:W-:-:S05]  /*0490*/  VIMNMX R21, PT, PT, R12, R13, PT ;  /* 0x0000000d0c157248 */ /* 0x004fca0003fe0100 */
[----:B------:R1:W-:Y:S04]  /*04a0*/  STG.E desc[UR16][R4.64], R21 ;  /* 0x0000001504007986 */ /* 0x0003e8000c101910 */
[----:B------:R-:W2:Y:S04]  /*04b0*/  LDG.E.64 R12, desc[UR16][R2.64] ;  /* 0x00000010020c7981 */ /* 0x000ea8000c1e1b00 */
[----:B------:R-:W2:Y:S02]  /*04c0*/  LDG.E.64 R14, desc[UR16][R6.64+-0x10] ;  /* 0xfffff010060e7981 */ /* 0x000ea4000c1e1b00 */
[----:B--2---:R-:W-:-:S04]  /*04d0*/  ISETP.LT.U32.AND P0, PT, R12, R14, PT ;  /* 0x0000000e0c00720c */ /* 0x004fc80003f01070 */
[----:B------:R-:W-:-:S04]  /*04e0*/  ISETP.LT.AND.EX P0, PT, R13, R15, PT, P0 ;  /* 0x0000000f0d00720c */ /* 0x000fc80003f01300 */
[----:B------:R-:W-:Y:S02]  /*04f0*/  SEL R18, R12, R14, P0 ;  /* 0x0000000e0c127207 */ /* 0x000fe40000000000 */
[----:B------:R-:W-:-:S05]  /*0500*/  SEL R19, R13, R15, P0 ;  /* 0x0000000f0d137207 */ /* 0x000fca0000000000 */
[----:B------:R2:W-:Y:S04]  /*0510*/  STG.E.64 desc[UR16][R2.64], R18 ;  /* 0x0000001202007986 */ /* 0x0005e8000c101b10 */
[----:B------:R-:W3:Y:S04]  /*0520*/  LDG.E R12, desc[UR16][R4.64] ;  /* 0x00000010040c7981 */ /* 0x000ee8000c1e1900 */
[----:B------:R-:W3:Y:S02]  /*0530*/  LDG.E R13, desc[UR16][R10.64+-0x8] ;  /* 0xfffff8100a0d7981 */ /* 0x000ee4000c1e1900 */
[----:B---3--:R-:W-:-:S05]  /*0540*/  VIMNMX R23, PT, PT, R12, R13, PT ;  /* 0x0000000d0c177248 */ /* 0x008fca0003fe0100 */
[----:B------:R3:W-:Y:S04]  /*0550*/  STG.E desc[UR16][R4.64], R23 ;  /* 0x0000001704007986 */ /* 0x0007e8000c101910 */
[----:B------:R-:W4:Y:S04]  /*0560*/  LDG.E.64 R12, desc[UR16][R2.64] ;  /* 0x00000010020c7981 */ /* 0x000f28000c1e1b00 */
[----:B------:R-:W4:Y:S02]  /*0570*/  LDG.E.64 R14, desc[UR16][R6.64+-0x8] ;  /* 0xfffff810060e7981 */ /* 0x000f24000c1e1b00 */
[----:B----4-:R-:W-:-:S04]  /*0580*/  ISETP.LT.U32.AND P0, PT, R12, R14, PT ;  /* 0x0000000e0c00720c */ /* 0x010fc80003f01070 */
[----:B------:R-:W-:-:S04]  /*0590*/  ISETP.LT.AND.EX P0, PT, R13, R15, PT, P0 ;  /* 0x0000000f0d00720c */ /* 0x000fc80003f01300 */
[----:B0-----:R-:W-:Y:S02]  /*05a0*/  SEL R16, R12, R14, P0 ;  /* 0x0000000e0c107207 */ /* 0x001fe40000000000 */
[----:B------:R-:W-:-:S05]  /*05b0*/  SEL R17, R13, R15, P0 ;  /* 0x0000000f0d117207 */ /* 0x000fca0000000000 */
[----:B------:R0:W-:Y:S04]  /*05c0*/  STG.E.64 desc[UR16][R2.64], R16 ;  /* 0x0000001002007986 */ /* 0x0001e8000c101b10 */
[----:B------:R-:W1:Y:S04]  /*05d0*/  LDG.E R12, desc[UR16][R4.64] ;  /* 0x00000010040c7981 */ /* 0x000e68000c1e1900 */
[----:B------:R-:W1:Y:S02]  /*05e0*/  LDG.E R13, desc[UR16][R10.64+-0x4] ;  /* 0xfffffc100a0d7981 */ /* 0x000e64000c1e1900 */
[----:B-1----:R-:W-:-:S05]  /*05f0*/  VIMNMX R21, PT, PT, R12, R13, PT ;  /* 0x0000000d0c157248 */ /* 0x002fca0003fe0100 */
[----:B------:R1:W-:Y:S04]  /*0600*/  STG.E desc[UR16][R4.64], R21 ;  /* 0x0000001504007986 */ /* 0x0003e8000c101910 */
[----:B------:R-:W4:Y:S04]  /*0610*/  LDG.E.64 R12, desc[UR16][R2.64] ;  /* 0x00000010020c7981 */ /* 0x000f28000c1e1b00 */
[----:B------:R-:W4:Y:S02]  /*0620*/  LDG.E.64 R14, desc[UR16][R6.64] ;  /* 0x00000010060e7981 */ /* 0x000f24000c1e1b00 */
[----:B----4-:R-:W-:-:S04]  /*0630*/  ISETP.LT.U32.AND P0, PT, R12, R14, PT ;  /* 0x0000000e0c00720c */ /* 0x010fc80003f01070 */
[----:B------:R-:W-:-:S04]  /*0640*/  ISETP.LT.AND.EX P0, PT, R13, R15, PT, P0 ;  /* 0x0000000f0d00720c */ /* 0x000fc80003f01300 */
[----:B--2---:R-:W-:Y:S02]  /*0650*/  SEL R18, R12, R14, P0 ;  /* 0x0000000e0c127207 */ /* 0x004fe40000000000 */
        /* <DEDUP_REMOVED lines=16> */
[----:B------:R-:W-:Y:S04]  /*0760*/  STG.E desc[UR16][R4.64], R21 ;  /* 0x0000001504007986 */ /* 0x000fe8000c101910 */
        /* <DEDUP_REMOVED lines=10> */
[----:B------:R-:W-:Y:S04]  /*0810*/  STG.E desc[UR16][R4.64], R23 ;  /* 0x0000001704007986 */ /* 0x000fe8000c101910 */
[----:B------:R-:W2:Y:S04]  /*0820*/  LDG.E.64 R12, desc[UR16][R2.64] ;  /* 0x00000010020c7981 */ /* 0x000ea8000c1e1b00 */
[----:B------:R-:W2:Y:S02]  /*0830*/  LDG.E.64 R14, desc[UR16][R6.64+0x18] ;  /* 0x00001810060e7981 */ /* 0x000ea4000c1e1b00 */
[----:B--2---:R-:W-:-:S04]  /*0840*/  ISETP.LT.U32.AND P0, PT, R12, R14, PT ;  /* 0x0000000e0c00720c */ /* 0x004fc80003f01070 */
[----:B------:R-:W-:-:S04]  /*0850*/  ISETP.LT.AND.EX P0, PT, R13, R15, PT, P0 ;  /* 0x0000000f0d00720c */ /* 0x000fc80003f01300 */
[----:B0-----:R-:W-:Y:S02]  /*0860*/  SEL R16, R12, R14, P0 ;  /* 0x0000000e0c107207 */ /* 0x001fe40000000000 */
[----:B------:R-:W-:-:S05]  /*0870*/  SEL R17, R13, R15, P0 ;  /* 0x0000000f0d117207 */ /* 0x000fca0000000000 */
[----:B------:R-:W-:Y:S04]  /*0880*/  STG.E.64 desc[UR16][R2.64], R16 ;  /* 0x0000001002007986 */ /* 0x000fe8000c101b10 */
[----:B------:R-:W1:Y:S04]  /*0890*/  LDG.E R12, desc[UR16][R4.64] ;  /* 0x00000010040c7981 */ /* 0x000e68000c1e1900 */
[----:B------:R-:W1:Y:S02]  /*08a0*/  LDG.E R13, desc[UR16][R10.64+0xc] ;  /* 0x00000c100a0d7981 */ /* 0x000e64000c1e1900 */
[----:B-1----:R-:W-:-:S05]  /*08b0*/  VIMNMX R19, PT, PT, R12, R13, PT ;  /* 0x0000000d0c137248 */ /* 0x002fca0003fe0100 */
        /* <DEDUP_REMOVED lines=8> */
[----:B------:R-:W2:Y:S04]  /*0940*/  LDG.E R14, desc[UR16][R4.64] ;  /* 0x00000010040e7981 */ /* 0x000ea8000c1e1900 */
[----:B------:R-:W2:Y:S01]  /*0950*/  LDG.E R15, desc[UR16][R10.64+0x10] ;  /* 0x000010100a0f7981 */ /* 0x000ea2000c1e1900 */
[----:B------:R-:W-:Y:S01]  /*0960*/  VIADD R9, R9, 0x8 ;  /* 0x0000000809097836 */ /* 0x000fe20000000000 */
[----:B------:R-:W-:Y:S01]  /*0970*/  IADD3 R6, P2, PT, R6, 0x40, RZ ;  /* 0x0000004006067810 */ /* 0x000fe20007f5e0ff */
[----:B------:R-:W-:-:S03]  /*0980*/  VIADD R8, R8, 0x8 ;  /* 0x0000000808087836 */ /* 0x000fc60000000000 */
[----:B------:R-:W-:Y:S01]  /*0990*/  ISETP.NE.AND P0, PT, R9, RZ, PT ;  /* 0x000000ff0900720c */ /* 0x000fe20003f05270 */
[----:B------:R-:W-:Y:S01]  /*09a0*/  IMAD.X R7, RZ, RZ, R7, P2 ;  /* 0x000000ffff077224 */ /* 0x000fe200010e0607 */
[----:B--2---:R-:W-:Y:S02]  /*09b0*/  VIMNMX R15, PT, PT, R14, R15, PT ;  /* 0x0000000f0e0f7248 */ /* 0x004fe40003fe0100 */
[----:B------:R-:W-:-:S03]  /*09c0*/  IADD3 R14, P3, PT, R10, 0x20, RZ ;  /* 0x000000200a0e7810 */ /* 0x000fc60007f7e0ff */
[----:B------:R1:W-:Y:S02]  /*09d0*/  STG.E desc[UR16][R4.64], R15 ;  /* 0x0000000f04007986 */ /* 0x0003e4000c101910 */
[----:B0-----:R-:W-:-:S04]  /*09e0*/  IMAD.X R19, RZ, RZ, R11, P3 ;  /* 0x000000ffff137224 */ /* 0x001fc800018e060b */
[----:B------:R-:W-:Y:S05]  /*09f0*/  @P0 BRA `(.L_x_61) ;  /* 0xfffffff800780947 */ /* 0x000fea000383ffff */
[----:B------:R-:W-:-:S07]  /*0a00*/  VIADD R8, R8, 0x1 ;  /* 0x0000000108087836 */ /* 0x000fce0000000000 */
.L_x_60:
[----:B------:R-:W-:-:S09]  /*0a10*/  ULOP3.LUT UP2, URZ, UR11, 0x7, URZ, 0xc0, !UPT ;  /* 0x000000070bff7892 */ /* 0x000fd2000f84c0ff */
[----:B------:R-:W-:Y:S05]  /*0a20*/  BRA.U !UP2, `(.L_x_62) ;  /* 0x000000050a847547 */ /* 0x000fea000b800000 */
[----:B------:R-:W-:Y:S01]  /*0a30*/  ULOP3.LUT UP2, URZ, UR12, 0x3, URZ, 0xc0, !UPT ;  /* 0x000000030cff7892 */ /* 0x000fe2000f84c0ff */
[----:B------:R-:W-:Y:S10]  /*0a40*/  BRA.U !UP1, `(.L_x_63) ;  /* 0x0000000109c47547 */ /* 0x000ff4000b800000 */
[----:B--2---:R-:W0:Y:S01]  /*0a50*/  LDC.64 R10, c[0x0][0x3a8] ;  /* 0x0000ea00ff0a7b82 */ /* 0x004e220000000a00 */
[----:B------:R-:W2:Y:S07]  /*0a60*/  LDG.E.64 R6, desc[UR16][R2.64] ;  /* 0x0000001002067981 */ /* 0x000eae000c1e1b00 */
[----:B-1----:R-:W1:Y:S01]  /*0a70*/  LDC.64 R14, c[0x0][0x3a0] ;  /* 0x0000e800ff0e7b82 */ /* 0x002e620000000a00 */
[----:B0-----:R-:W-:-:S05]  /*0a80*/  IMAD.WIDE.U32 R10, R8, 0x8, R10 ;  /* 0x00000008080a7825 */ /* 0x001fca00078e000a */
[----:B------:R-:W2:Y:S02]  /*0a90*/  LDG.E.64 R12, desc[UR16][R10.64] ;  /* 0x000000100a0c7981 */ /* 0x000ea4000c1e1b00 */
[----:B--2---:R-:W-:-:S04]  /*0aa0*/  ISETP.LT.U32.AND P0, PT, R6, R12, PT ;  /* 0x0000000c0600720c */ /* 0x004fc80003f01070 */
[----:B------:R-:W-:-:S04]  /*0ab0*/  ISETP.LT.AND.EX P0, PT, R7, R13, PT, P0 ;  /* 0x0000000d0700720c */ /* 0x000fc80003f01300 */
[----:B------:R-:W-:Y:S02]  /*0ac0*/  SEL R16, R6, R12, P0 ;  /* 0x0000000c06107207 */ /* 0x000fe40000000000 */
[----:B------:R-:W-:Y:S01]  /*0ad0*/  SEL R17, R7, R13, P0 ;  /* 0x0000000d07117207 */ /* 0x000fe20000000000 */
[----:B-1----:R-:W-:-:S04]  /*0ae0*/  IMAD.WIDE.U32 R6, R8, 0x4, R14 ;  /* 0x0000000408067825 */ /* 0x002fc800078e000e */
        /* <DEDUP_REMOVED lines=20> */
[----:B0-----:R-:W-:Y:S02]  /*0c30*/  SEL R16, R12, R14, P0 ;  /* 0x0000000e0c107207 */ /* 0x001fe40000000000 */
[----:B------:R-:W-:-:S05]  /*0c40*/  SEL R17, R13, R15, P0 ;  /* 0x0000000f0d117207 */ /* 0x000fca0000000000 */
[----:B------:R3:W-:Y:S04]  /*0c50*/  STG.E.64 desc[UR16][R2.64], R16 ;  /* 0x0000001002007986 */ /* 0x0007e8000c101b10 */
[----:B-1----:R-:W2:Y:S04]  /*0c60*/  LDG.E R9, desc[UR16][R4.64] ;  /* 0x0000001004097981 */ /* 0x002ea8000c1e1900 */
        /* <DEDUP_REMOVED lines=13> */
[----:B--2---:R-:W-:-:S05]  /*0d40*/  VIMNMX R15, PT, PT, R14, R15, PT ;  /* 0x0000000f0e0f7248 */ /* 0x004fca0003fe0100 */
[----:B------:R3:W-:Y:S02]  /*0d50*/  STG.E desc[UR16][R4.64], R15 ;  /* 0x0000000f04007986 */ /* 0x0007e4000c101910 */
.L_x_63:
[----:B------:R-:W-:Y:S05]  /*0d60*/  BRA.U !UP2, `(.L_x_62) ;  /* 0x000000010ab47547 */ /* 0x000fea000b800000 */
[----:B------:R-:W-:Y:S01]  /*0d70*/  ULOP3.LUT UP2, URZ, UR13, 0x1, URZ, 0xc0, !UPT ;  /* 0x000000010dff7892 */ /* 0x000fe2000f84c0ff */
[----:B------:R-:W-:Y:S10]  /*0d80*/  BRA.U !UP0, `(.L_x_64) ;  /* 0x00000001086c7547 */ /* 0x000ff4000b800000 */
[----:B--2---:R-:W1:Y:S08]  /*0d90*/  LDC.64 R6, c[0x0][0x3a8] ;  /* 0x0000ea00ff067b82 */ /* 0x004e700000000a00 */
[----:B---3--:R-:W0:Y:S01]  /*0da0*/  LDC.64 R16, c[0x0][0x3a0] ;  /* 0x0000e800ff107b82 */ /* 0x008e220000000a00 */
[C---:B-1----:R-:W-:Y:S02]  /*0db0*/  IMAD.WIDE.U32 R14, R8.reuse, 0x8, R6 ;  /* 0x00000008080e7825 */ /* 0x042fe400078e0006 */
[----:B------:R-:W2:Y:S04]  /*0dc0*/  LDG.E.64 R6, desc[UR16][R2.64] ;  /* 0x0000001002067981 */ /* 0x000ea8000c1e1b00 */
[----:B------:R-:W2:Y:S01]  /*0dd0*/  LDG.E.64 R10, desc[UR16][R14.64] ;  /* 0x000000100e0a7981 */ /* 0x000ea2000c1e1b00 */
[----:B0-----:R-:W-:Y:S01]  /*0de0*/  IMAD.WIDE.U32 R16, R8, 0x4, R16 ;  /* 0x0000000408107825 */ /* 0x001fe200078e0010 */
        /* <DEDUP_REMOVED lines=21> */
.L_x_64:
[----:B------:R-:W-:Y:S05]  /*0f40*/  BRA.U !UP2, `(.L_x_62) ;  /* 0x000000010a3c7547 */ /* 0x000fea000b800000 */
[----:B0-2---:R-:W0:Y:S01]  /*0f50*/  LDC.64 R10, c[0x0][0x3a8] ;  /* 0x0000ea00ff0a7b82 */ /* 0x005e220000000a00 */
[----:B------:R-:W2:Y:S07]  /*0f60*/  LDG.E.64 R6, desc[UR16][R2.64] ;  /* 0x0000001002067981 */ /* 0x000eae000c1e1b00 */
[----:B-1-3--:R-:W1:Y:S01]  /*0f70*/  LDC.64 R12, c[0x0][0x3a0] ;  /* 0x0000e800ff0c7b82 */ /* 0x00ae620000000a00 */
[----:B0-----:R-:W-:-:S06]  /*0f80*/  IMAD.WIDE.U32 R10, R8, 0x8, R10 ;  /* 0x00000008080a7825 */ /* 0x001fcc00078e000a */
[----:B------:R-:W2:Y:S01]  /*0f90*/  LDG.E.64 R10, desc[UR16][R10.64] ;  /* 0x000000100a0a7981 */ /* 0x000ea2000c1e1b00 */
[----:B-1----:R-:W-:Y:S01]  /*0fa0*/  IMAD.WIDE.U32 R8, R8, 0x4, R12 ;  /* 0x0000000408087825 */ /* 0x002fe200078e000c */
        /* <DEDUP_REMOVED lines=8> */
[----:B------:R4:W-:Y:S02]  /*1030*/  STG.E desc[UR16][R4.64], R13 ;  /* 0x0000000d04007986 */ /* 0x0009e4000c101910 */
.L_x_62:
[----:B------:R-:W-:Y:S05]  /*1040*/  @!P1 BRA `(.L_x_65) ;  /* 0xfffffff0008c9947 */ /* 0x000fea000383ffff */
[----:B------:R-:W-:Y:S05]  /*1050*/  BSYNC.RECONVERGENT B0 ;  /* 0x0000000000007941 */ /* 0x000fea0003800200 */
.L_x_59:
[----:B------:R-:W-:Y:S05]  /*1060*/  EXIT ;  /* 0x000000000000794d */ /* 0x000fea0003800000 */
.L_x_66:
        /* <DEDUP_REMOVED lines=9> */
.L_x_214:


//--------------------- .text._Z18global_prev_by_colPiS_PlS0_S_S0_S0_S0_S_S_S_S_S_S0_ii --------------------------
	.section	.text._Z18global_prev_by_colPiS_PlS0_S_S0_S0_S0_S_S_S_S_S_S0_ii,"ax",@progbits
	.align	128
        .global         _Z18global_prev_by_colPiS_PlS0_S_S0_S0_S0_S_S_S_S_S_S0_ii
        .type           _Z18global_prev_by_colPiS_PlS0_S_S0_S0_S0_S_S_S_S_S_S0_ii,@function
        .size           _Z18global_prev_by_colPiS_PlS0_S_S0_S0_S0_S_S_S_S_S_S0_ii,(.L_x_215 - _Z18global_prev_by_colPiS_PlS0_S_S0_S0_S0_S_S_S_S_S_S0_ii)
        .other          _Z18global_prev_by_colPiS_PlS0_S_S0_S0_S0_S_S_S_S_S_S0_ii,@"STO_CUDA_ENTRY STV_DEFAULT"
_Z18global_prev_by_colPiS_PlS0_S_S0_S0_S0_S_S_S_S_S_S0_ii:
.text._Z18global_prev_by_colPiS_PlS0_S_S0_S0_S0_S_S_S_S_S_S0_ii:
[----:B------:R-:W-:Y:S01]  /*0000*/  LDC R1, c[0x0][0x37c] ;  /* 0x0000df00ff017b82 */ /* 0x000fe20000000800 */
[----:B------:R-:W0:Y:S07]  /*0010*/  S2R R2, SR_CTAID.X ;  /* 0x0000000000027919 */ /* 0x000e2e0000002500 */
[----:B------:R-:W1:Y:S01]  /*0020*/  LDC R5, c[0x0][0x3f0] ;  /* 0x0000fc00ff057b82 */ /* 0x000e620000000800 */
[----:B------:R-:W0:Y:S01]  /*0030*/  LDCU UR5, c[0x0][0x360] ;  /* 0x00006c00ff0577ac */ /* 0x000e220008000800 */
[----:B------:R-:W0:Y:S02]  /*0040*/  S2R R3, SR_TID.X ;  /* 0x0000000000037919 */ /* 0x000e240000002100 */
[----:B0-----:R-:W-:-:S05]  /*0050*/  IMAD R2, R2, UR5, R3 ;  /* 0x0000000502027c24 */ /* 0x001fca000f8e0203 */
[----:B-1----:R-:W-:-:S13]  /*0060*/  ISETP.GE.AND P0, PT, R2, R5, PT ;  /* 0x000000050200720c */ /* 0x002fda0003f06270 */
[----:B------:R-:W-:Y:S05]  /*0070*/  @P0 EXIT ;  /* 0x000000000000094d */ /* 0x000fea0003800000 */
[----:B------:R-:W-:-:S13]  /*0080*/  ISETP.GE.AND P0, PT, R5, 0x1, PT ;  /* 0x000000010500780c */ /* 0x000fda0003f06270 */
[----:B------:R-:W-:Y:S05]  /*0090*/  @!P0 EXIT ;  /* 0x000000000000894d */ /* 0x000fea0003800000 */
[----:B------:R-:W0:Y:S01]  /*00a0*/  LDCU UR4, c[0x0][0x370] ;  /* 0x00006e00ff0477ac */ /* 0x000e220008000800 */
[C---:B------:R-:W-:Y:S02]  /*00b0*/  LOP3.LUT R0, R5.reuse, 0x7ffffffc, RZ, 0xc0, !PT ;  /* 0x7ffffffc05007812 */ /* 0x040fe400078ec0ff */
[----:B------:R-:W-:Y:S01]  /*00c0*/  LOP3.LUT R3, R5, 0x3, RZ, 0xc0, !PT ;  /* 0x0000000305037812 */ /* 0x000fe200078ec0ff */
[----:B------:R-:W1:Y:S02]  /*00d0*/  LDCU.64 UR6, c[0x0][0x358] ;  /* 0x00006b00ff0677ac */ /* 0x000e640008000a00 */
[----:B------:R-:W-:Y:S01]  /*00e0*/  IMAD.MOV R4, RZ, RZ, -R0 ;  /* 0x000000ffff047224 */ /* 0x000fe200078e0a00 */
[----:B0-----:R-:W-:-:S12]  /*00f0*/  UIMAD UR4, UR5, UR4, URZ ;  /* 0x00000004050472a4 */ /* 0x001fd8000f8e02ff */
.L_x_73:
[----:B0-----:R-:W0:Y:S01]  /*0100*/  LDCU UR5, c[0x0][0x3f0] ;  /* 0x00007e00ff0577ac */ /* 0x001e220008000800 */
[----:B------:R-:W-:Y:S01]  /*0110*/  IMAD.MOV.U32 R16, RZ, RZ, RZ ;  /* 0x000000ffff107224 */ /* 0x000fe200078e00ff */
[----:B------:R-:W2:Y:S01]  /*0120*/  LDCU.128 UR8, c[0x0][0x3a0] ;  /* 0x00007400ff0877ac */ /* 0x000ea20008000c00 */
[----:B0-----:R-:W-:Y:S02]  /*0130*/  UISETP.GE.U32.AND UP0, UPT, UR5, 0x4, UPT ;  /* 0x000000040500788c */ /* 0x001fe4000bf06070 */
[----:B-1----:R-:W-:Y:S02]  /*0140*/  IMAD R5, R2, UR5, RZ ;  /* 0x0000000502057c24 */ /* 0x002fe4000f8e02ff */
[----:B--2---:R-:W-:Y:S02]  /*0150*/  IMAD.U32 R12, RZ, RZ, UR10 ;  /* 0x0000000aff0c7e24 */ /* 0x004fe4000f8e00ff */
[----:B------:R-:W-:Y:S02]  /*0160*/  IMAD.U32 R13, RZ, RZ, UR11 ;  /* 0x0000000bff0d7e24 */ /* 0x000fe4000f8e00ff */
[----:B------:R-:W-:-:S02]  /*0170*/  IMAD.U32 R10, RZ, RZ, UR8 ;  /* 0x00000008ff0a7e24 */ /* 0x000fc4000f8e00ff */
[----:B------:R-:W-:Y:S02]  /*0180*/  IMAD.U32 R11, RZ, RZ, UR9 ;  /* 0x00000009ff0b7e24 */ /* 0x000fe4000f8e00ff */
[----:B------:R-:W-:-:S04]  /*0190*/  IMAD.WIDE R8, R2, 0x8, R12 ;  /* 0x0000000802087825 */ /* 0x000fc800078e020c */
[----:B------:R-:W-:-:S04]  /*01a0*/  IMAD.WIDE R6, R2, 0x4, R10 ;  /* 0x0000000402067825 */ /* 0x000fc800078e020a */
[----:B------:R-:W-:-:S05]  /*01b0*/  VIADD R2, R2, UR4 ;  /* 0x0000000402027c36 */ /* 0x000fca0008000000 */
[----:B------:R-:W-:Y:S01]  /*01c0*/  ISETP.GE.AND P1, PT, R2, UR5, PT ;  /* 0x0000000502007c0c */ /* 0x000fe2000bf26270 */
[----:B------:R-:W-:-:S12]  /*01d0*/  BRA.U !UP0, `(.L_x_67) ;  /* 0x0000000508287547 */ /* 0x000fd8000b800000 */
[----:B------:R-:W0:Y:S01]  /*01e0*/  LDCU UR5, c[0x0][0x3f0] ;  /* 0x00007e00ff0577ac */ /* 0x000e220008000800 */
[----:B------:R-:W-:Y:S02]  /*01f0*/  IMAD.MOV.U32 R24, RZ, RZ, R5 ;  /* 0x000000ffff187224 */ /* 0x000fe400078e0005 */
[----:B------:R-:W-:Y:S02]  /*0200*/  IMAD.MOV.U32 R26, RZ, RZ, R4 ;  /* 0x000000ffff1a7224 */ /* 0x000fe400078e0004 */
[----:B0-----:R-:W-:-:S07]  /*0210*/  IMAD.U32 R25, RZ, RZ, UR5 ;  /* 0x00000005ff197e24 */ /* 0x001fce000f8e00ff */
.L_x_68:
[----:B------:R-:W0:Y:S08]  /*0220*/  LDC.64 R14, c[0x0][0x3b8] ;  /* 0x0000ee00ff0e7b82 */ /* 0x000e300000000a00 */
[----:B------:R-:W2:Y:S01]  /*0230*/  LDC.64 R12, c[0x0][0x3a8] ;  /* 0x0000ea00ff0c7b82 */ /* 0x000ea20000000a00 */
[----:B0-----:R-:W-:-:S05]  /*0240*/  IMAD.WIDE R14, R24, 0x8, R14 ;  /* 0x00000008180e7825 */ /* 0x001fca00078e020e */
[----:B-1----:R-:W3:Y:S02]  /*0250*/  LDG.E.64 R10, desc[UR6][R14.64] ;  /* 0x000000060e0a7981 */ /* 0x002ee4000c1e1b00 */
[----:B---3--:R-:W-:-:S04]  /*0260*/  ISETP.NE.U32.AND P0, PT, R10, -0x1, PT ;  /* 0xffffffff0a00780c */ /* 0x008fc80003f05070 */
[----:B------:R-:W-:Y:S02]  /*0270*/  ISETP.NE.AND.EX P0, PT, R11, 0x7fffffff, PT, P0 ;  /* 0x7fffffff0b00780c */ /* 0x000fe40003f05300 */
[----:B------:R-:W0:Y:S11]  /*0280*/  LDC.64 R10, c[0x0][0x3a0] ;  /* 0x0000e800ff0a7b82 */ /* 0x000e360000000a00 */
[C---:B--2---:R-:W-:Y:S01]  /*0290*/  @P0 IMAD.WIDE.U32 R16, R25.reuse, 0x8, R12 ;  /* 0x0000000819100825 */ /* 0x044fe200078e000c */
[----:B------:R-:W2:Y:S05]  /*02a0*/  @P0 LDG.E.64 R18, desc[UR6][R8.64] ;  /* 0x0000000608120981 */ /* 0x000eaa000c1e1b00 */
[----:B------:R-:W2:Y:S01]  /*02b0*/  @P0 LDG.E.64 R16, desc[UR6][R16.64] ;  /* 0x0000000610100981 */ /* 0x000ea2000c1e1b00 */
[----:B0-----:R-:W-:Y:S01]  /*02c0*/  @P0 IMAD.WIDE.U32 R28, R25, 0x4, R10 ;  /* 0x00000004191c0825 */ /* 0x001fe200078e000a */
[----:B--2---:R-:W-:-:S04]  /*02d0*/  @P0 ISETP.GT.U32.AND P2, PT, R18, R16, PT ;  /* 0x000000101200020c */ /* 0x004fc80003f44070 */
[----:B------:R-:W-:-:S04]  /*02e0*/  @P0 ISETP.GT.AND.EX P2, PT, R19, R17, PT, P2 ;  /* 0x000000111300020c */ /* 0x000fc80003f44320 */
[----:B------:R-:W-:Y:S02]  /*02f0*/  @P0 SEL R22, R18, R16, P2 ;  /* 0x0000001012160207 */ /* 0x000fe40001000000 */
[----:B------:R-:W-:-:S05]  /*0300*/  @P0 SEL R23, R19, R17, P2 ;  /* 0x0000001113170207 */ /* 0x000fca0001000000 */
[----:B------:R-:W-:Y:S04]  /*0310*/  @P0 STG.E.64 desc[UR6][R8.64], R22 ;  /* 0x0000001608000986 */ /* 0x000fe8000c101b06 */
[----:B------:R-:W2:Y:S04]  /*0320*/  @P0 LDG.E R29, desc[UR6][R28.64] ;  /* 0x000000061c1d0981 */ /* 0x000ea8000c1e1900 */
[----:B------:R-:W2:Y:S02]  /*0330*/  @P0 LDG.E R18, desc[UR6][R6.64] ;  /* 0x0000000606120981 */ /* 0x000ea4000c1e1900 */
[----:B--2---:R-:W-:-:S05]  /*0340*/  @P0 VIMNMX R27, PT, PT, R18, R29, !PT ;  /* 0x0000001d121b0248 */ /* 0x004fca0007fe0100 */
[----:B------:R0:W-:Y:S04]  /*0350*/  @P0 STG.E desc[UR6][R6.64], R27 ;  /* 0x0000001b06000986 */ /* 0x0001e8000c101906 */
[----:B------:R-:W2:Y:S02]  /*0360*/  LDG.E.64 R16, desc[UR6][R14.64+0x8] ;  /* 0x000008060e107981 */ /* 0x000ea4000c1e1b00 */
[----:B--2---:R-:W-:-:S04]  /*0370*/  ISETP.NE.U32.AND P0, PT, R16, -0x1, PT ;  /* 0xffffffff1000780c */ /* 0x004fc80003f05070 */
[----:B------:R-:W-:Y:S01]  /*0380*/  ISETP.NE.AND.EX P0, PT, R17, 0x7fffffff, PT, P0 ;  /* 0x7fffffff1100780c */ /* 0x000fe20003f05300 */
[----:B------:R-:W-:-:S12]  /*0390*/  IMAD.WIDE.U32 R16, R25, 0x8, R12 ;  /* 0x0000000819107825 */ /* 0x000fd800078e000c */
[----:B------:R-:W2:Y:S04]  /*03a0*/  @P0 LDG.E.64 R20, desc[UR6][R8.64] ;  /* 0x0000000608140981 */ /* 0x000ea8000c1e1b00 */
[----:B------:R-:W2:Y:S02]  /*03b0*/  @P0 LDG.E.64 R18, desc[UR6][R16.64+0x8] ;  /* 0x0000080610120981 */ /* 0x000ea4000c1e1b00 */
[----:B--2---:R-:W-:-:S04]  /*03c0*/  @P0 ISETP.GT.U32.AND P2, PT, R20, R18, PT ;  /* 0x000000121400020c */ /* 0x004fc80003f44070 */
[----:B------:R-:W-:-:S04]  /*03d0*/  @P0 ISETP.GT.AND.EX P2, PT, R21, R19, PT, P2 ;  /* 0x000000131500020c */ /* 0x000fc80003f44320 */
[----:B------:R-:W-:Y:S02]  /*03e0*/  @P0 SEL R28, R20, R18, P2 ;  /* 0x00000012141c0207 */ /* 0x000fe40001000000 */
[----:B------:R-:W-:Y:S01]  /*03f0*/  @P0 SEL R29, R21, R19, P2 ;  /* 0x00000013151d0207 */ /* 0x000fe20001000000 */
[----:B------:R-:W-:-:S04]  /*0400*/  IMAD.WIDE.U32 R18, R25, 0x4, R10 ;  /* 0x0000000419127825 */ /* 0x000fc800078e000a */
[----:B------:R-:W-:Y:S04]  /*0410*/  @P0 STG.E.64 desc[UR6][R8.64], R28 ;  /* 0x0000001c08000986 */ /* 0x000fe8000c101b06 */
[----:B------:R-:W0:Y:S04]  /*0420*/  @P0 LDG.E R20, desc[UR6][R6.64] ;  /* 0x0000000606140981 */ /* 0x000e28000c1e1900 */
[----:B------:R-:W0:Y:S02]  /*0430*/  @P0 LDG.E R21, desc[UR6][R18.64+0x4] ;  /* 0x0000040612150981 */ /* 0x000e24000c1e1900 */
[----:B0-----:R-:W-:-:S05]  /*0440*/  @P0 VIMNMX R27, PT, PT, R20, R21, !PT ;  /* 0x00000015141b0248 */ /* 0x001fca0007fe0100 */
[----:B------:R0:W-:Y:S04]  /*0450*/  @P0 STG.E desc[UR6][R6.64], R27 ;  /* 0x0000001b06000986 */ /* 0x0001e8000c101906 */
[----:B------:R-:W2:Y:S02]  /*0460*/  LDG.E.64 R20, desc[UR6][R14.64+0x10] ;  /* 0x000010060e147981 */ /* 0x000ea4000c1e1b00 */
[----:B--2---:R-:W-:-:S04]  /*0470*/  ISETP.NE.U32.AND P0, PT, R20, -0x1, PT ;  /* 0xffffffff1400780c */ /* 0x004fc80003f05070 */
[----:B------:R-:W-:-:S13]  /*0480*/  ISETP.NE.AND.EX P0, PT, R21, 0x7fffffff, PT, P0 ;  /* 0x7fffffff1500780c */ /* 0x000fda0003f05300 */
[----:B------:R-:W2:Y:S04]  /*0490*/  @P0 LDG.E.64 R20, desc[UR6][R8.64] ;  /* 0x0000000608140981 */ /* 0x000ea8000c1e1b00 */
[----:B------:R-:W2:Y:S02]  /*04a0*/  @P0 LDG.E.64 R22, desc[UR6][R16.64+0x10] ;  /* 0x0000100610160981 */ /* 0x000ea4000c1e1b00 */
[----:B--2---:R-:W-:-:S04]  /*04b0*/  @P0 ISETP.GT.U32.AND P2, PT, R20, R22, PT ;  /* 0x000000161400020c */ /* 0x004fc80003f44070 */
[----:B------:R-:W-:-:S04]  /*04c0*/  @P0 ISETP.GT.AND.EX P2, PT, R21, R23, PT, P2 ;  /* 0x000000171500020c */ /* 0x000fc80003f44320 */
[----:B------:R-:W-:Y:S02]  /*04d0*/  @P0 SEL R20, R20, R22, P2 ;  /* 0x0000001614140207 */ /* 0x000fe40001000000 */
[----:B------:R-:W-:-:S05]  /*04e0*/  @P0 SEL R21, R21, R23, P2 ;  /* 0x0000001715150207 */ /* 0x000fca0001000000 */
[----:B------:R1:W-:Y:S04]  /*04f0*/  @P0 STG.E.64 desc[UR6][R8.64], R20 ;  /* 0x0000001408000986 */ /* 0x0003e8000c101b06 */
        /* <DEDUP_REMOVED lines=11> */
[----:B-1----:R-:W-:Y:S02]  /*05b0*/  @P0 SEL R20, R22, R16, P2 ;  /* 0x0000001016140207 */ /* 0x002fe40001000000 */
[----:B------:R-:W-:-:S05]  /*05c0*/  @P0 SEL R21, R23, R17, P2 ;  /* 0x0000001117150207 */ /* 0x000fca0001000000 */
[----:B------:R0:W-:Y:S04]  /*05d0*/  @P0 STG.E.64 desc[UR6][R8.64], R20 ;  /* 0x0000001408000986 */ /* 0x0001e8000c101b06 */
[----:B------:R-:W2:Y:S04]  /*05e0*/  @P0 LDG.E R19, desc[UR6][R18.64+0xc] ;  /* 0x00000c0612130981 */ /* 0x000ea8000c1e1900 */
[----:B------:R-:W2:Y:S01]  /*05f0*/  @P0 LDG.E R14, desc[UR6][R6.64] ;  /* 0x00000006060e0981 */ /* 0x000ea2000c1e1900 */
[----:B------:R-:W-:Y:S02]  /*0600*/  VIADD R26, R26, 0x4 ;  /* 0x000000041a1a7836 */ /* 0x000fe40000000000 */
[----:B------:R-:W-:-:S02]  /*0610*/  VIADD R24, R24, 0x4 ;  /* 0x0000000418187836 */ /* 0x000fc40000000000 */
[----:B------:R-:W-:Y:S01]  /*0620*/  VIADD R25, R25, 0x4 ;  /* 0x0000000419197836 */ /* 0x000fe20000000000 */
[----:B--2---:R-:W-:-:S05]  /*0630*/  @P0 VIMNMX R15, PT, PT, R14, R19, !PT ;  /* 0x000000130e0f0248 */ /* 0x004fca0007fe0100 */
[----:B------:R0:W-:Y:S01]  /*0640*/  @P0 STG.E desc[UR6][R6.64], R15 ;  /* 0x0000000f06000986 */ /* 0x0001e2000c101906 */
[----:B------:R-:W-:-:S13]  /*0650*/  ISETP.NE.AND P0, PT, R26, RZ, PT ;  /* 0x000000ff1a00720c */ /* 0x000fda0003f05270 */
[----:B0-----:R-:W-:Y:S05]  /*0660*/  @P0 BRA `(.L_x_68) ;  /* 0xfffffff800ec0947 */ /* 0x001fea000383ffff */
[----:B------:R-:W-:-:S07]  /*0670*/  IMAD.MOV.U32 R16, RZ, RZ, R0 ;  /* 0x000000ffff107224 */ /* 0x000fce00078e0000 */
.L_x_67:
[----:B------:R-:W-:-:S13]  /*0680*/  ISETP.NE.AND P0, PT, R3, RZ, PT ;  /* 0x000000ff0300720c */ /* 0x000fda0003f05270 */
[----:B------:R-:W-:Y:S05]  /*0690*/  @!P0 BRA `(.L_x_69) ;  /* 0x0000000400108947 */ /* 0x000fea0003800000 */
[----:B------:R-:W0:Y:S01]  /*06a0*/  LDC.64 R14, c[0x0][0x3b8] ;  /* 0x0000ee00ff0e7b82 */ /* 0x000e220000000a00 */
[----:B------:R-:W-:-:S04]  /*06b0*/  IMAD.IADD R5, R5, 0x1, R16 ;  /* 0x0000000105057824 */ /* 0x000fc800078e0210 */
[----:B0-----:R-:W-:-:S05]  /*06c0*/  IMAD.WIDE R14, R5, 0x8, R14 ;  /* 0x00000008050e7825 */ /* 0x001fca00078e020e */
[----:B-1----:R-:W2:Y:S01]  /*06d0*/  LDG.E.64 R18, desc[UR6][R14.64] ;  /* 0x000000060e127981 */ /* 0x002ea2000c1e1b00 */
[----:B------:R-:W-:Y:S01]  /*06e0*/  BSSY.RECONVERGENT B0, `(.L_x_70) ;  /* 0x0000014000007945 */ /* 0x000fe20003800200 */
[----:B------:R-:W-:Y:S02]  /*06f0*/  ISETP.NE.AND P2, PT, R3, 0x1, PT ;  /* 0x000000010300780c */ /* 0x000fe40003f45270 */
[----:B--2---:R-:W-:-:S04]  /*0700*/  ISETP.NE.U32.AND P0, PT, R18, -0x1, PT ;  /* 0xffffffff1200780c */ /* 0x004fc80003f05070 */
[----:B------:R-:W-:-:S13]  /*0710*/  ISETP.NE.AND.EX P0, PT, R19, 0x7fffffff, PT, P0 ;  /* 0x7fffffff1300780c */ /* 0x000fda0003f05300 */
[----:B------:R-:W-:Y:S05]  /*0720*/  @!P0 BRA `(.L_x_71) ;  /* 0x00000000003c8947 */ /* 0x000fea0003800000 */
[----:B------:R-:W0:Y:S02]  /*0730*/  LDCU UR5, c[0x0][0x3f0] ;  /* 0x00007e00ff0577ac */ /* 0x000e240008000800 */
[----:B0-----:R-:W-:-:S04]  /*0740*/  VIADD R5, R16, UR5 ;  /* 0x0000000510057c36 */ /* 0x001fc80008000000 */
[C---:B------:R-:W-:Y:S02]  /*0750*/  IMAD.WIDE.U32 R18, R5.reuse, 0x8, R12 ;  /* 0x0000000805127825 */ /* 0x040fe400078e000c */
[----:B------:R-:W2:Y:S04]  /*0760*/  LDG.E.64 R12, desc[UR6][R8.64] ;  /* 0x00000006080c7981 */ /* 0x000ea8000c1e1b00 */
[----:B------:R-:W2:Y:S01]  /*0770*/  LDG.E.64 R18, desc[UR6][R18.64] ;  /* 0x0000000612127981 */ /* 0x000ea2000c1e1b00 */
[----:B------:R-:W-:Y:S01]  /*0780*/  IMAD.WIDE.U32 R10, R5, 0x4, R10 ;  /* 0x00000004050a7825 */ /* 0x000fe200078e000a */
[----:B--2---:R-:W-:-:S04]  /*0790*/  ISETP.GT.U32.AND P0, PT, R12, R18, PT ;  /* 0x000000120c00720c */ /* 0x004fc80003f04070 */
[----:B------:R-:W-:-:S04]  /*07a0*/  ISETP.GT.AND.EX P0, PT, R13, R19, PT, P0 ;  /* 0x000000130d00720c */ /* 0x000fc80003f04300 */
[----:B------:R-:W-:Y:S02]  /*07b0*/  SEL R12, R12, R18, P0 ;  /* 0x000000120c0c7207 */ /* 0x000fe40000000000 */
[----:B------:R-:W-:-:S05]  /*07c0*/  SEL R13, R13, R19, P0 ;  /* 0x000000130d0d7207 */ /* 0x000fca0000000000 */
[----:B------:R0:W-:Y:S04]  /*07d0*/  STG.E.64 desc[UR6][R8.64], R12 ;  /* 0x0000000c08007986 */ /* 0x0001e8000c101b06 */
[----:B------:R-:W2:Y:S04]  /*07e0*/  LDG.E R10, desc[UR6][R10.64] ;  /* 0x000000060a0a7981 */ /* 0x000ea8000c1e1900 */
[----:B------:R-:W2:Y:S02]  /*07f0*/  LDG.E R5, desc[UR6][R6.64] ;  /* 0x0000000606057981 */ /* 0x000ea4000c1e1900 */
[----:B--2---:R-:W-:-:S05]  /*0800*/  VIMNMX R5, PT, PT, R5, R10, !PT ;  /* 0x0000000a05057248 */ /* 0x004fca0007fe0100 */
[----:B------:R0:W-:Y:S02]  /*0810*/  STG.E desc[UR6][R6.64], R5 ;  /* 0x0000000506007986 */ /* 0x0001e4000c101906 */
.L_x_71:
[----:B------:R-:W-:Y:S05]  /*0820*/  BSYNC.RECONVERGENT B0 ;  /* 0x0000000000007941 */ /* 0x000fea0003800200 */
.L_x_70:
[----:B------:R-:W-:Y:S04]  /*0830*/  BSSY.RECONVERGENT B0, `(.L_x_69) ;  /* 0x000002a000007945 */ /* 0x000fe80003800200 */
[----:B------:R-:W-:Y:S05]  /*0840*/  @!P2 BRA `(.L_x_72) ;  /* 0x0000000000a0a947 */ /* 0x000fea0003800000 */
[----:B------:R-:W2:Y:S01]  /*0850*/  LDG.E.64 R10, desc[UR6][R14.64+0x8] ;  /* 0x000008060e0a7981 */ /* 0x000ea2000c1e1b00 */
[----:B------:R-:W1:Y:S01]  /*0860*/  LDCU UR5, c[0x0][0x3f0] ;  /* 0x00007e00ff0577ac */ /* 0x000e620008000800 */
[----:B0-----:R-:W0:Y:S01]  /*0870*/  LDC.64 R12, c[0x0][0x3a8] ;  /* 0x0000ea00ff0c7b82 */ /* 0x001e220000000a00 */
[----:B-1----:R-:W-:-:S05]  /*0880*/  IADD3 R5, P2, PT, R16, UR5, RZ ;  /* 0x0000000510057c10 */ /* 0x002fca000ff5e0ff */
[----:B------:R-:W-:Y:S01]  /*0890*/  IMAD.X R20, RZ, RZ, RZ, P2 ;  /* 0x000000ffff147224 */ /* 0x000fe200010e06ff */
[----:B0-----:R-:W-:-:S04]  /*08a0*/  LEA R12, P2, R5, R12, 0x3 ;  /* 0x0000000c050c7211 */ /* 0x001fc800078418ff */
[----:B------:R-:W-:Y:S02]  /*08b0*/  LEA.HI.X R13, R5, R13, R20, 0x3, P2 ;  /* 0x0000000d050d7211 */ /* 0x000fe400010f1c14 */
[----:B--2---:R-:W-:-:S04]  /*08c0*/  ISETP.NE.U32.AND P0, PT, R10, -0x1, PT ;  /* 0xffffffff0a00780c */ /* 0x004fc80003f05070 */
[----:B------:R-:W-:Y:S02]  /*08d0*/  ISETP.NE.AND.EX P0, PT, R11, 0x7fffffff, PT, P0 ;  /* 0x7fffffff0b00780c */ /* 0x000fe40003f05300 */
[----:B------:R-:W0:Y:S11]  /*08e0*/  LDC.64 R10, c[0x0][0x3a0] ;  /* 0x0000e800ff0a7b82 */ /* 0x000e360000000a00 */
[----:B------:R-:W2:Y:S04]  /*08f0*/  @P0 LDG.E.64 R16, desc[UR6][R8.64] ;  /* 0x0000000608100981 */ /* 0x000ea8000c1e1b00 */
[----:B------:R-:W2:Y:S01]  /*0900*/  @P0 LDG.E.64 R18, desc[UR6][R12.64+0x8] ;  /* 0x000008060c120981 */ /* 0x000ea2000c1e1b00 */
[----:B0-----:R-:W-:-:S04]  /*0910*/  LEA R10, P3, R5, R10, 0x2 ;  /* 0x0000000a050a7211 */ /* 0x001fc800078610ff */
[----:B------:R-:W-:Y:S02]  /*0920*/  LEA.HI.X R11, R5, R11, R20, 0x2, P3 ;  /* 0x0000000b050b7211 */ /* 0x000fe400018f1414 */
[----:B--2---:R-:W-:-:S04]  /*0930*/  @P0 ISETP.GT.U32.AND P2, PT, R16, R18, PT ;  /* 0x000000121000020c */ /* 0x004fc80003f44070 */
[----:B------:R-:W-:-:S04]  /*0940*/  @P0 ISETP.GT.AND.EX P2, PT, R17, R19, PT, P2 ;  /* 0x000000131100020c */ /* 0x000fc80003f44320 */
[----:B------:R-:W-:Y:S02]  /*0950*/  @P0 SEL R16, R16, R18, P2 ;  /* 0x0000001210100207 */ /* 0x000fe40001000000 */
[----:B------:R-:W-:-:S05]  /*0960*/  @P0 SEL R17, R17, R19, P2 ;  /* 0x0000001311110207 */ /* 0x000fca0001000000 */
[----:B------:R1:W-:Y:S04]  /*0970*/  @P0 STG.E.64 desc[UR6][R8.64], R16 ;  /* 0x0000001008000986 */ /* 0x0003e8000c101b06 */
[----:B------:R-:W2:Y:S04]  /*0980*/  @P0 LDG.E R5, desc[UR6][R6.64] ;  /* 0x0000000606050981 */ /* 0x000ea8000c1e1900 */
[----:B------:R-:W2:Y:S02]  /*0990*/  @P0 LDG.E R18, desc[UR6][R10.64+0x4] ;  /* 0x000004060a120981 */ /* 0x000ea4000c1e1900 */
[----:B--2---:R-:W-:-:S05]  /*09a0*/  @P0 VIMNMX R5, PT, PT, R5, R18, !PT ;  /* 0x0000001205050248 */ /* 0x004fca0007fe0100 */
[----:B------:R1:W-:Y:S01]  /*09b0*/  @P0 STG.E desc[UR6][R6.64], R5 ;  /* 0x0000000506000986 */ /* 0x0003e2000c101906 */
[----:B------:R-:W-:-:S13]  /*09c0*/  ISETP.NE.AND P0, PT, R3, 0x2, PT ;  /* 0x000000020300780c */ /* 0x000fda0003f05270 */
[----:B-1----:R-:W-:Y:S05]  /*09d0*/  @!P0 BRA `(.L_x_72) ;  /* 0x00000000003c8947 */ /* 0x002fea0003800000 */
[----:B------:R-:W2:Y:S02]  /*09e0*/  LDG.E.64 R14, desc[UR6][R14.64+0x10] ;  /* 0x000010060e0e7981 */ /* 0x000ea4000c1e1b00 */
[----:B--2---:R-:W-:-:S04]  /*09f0*/  ISETP.NE.U32.AND P0, PT, R14, -0x1, PT ;  /* 0xffffffff0e00780c */ /* 0x004fc80003f05070 */
[----:B------:R-:W-:-:S13]  /*0a00*/  ISETP.NE.AND.EX P0, PT, R15, 0x7fffffff, PT, P0 ;  /* 0x7fffffff0f00780c */ /* 0x000fda0003f05300 */
[----:B------:R-:W-:Y:S05]  /*0a10*/  @!P0 BRA `(.L_x_72) ;  /* 0x00000000002c8947 */ /* 0x000fea0003800000 */
[----:B------:R-:W2:Y:S04]  /*0a20*/  LDG.E.64 R12, desc[UR6][R12.64+0x10] ;  /* 0x000010060c0c7981 */ /* 0x000ea8000c1e1b00 */
[----:B------:R-:W2:Y:S02]  /*0a30*/  LDG.E.64 R14, desc[UR6][R8.64] ;  /* 0x00000006080e7981 */ /* 0x000ea4000c1e1b00 */
        /* <DEDUP_REMOVED lines=9> */
.L_x_72:
[----:B------:R-:W-:Y:S05]  /*0ad0*/  BSYNC.RECONVERGENT B0 ;  /* 0x0000000000007941 */ /* 0x000fea0003800200 */
.L_x_69:
[----:B------:R-:W-:Y:S05]  /*0ae0*/  @!P1 BRA `(.L_x_73) ;  /* 0xfffffff400849947 */ /* 0x000fea000383ffff */
[----:B-1----:R-:W-:Y:S05]  /*0af0*/  EXIT ;  /* 0x000000000000794d */ /* 0x002fea0003800000 */
.L_x_74:
        /* <DEDUP_REMOVED lines=16> */
.L_x_215:


//--------------------- .text._Z18global_next_by_rowPiS_PlS0_S_S0_S0_S0_S_S_S_S_S_S0_ii --------------------------
	.section	.text._Z18global_next_by_rowPiS_PlS0_S_S0_S0_S0_S_S_S_S_S_S0_ii,"ax",@progbits
	.align	128
        .global         _Z18global_next_by_rowPiS_PlS0_S_S0_S0_S0_S_S_S_S_S_S0_ii
        .type           _Z18global_next_by_rowPiS_PlS0_S_S0_S0_S0_S_S_S_S_S_S0_ii,@function
        .size           _Z18global_next_by_rowPiS_PlS0_S_S0_S0_S0_S_S_S_S_S_S0_ii,(.L_x_216 - _Z18global_next_by_rowPiS_PlS0_S_S0_S0_S0_S_S_S_S_S_S0_ii)
        .other          _Z18global_next_by_rowPiS_PlS0_S_S0_S0_S0_S_S_S_S_S_S0_ii,@"STO_CUDA_ENTRY STV_DEFAULT"
_Z18global_next_by_rowPiS_PlS0_S_S0_S0_S0_S_S_S_S_S_S0_ii:
.text._Z18global_next_by_rowPiS_PlS0_S_S0_S0_S0_S_S_S_S_S_S0_ii:
        /* <DEDUP_REMOVED lines=10> */
[----:B------:R-:W0:Y:S01]  /*00a0*/  LDC.64 R2, c[0x0][0x3a0] ;  /* 0x0000e800ff027b82 */ /* 0x000e220000000a00 */
[----:B------:R-:W1:Y:S01]  /*00b0*/  LDCU UR5, c[0x0][0x370] ;  /* 0x00006e00ff0577ac */ /* 0x000e620008000800 */
[C---:B------:R-:W-:Y:S01]  /*00c0*/  LOP3.LUT R5, R7.reuse, 0x7ffffffc, RZ, 0xc0, !PT ;  /* 0x7ffffffc07057812 */ /* 0x040fe200078ec0ff */
[----:B------:R-:W2:Y:S01]  /*00d0*/  LDCU.64 UR6, c[0x0][0x358] ;  /* 0x00006b00ff0677ac */ /* 0x000ea20008000a00 */
[----:B------:R-:W3:Y:S01]  /*00e0*/  LDCU UR8, c[0x0][0x3f0] ;  /* 0x00007e00ff0877ac */ /* 0x000ee20008000800 */
[----:B-1----:R-:W-:Y:S01]  /*00f0*/  UIMAD UR5, UR4, UR5, URZ ;  /* 0x00000005040572a4 */ /* 0x002fe2000f8e02ff */
[----:B0-----:R-:W-:-:S03]  /*0100*/  IMAD.WIDE.U32 R2, R7, 0x4, R2 ;  /* 0x0000000407027825 */ /* 0x001fc600078e0002 */
[----:B------:R-:W-:Y:S02]  /*0110*/  IADD3 R6, P0, PT, R2, 0xc, RZ ;  /* 0x0000000c02067810 */ /* 0x000fe40007f1e0ff */
[----:B------:R-:W-:-:S03]  /*0120*/  LOP3.LUT R2, R7, 0x3, RZ, 0xc0, !PT ;  /* 0x0000000307027812 */ /* 0x000fc600078ec0ff */
[----:B------:R-:W-:Y:S02]  /*0130*/  IMAD.X R4, RZ, RZ, R3, P0 ;  /* 0x000000ffff047224 */ /* 0x000fe400000e0603 */
[----:B------:R-:W-:Y:S02]  /*0140*/  IMAD.MOV.U32 R3, RZ, RZ, R0 ;  /* 0x000000ffff037224 */ /* 0x000fe400078e0000 */
[----:B--23--:R-:W-:-:S07]  /*0150*/  IMAD.MOV R0, RZ, RZ, -R5 ;  /* 0x000000ffff007224 */ /* 0x00cfce00078e0a05 */
.L_x_81:
[----:B0-----:R-:W0:Y:S01]  /*0160*/  LDCU UR4, c[0x0][0x3f0] ;  /* 0x00007e00ff0477ac */ /* 0x001e220008000800 */
[----:B-1----:R-:W1:Y:S01]  /*0170*/  LDC.64 R12, c[0x0][0x3a0] ;  /* 0x0000e800ff0c7b82 */ /* 0x002e620000000a00 */
[----:B------:R-:W-:-:S07]  /*0180*/  IMAD.MOV.U32 R18, RZ, RZ, RZ ;  /* 0x000000ffff127224 */ /* 0x000fce00078e00ff */
[----:B------:R-:W2:Y:S01]  /*0190*/  LDC.64 R8, c[0x0][0x3a8] ;  /* 0x0000ea00ff087b82 */ /* 0x000ea20000000a00 */
[----:B0-----:R-:W-:-:S05]  /*01a0*/  IMAD.U32 R21, RZ, RZ, UR4 ;  /* 0x00000004ff157e24 */ /* 0x001fca000f8e00ff */
[----:B------:R-:W-:Y:S01]  /*01b0*/  ISETP.GE.U32.AND P0, PT, R21, 0x4, PT ;  /* 0x000000041500780c */ /* 0x000fe20003f06070 */
[----:B-1----:R-:W-:-:S04]  /*01c0*/  IMAD.WIDE R12, R3, 0x4, R12 ;  /* 0x00000004030c7825 */ /* 0x002fc800078e020c */
[----:B--2---:R-:W-:-:S08]  /*01d0*/  IMAD.WIDE R10, R3, 0x8, R8 ;  /* 0x00000008030a7825 */ /* 0x004fd000078e0208 */
[----:B------:R-:W-:Y:S05]  /*01e0*/  @!P0 BRA `(.L_x_75) ;  /* 0x0000000400688947 */ /* 0x000fea0003800000 */
[----:B------:R-:W0:Y:S01]  /*01f0*/  LDCU UR4, c[0x0][0x3f0] ;  /* 0x00007e00ff0477ac */ /* 0x000e220008000800 */
[----:B------:R-:W-:-:S04]  /*0200*/  IMAD.WIDE.U32 R8, R21, 0x8, R8 ;  /* 0x0000000815087825 */ /* 0x000fc800078e0008 */
[----:B------:R-:W-:Y:S01]  /*0210*/  IMAD.MOV.U32 R7, RZ, RZ, R3 ;  /* 0x000000ffff077224 */ /* 0x000fe200078e0003 */
[----:B------:R-:W-:Y:S01]  /*0220*/  IADD3 R24, P0, PT, R8, 0x18, RZ ;  /* 0x0000001808187810 */ /* 0x000fe20007f1e0ff */
[----:B------:R-:W-:Y:S02]  /*0230*/  IMAD.MOV.U32 R8, RZ, RZ, R6 ;  /* 0x000000ffff087224 */ /* 0x000fe400078e0006 */
[----:B------:R-:W-:Y:S02]  /*0240*/  IMAD.MOV.U32 R22, RZ, RZ, R0 ;  /* 0x000000ffff167224 */ /* 0x000fe400078e0000 */
[----:B------:R-:W-:Y:S02]  /*0250*/  IMAD.X R25, RZ, RZ, R9, P0 ;  /* 0x000000ffff197224 */ /* 0x000fe400000e0609 */
[----:B------:R-:W-:Y:S02]  /*0260*/  IMAD.MOV.U32 R9, RZ, RZ, R4 ;  /* 0x000000ffff097224 */ /* 0x000fe400078e0004 */
[----:B0-----:R-:W-:-:S07]  /*0270*/  IMAD.U32 R23, RZ, RZ, UR4 ;  /* 0x00000004ff177e24 */ /* 0x001fce000f8e00ff */
.L_x_76:
[----:B------:R-:W0:Y:S08]  /*0280*/  LDC.64 R14, c[0x0][0x3b8] ;  /* 0x0000ee00ff0e7b82 */ /* 0x000e300000000a00 */
[----:B------:R-:W1:Y:S08]  /*0290*/  LDC.64 R18, c[0x0][0x3a8] ;  /* 0x0000ea00ff127b82 */ /* 0x000e700000000a00 */
[----:B------:R-:W2:Y:S01]  /*02a0*/  LDC.64 R20, c[0x0][0x3a0] ;  /* 0x0000e800ff147b82 */ /* 0x000ea20000000a00 */
[----:B0-----:R-:W-:-:S05]  /*02b0*/  IMAD.WIDE R14, R7, 0x8, R14 ;  /* 0x00000008070e7825 */ /* 0x001fca00078e020e */
[----:B------:R-:W3:Y:S02]  /*02c0*/  LDG.E.64 R16, desc[UR6][R14.64] ;  /* 0x000000060e107981 */ /* 0x000ee4000c1e1b00 */
[----:B---3--:R-:W-:-:S04]  /*02d0*/  ISETP.NE.U32.AND P0, PT, R16, -0x1, PT ;  /* 0xffffffff1000780c */ /* 0x008fc80003f05070 */
[----:B------:R-:W-:-:S13]  /*02e0*/  ISETP.NE.AND.EX P0, PT, R17, 0x7fffffff, PT, P0 ;  /* 0x7fffffff1100780c */ /* 0x000fda0003f05300 */
[C---:B-1----:R-:W-:Y:S01]  /*02f0*/  @P0 IMAD.WIDE.U32 R18, R23.reuse, 0x8, R18 ;  /* 0x0000000817120825 */ /* 0x042fe200078e0012 */
[----:B------:R-:W3:Y:S05]  /*0300*/  @P0 LDG.E.64 R16, desc[UR6][R10.64] ;  /* 0x000000060a100981 */ /* 0x000eea000c1e1b00 */
[----:B------:R-:W3:Y:S01]  /*0310*/  @P0 LDG.E.64 R18, desc[UR6][R18.64] ;  /* 0x0000000612120981 */ /* 0x000ee2000c1e1b00 */
[----:B--2---:R-:W-:Y:S01]  /*0320*/  @P0 IMAD.WIDE.U32 R28, R23, 0x4, R20 ;  /* 0x00000004171c0825 */ /* 0x004fe200078e0014 */
[----:B---3--:R-:W-:-:S04]  /*0330*/  @P0 ISETP.GT.U32.AND P1, PT, R16, R18, PT ;  /* 0x000000121000020c */ /* 0x008fc80003f24070 */
[----:B------:R-:W-:-:S04]  /*0340*/  @P0 ISETP.GT.AND.EX P1, PT, R17, R19, PT, P1 ;  /* 0x000000131100020c */ /* 0x000fc80003f24310 */
[----:B------:R-:W-:Y:S02]  /*0350*/  @P0 SEL R16, R16, R18, P1 ;  /* 0x0000001210100207 */ /* 0x000fe40000800000 */
[----:B------:R-:W-:-:S05]  /*0360*/  @P0 SEL R17, R17, R19, P1 ;  /* 0x0000001311110207 */ /* 0x000fca0000800000 */
[----:B------:R0:W-:Y:S04]  /*0370*/  @P0 STG.E.64 desc[UR6][R10.64], R16 ;  /* 0x000000100a000986 */ /* 0x0001e8000c101b06 */
[----:B------:R-:W2:Y:S04]  /*0380*/  @P0 LDG.E R29, desc[UR6][R28.64] ;  /* 0x000000061c1d0981 */ /* 0x000ea8000c1e1900 */
[----:B------:R-:W2:Y:S01]  /*0390*/  @P0 LDG.E R20, desc[UR6][R12.64] ;  /* 0x000000060c140981 */ /* 0x000ea2000c1e1900 */
[----:B------:R-:W-:-:S04]  /*03a0*/  IMAD.U32 R21, RZ, RZ, UR8 ;  /* 0x00000008ff157e24 */ /* 0x000fc8000f8e00ff */
[----:B------:R-:W-:Y:S01]  /*03b0*/  IMAD.WIDE.U32 R26, R21, 0x8, R14 ;  /* 0x00000008151a7825 */ /* 0x000fe200078e000e */
[----:B--2---:R-:W-:-:S05]  /*03c0*/  @P0 VIMNMX R20, PT, PT, R20, R29, !PT ;  /* 0x0000001d14140248 */ /* 0x004fca0007fe0100 */
[----:B------:R1:W-:Y:S04]  /*03d0*/  @P0 STG.E desc[UR6][R12.64], R20 ;  /* 0x000000140c000986 */ /* 0x0003e8000c101906 */
[----:B------:R-:W2:Y:S01]  /*03e0*/  LDG.E.64 R18, desc[UR6][R26.64] ;  /* 0x000000061a127981 */ /* 0x000ea2000c1e1b00 */
[----:B0-----:R-:W-:Y:S02]  /*03f0*/  IMAD.MOV.U32 R16, RZ, RZ, R24 ;  /* 0x000000ffff107224 */ /* 0x001fe400078e0018 */
[----:B------:R-:W-:Y:S01]  /*0400*/  IMAD.MOV.U32 R17, RZ, RZ, R25 ;  /* 0x000000ffff117224 */ /* 0x000fe200078e0019 */
        /* <DEDUP_REMOVED lines=9> */
[----:B-1----:R-:W2:Y:S04]  /*04a0*/  @P0 LDG.E R20, desc[UR6][R12.64] ;  /* 0x000000060c140981 */ /* 0x002ea8000c1e1900 */
[----:B------:R-:W2:Y:S01]  /*04b0*/  @P0 LDG.E R25, desc[UR6][R8.64+-0x8] ;  /* 0xfffff80608190981 */ /* 0x000ea2000c1e1900 */
[----:B------:R-:W-:-:S04]  /*04c0*/  LEA R26, P1, R21, R14, 0x4 ;  /* 0x0000000e151a7211 */ /* 0x000fc800078220ff */
[----:B------:R-:W-:Y:S02]  /*04d0*/  LEA.HI.X R27, R21, R15, RZ, 0x4, P1 ;  /* 0x0000000f151b7211 */ /* 0x000fe400008f24ff */
[----:B--2---:R-:W-:-:S05]  /*04e0*/  @P0 VIMNMX R29, PT, PT, R20, R25, !PT ;  /* 0x00000019141d0248 */ /* 0x004fca0007fe0100 */
[----:B------:R-:W-:Y:S04]  /*04f0*/  @P0 STG.E desc[UR6][R12.64], R29 ;  /* 0x0000001d0c000986 */ /* 0x000fe8000c101906 */
[----:B------:R-:W2:Y:S02]  /*0500*/  LDG.E.64 R26, desc[UR6][R26.64] ;  /* 0x000000061a1a7981 */ /* 0x000ea4000c1e1b00 */
[----:B--2---:R-:W-:-:S04]  /*0510*/  ISETP.NE.U32.AND P0, PT, R26, -0x1, PT ;  /* 0xffffffff1a00780c */ /* 0x004fc80003f05070 */
[----:B------:R-:W-:-:S13]  /*0520*/  ISETP.NE.AND.EX P0, PT, R27, 0x7fffffff, PT, P0 ;  /* 0x7fffffff1b00780c */ /* 0x000fda0003f05300 */
[----:B------:R-:W2:Y:S04]  /*0530*/  @P0 LDG.E.64 R24, desc[UR6][R10.64] ;  /* 0x000000060a180981 */ /* 0x000ea8000c1e1b00 */
[----:B0-----:R-:W2:Y:S02]  /*0540*/  @P0 LDG.E.64 R18, desc[UR6][R16.64+-0x8] ;  /* 0xfffff80610120981 */ /* 0x001ea4000c1e1b00 */
[----:B--2---:R-:W-:-:S04]  /*0550*/  @P0 ISETP.GT.U32.AND P1, PT, R24, R18, PT ;  /* 0x000000121800020c */ /* 0x004fc80003f24070 */
[----:B------:R-:W-:-:S04]  /*0560*/  @P0 ISETP.GT.AND.EX P1, PT, R25, R19, PT, P1 ;  /* 0x000000131900020c */ /* 0x000fc80003f24310 */
[----:B------:R-:W-:Y:S02]  /*0570*/  @P0 SEL R18, R24, R18, P1 ;  /* 0x0000001218120207 */ /* 0x000fe40000800000 */
[----:B------:R-:W-:-:S05]  /*0580*/  @P0 SEL R19, R25, R19, P1 ;  /* 0x0000001319130207 */ /* 0x000fca0000800000 */
[----:B------:R0:W-:Y:S04]  /*0590*/  @P0 STG.E.64 desc[UR6][R10.64], R18 ;  /* 0x000000120a000986 */ /* 0x0001e8000c101b06 */
[----:B------:R-:W2:Y:S04]  /*05a0*/  @P0 LDG.E R20, desc[UR6][R12.64] ;  /* 0x000000060c140981 */ /* 0x000ea8000c1e1900 */
[----:B------:R-:W2:Y:S01]  /*05b0*/  @P0 LDG.E R27, desc[UR6][R8.64+-0x4] ;  /* 0xfffffc06081b0981 */ /* 0x000ea2000c1e1900 */
[----:B------:R-:W-:Y:S01]  /*05c0*/  IMAD.WIDE.U32 R24, R21, 0x18, R14 ;  /* 0x0000001815187825 */ /* 0x000fe200078e000e */
[----:B------:R-:W-:-:S03]  /*05d0*/  UMOV UR4, URZ ;  /* 0x000000ff00047c82 */ /* 0x000fc60008000000 */
[----:B------:R-:W-:Y:S01]  /*05e0*/  VIADD R25, R25, UR4 ;  /* 0x0000000419197c36 */ /* 0x000fe20008000000 */
[----:B--2---:R-:W-:-:S05]  /*05f0*/  @P0 VIMNMX R27, PT, PT, R20, R27, !PT ;  /* 0x0000001b141b0248 */ /* 0x004fca0007fe0100 */
[----:B------:R1:W-:Y:S04]  /*0600*/  @P0 STG.E desc[UR6][R12.64], R27 ;  /* 0x0000001b0c000986 */ /* 0x0003e8000c101906 */
[----:B------:R-:W2:Y:S02]  /*0610*/  LDG.E.64 R24, desc[UR6][R24.64] ;  /* 0x0000000618187981 */ /* 0x000ea4000c1e1b00 */
[----:B--2---:R-:W-:-:S04]  /*0620*/  ISETP.NE.U32.AND P0, PT, R24, -0x1, PT ;  /* 0xffffffff1800780c */ /* 0x004fc80003f05070 */
[----:B------:R-:W-:-:S13]  /*0630*/  ISETP.NE.AND.EX P0, PT, R25, 0x7fffffff, PT, P0 ;  /* 0x7fffffff1900780c */ /* 0x000fda0003f05300 */
[----:B0-----:R-:W2:Y:S04]  /*0640*/  @P0 LDG.E.64 R18, desc[UR6][R10.64] ;  /* 0x000000060a120981 */ /* 0x001ea8000c1e1b00 */
[----:B------:R-:W2:Y:S02]  /*0650*/  @P0 LDG.E.64 R14, desc[UR6][R16.64] ;  /* 0x00000006100e0981 */ /* 0x000ea4000c1e1b00 */
[----:B--2---:R-:W-:-:S04]  /*0660*/  @P0 ISETP.GT.U32.AND P1, PT, R18, R14, PT ;  /* 0x0000000e1200020c */ /* 0x004fc80003f24070 */
[----:B------:R-:W-:-:S04]  /*0670*/  @P0 ISETP.GT.AND.EX P1, PT, R19, R15, PT, P1 ;  /* 0x0000000f1300020c */ /* 0x000fc80003f24310 */
[----:B------:R-:W-:Y:S02]  /*0680*/  @P0 SEL R14, R18, R14, P1 ;  /* 0x0000000e120e0207 */ /* 0x000fe40000800000 */
[----:B------:R-:W-:-:S05]  /*0690*/  @P0 SEL R15, R19, R15, P1 ;  /* 0x0000000f130f0207 */ /* 0x000fca0000800000 */
[----:B------:R1:W-:Y:S04]  /*06a0*/  @P0 STG.E.64 desc[UR6][R10.64], R14 ;  /* 0x0000000e0a000986 */ /* 0x0003e8000c101b06 */
[----:B------:R-:W2:Y:S04]  /*06b0*/  @P0 LDG.E R18, desc[UR6][R12.64] ;  /* 0x000000060c120981 */ /* 0x000ea8000c1e1900 */
[----:B------:R0:W2:Y:S01]  /*06c0*/  @P0 LDG.E R19, desc[UR6][R8.64] ;  /* 0x0000000608130981 */ /* 0x0000a2000c1e1900 */
[----:B------:R-:W-:Y:S01]  /*06d0*/  VIADD R22, R22, 0x4 ;  /* 0x0000000416167836 */ /* 0x000fe20000000000 */
[----:B------:R-:W-:Y:S01]  /*06e0*/  IADD3 R24, P1, PT, R16, 0x20, RZ ;  /* 0x0000002010187810 */ /* 0x000fe20007f3e0ff */
[----:B------:R-:W-:-:S02]  /*06f0*/  IMAD R7, R21, 0x4, R7 ;  /* 0x0000000415077824 */ /* 0x000fc400078e0207 */
[----:B------:R-:W-:Y:S02]  /*0700*/  VIADD R23, R23, 0x4 ;  /* 0x0000000417177836 */ /* 0x000fe40000000000 */
[----:B------:R-:W-:Y:S01]  /*0710*/  IMAD.X R25, RZ, RZ, R17, P1 ;  /* 0x000000ffff197224 */ /* 0x000fe200008e0611 */
[----:B0-----:R-:W-:-:S05]  /*0720*/  IADD3 R8, P2, PT, R8, 0x10, RZ ;  /* 0x0000001008087810 */ /* 0x001fca0007f5e0ff */
[----:B------:R-:W-:Y:S01]  /*0730*/  IMAD.X R9, RZ, RZ, R9, P2 ;  /* 0x000000ffff097224 */ /* 0x000fe200010e0609 */
[----:B--2---:R-:W-:-:S05]  /*0740*/  @P0 VIMNMX R19, PT, PT, R18, R19, !PT ;  /* 0x0000001312130248 */ /* 0x004fca0007fe0100 */
[----:B------:R1:W-:Y:S01]  /*0750*/  @P0 STG.E desc[UR6][R12.64], R19 ;  /* 0x000000130c000986 */ /* 0x0003e2000c101906 */
[----:B------:R-:W-:-:S13]  /*0760*/  ISETP.NE.AND P0, PT, R22, RZ, PT ;  /* 0x000000ff1600720c */ /* 0x000fda0003f05270 */
[----:B-1----:R-:W-:Y:S05]  /*0770*/  @P0 BRA `(.L_x_76) ;  /* 0xfffffff800c00947 */ /* 0x002fea000383ffff */
[----:B------:R-:W-:-:S07]  /*0780*/  IMAD.MOV.U32 R18, RZ, RZ, R5 ;  /* 0x000000ffff127224 */ /* 0x000fce00078e0005 */
.L_x_75:
[----:B------:R-:W-:-:S13]  /*0790*/  ISETP.NE.AND P0, PT, R2, RZ, PT ;  /* 0x000000ff0200720c */ /* 0x000fda0003f05270 */
[----:B------:R-:W-:Y:S05]  /*07a0*/  @!P0 BRA `(.L_x_77) ;  /* 0x0000000400188947 */ /* 0x000fea0003800000 */
[----:B------:R-:W0:Y:S01]  /*07b0*/  LDC.64 R14, c[0x0][0x3b8] ;  /* 0x0000ee00ff0e7b82 */ /* 0x000e220000000a00 */
[----:B------:R-:W-:-:S04]  /*07c0*/  IMAD R7, R18, R21, R3 ;  /* 0x0000001512077224 */ /* 0x000fc800078e0203 */
[----:B0-----:R-:W-:-:S05]  /*07d0*/  IMAD.WIDE R14, R7, 0x8, R14 ;  /* 0x00000008070e7825 */ /* 0x001fca00078e020e */
[----:B------:R-:W2:Y:S01]  /*07e0*/  LDG.E.64 R8, desc[UR6][R14.64] ;  /* 0x000000060e087981 */ /* 0x000ea2000c1e1b00 */
[----:B------:R-:W-:Y:S01]  /*07f0*/  BSSY.RECONVERGENT B0, `(.L_x_78) ;  /* 0x0000015000007945 */ /* 0x000fe20003800200 */
[----:B------:R-:W-:Y:S02]  /*0800*/  ISETP.NE.AND P1, PT, R2, 0x1, PT ;  /* 0x000000010200780c */ /* 0x000fe40003f25270 */
[----:B--2---:R-:W-:-:S04]  /*0810*/  ISETP.NE.U32.AND P0, PT, R8, -0x1, PT ;  /* 0xffffffff0800780c */ /* 0x004fc80003f05070 */
[----:B------:R-:W-:-:S13]  /*0820*/  ISETP.NE.AND.EX P0, PT, R9, 0x7fffffff, PT, P0 ;  /* 0x7fffffff0900780c */ /* 0x000fda0003f05300 */
[----:B------:R-:W-:Y:S05]  /*0830*/  @!P0 BRA `(.L_x_79) ;  /* 0x0000000000408947 */ /* 0x000fea0003800000 */
[----:B------:R-:W0:Y:S01]  /*0840*/  LDC.64 R22, c[0x0][0x3a8] ;  /* 0x0000ea00ff167b82 */ /* 0x000e220000000a00 */
[----:B------:R-:W-:Y:S01]  /*0850*/  IMAD.IADD R7, R18, 0x1, R21 ;  /* 0x0000000112077824 */ /* 0x000fe200078e0215 */
[----:B------:R-:W2:Y:S06]  /*0860*/  LDG.E.64 R16, desc[UR6][R10.64] ;  /* 0x000000060a107981 */ /* 0x000eac000c1e1b00 */
[----:B------:R-:W1:Y:S01]  /*0870*/  LDC.64 R8, c[0x0][0x3a0] ;  /* 0x0000e800ff087b82 */ /* 0x000e620000000a00 */
[----:B0-----:R-:W-:-:S06]  /*0880*/  IMAD.WIDE.U32 R22, R7, 0x8, R22 ;  /* 0x0000000807167825 */ /* 0x001fcc00078e0016 */
[----:B------:R-:W2:Y:S01]  /*0890*/  LDG.E.64 R22, desc[UR6][R22.64] ;  /* 0x0000000616167981 */ /* 0x000ea2000c1e1b00 */
[----:B-1----:R-:W-:Y:S01]  /*08a0*/  IMAD.WIDE.U32 R8, R7, 0x4, R8 ;  /* 0x0000000407087825 */ /* 0x002fe200078e0008 */
        /* <DEDUP_REMOVED lines=9> */
.L_x_79:
[----:B------:R-:W-:Y:S05]  /*0940*/  BSYNC.RECONVERGENT B0 ;  /* 0x0000000000007941 */ /* 0x000fea0003800200 */
.L_x_78:
[----:B------:R-:W-:Y:S04]  /*0950*/  BSSY.RECONVERGENT B0, `(.L_x_77) ;  /* 0x000002b000007945 */ /* 0x000fe80003800200 */
[----:B------:R-:W-:Y:S05]  /*0960*/  @!P1 BRA `(.L_x_80) ;  /* 0x0000000000a49947 */ /* 0x000fea0003800000 */
[----:B------:R-:W-:Y:S01]  /*0970*/  IMAD.WIDE.U32 R14, R21, 0x8, R14 ;  /* 0x00000008150e7825 */ /* 0x000fe200078e000e */
[----:B0-----:R-:W0:Y:S04]  /*0980*/  LDC.64 R16, c[0x0][0x3a8] ;  /* 0x0000ea00ff107b82 */ /* 0x001e280000000a00 */
[----:B------:R-:W2:Y:S01]  /*0990*/  LDG.E.64 R8, desc[UR6][R14.64] ;  /* 0x000000060e087981 */ /* 0x000ea2000c1e1b00 */
[----:B------:R-:W-:-:S05]  /*09a0*/  IADD3 R7, P1, PT, R18, R21, RZ ;  /* 0x0000001512077210 */ /* 0x000fca0007f3e0ff */
        /* <DEDUP_REMOVED lines=21> */
[----:B------:R-:W-:-:S06]  /*0b00*/  IMAD.WIDE.U32 R14, R21, 0x8, R14 ;  /* 0x00000008150e7825 */ /* 0x000fcc00078e000e */
        /* <DEDUP_REMOVED lines=15> */
.L_x_80:
[----:B------:R-:W-:Y:S05]  /*0c00*/  BSYNC.RECONVERGENT B0 ;  /* 0x0000000000007941 */ /* 0x000fea0003800200 */
.L_x_77:
[----:B------:R-:W-:-:S05]  /*0c10*/  VIADD R3, R3, UR5 ;  /* 0x0000000503037c36 */ /* 0x000fca0008000000 */
[----:B------:R-:W-:-:S13]  /*0c20*/  ISETP.GE.AND P0, PT, R3, R21, PT ;  /* 0x000000150300720c */ /* 0x000fda0003f06270 */
[----:B------:R-:W-:Y:S05]  /*0c30*/  @!P0 BRA `(.L_x_81) ;  /* 0xfffffff400488947 */ /* 0x000fea000383ffff */
[----:B------:R-:W-:Y:S05]  /*0c40*/  EXIT ;  /* 0x000000000000794d */ /* 0x000fea0003800000 */
.L_x_82:
        /* <DEDUP_REMOVED lines=11> */
.L_x_216:


//--------------------- .text._Z17global_min_by_rowPiS_PlS0_S_S0_S0_S0_S_S_S_S_S_S0_ii --------------------------
	.section	.text._Z17global_min_by_rowPiS_PlS0_S_S0_S0_S0_S_S_S_S_S_S0_ii,"ax",@progbits
	.align	128
        .global         _Z17global_min_by_rowPiS_PlS0_S_S0_S0_S0_S_S_S_S_S_S0_ii
        .type           _Z17global_min_by_rowPiS_PlS0_S_S0_S0_S0_S_S_S_S_S_S0_ii,@function
        .size           _Z17global_min_by_rowPiS_PlS0_S_S0_S0_S0_S_S_S_S_S_S0_ii,(.L_x_217 - _Z17global_min_by_rowPiS_PlS0_S_S0_S0_S0_S_S_S_S_S_S0_ii)
        .other          _Z17global_min_by_rowPiS_PlS0_S_S0_S0_S0_S_S_S_S_S_S0_ii,@"STO_CUDA_ENTRY STV_DEFAULT"
_Z17global_min_by_rowPiS_PlS0_S_S0_S0_S0_S_S_S_S_S_S0_ii:
.text._Z17global_min_by_rowPiS_PlS0_S_S0_S0_S0_S_S_S_S_S_S0_ii:
        /* <DEDUP_REMOVED lines=10> */
[----:B------:R-:W-:Y:S01]  /*00a0*/  UISETP.GT.AND UP0, UPT, UR6, 0x1, UPT ;  /* 0x000000010600788c */ /* 0x000fe2000bf04270 */
[----:B------:R-:W2:Y:S05]  /*00b0*/  LDCU.64 UR14, c[0x0][0x358] ;  /* 0x00006b00ff0e77ac */ /* 0x000eaa0008000a00 */
[----:B------:R-:W3:Y:S01]  /*00c0*/  LDC.64 R8, c[0x0][0x3a8] ;  /* 0x0000ea00ff087b82 */ /* 0x000ee20000000a00 */
[----:B-1----:R-:W-:Y:S02]  /*00d0*/  UIMAD UR4, UR4, UR5, URZ ;  /* 0x00000005040472a4 */ /* 0x002fe4000f8e02ff */
[----:B------:R-:W-:Y:S10]  /*00e0*/  BRA.U UP0, `(.L_x_83) ;  /* 0x0000000100247547 */ /* 0x000ff4000b800000 */
.L_x_84:
[----:B-1----:R-:W-:-:S04]  /*00f0*/  IMAD R3, R0, UR6, RZ ;  /* 0x0000000600037c24 */ /* 0x002fc8000f8e02ff */
[----:B0-----:R-:W-:-:S06]  /*0100*/  IMAD.WIDE R2, R3, 0x8, R6 ;  /* 0x0000000803027825 */ /* 0x001fcc00078e0206 */
[----:B--2---:R-:W2:Y:S01]  /*0110*/  LDG.E.64 R2, desc[UR14][R2.64] ;  /* 0x0000000e02027981 */ /* 0x004ea2000c1e1b00 */
[----:B---3--:R-:W-:-:S04]  /*0120*/  IMAD.WIDE R4, R0, 0x8, R8 ;  /* 0x0000000800047825 */ /* 0x008fc800078e0208 */
[----:B------:R-:W-:-:S05]  /*0130*/  VIADD R0, R0, UR4 ;  /* 0x0000000400007c36 */ /* 0x000fca0008000000 */
[----:B------:R-:W-:Y:S01]  /*0140*/  ISETP.GE.AND P0, PT, R0, UR6, PT ;  /* 0x0000000600007c0c */ /* 0x000fe2000bf06270 */
[----:B--2---:R1:W-:-:S12]  /*0150*/  STG.E.64 desc[UR14][R4.64], R2 ;  /* 0x0000000204007986 */ /* 0x0043d8000c101b0e */
[----:B------:R-:W-:Y:S05]  /*0160*/  @!P0 BRA `(.L_x_84) ;  /* 0xfffffffc00e08947 */ /* 0x000fea000383ffff */
[----:B------:R-:W-:Y:S05]  /*0170*/  EXIT ;  /* 0x000000000000794d */ /* 0x000fea0003800000 */
.L_x_83:
[----:B------:R-:W1:Y:S01]  /*0180*/  LDCU.64 UR10, c[0x0][0x3b8] ;  /* 0x00007700ff0a77ac */ /* 0x000e620008000a00 */
[----:B------:R-:W-:Y:S01]  /*0190*/  BSSY.RECONVERGENT B0, `(.L_x_85) ;  /* 0x00000f5000007945 */ /* 0x000fe20003800200 */
[----:B------:R-:W-:Y:S02]  /*01a0*/  UIADD3 UR13, UPT, UPT, UR6, 0xf, URZ ;  /* 0x0000000f060d7890 */ /* 0x000fe4000fffe0ff */
[----:B------:R-:W-:Y:S02]  /*01b0*/  UIADD3 UR7, UPT, UPT, UR6, 0x7, URZ ;  /* 0x0000000706077890 */ /* 0x000fe4000fffe0ff */
[----:B------:R-:W-:Y:S02]  /*01c0*/  UIADD3 UR12, UPT, UPT, UR6, -0x1, URZ ;  /* 0xffffffff060c7890 */ /* 0x000fe4000fffe0ff */
[----:B------:R-:W-:Y:S02]  /*01d0*/  UIADD3 UR5, UPT, UPT, UR6, -0x2, URZ ;  /* 0xfffffffe06057890 */ /* 0x000fe4000fffe0ff */
[----:B------:R-:W-:-:S02]  /*01e0*/  ULOP3.LUT UR6, UR13, 0xf, URZ, 0xc0, !UPT ;  /* 0x0000000f0d067892 */ /* 0x000fc4000f8ec0ff */
[----:B------:R-:W-:Y:S02]  /*01f0*/  ULOP3.LUT UR8, UR7, 0x7, URZ, 0xc0, !UPT ;  /* 0x0000000707087892 */ /* 0x000fe4000f8ec0ff */
[----:B------:R-:W-:Y:S02]  /*0200*/  ULOP3.LUT UR9, UR12, 0xfffffff0, URZ, 0xc0, !UPT ;  /* 0xfffffff00c097892 */ /* 0x000fe4000f8ec0ff */
[----:B-1----:R-:W-:Y:S02]  /*0210*/  UIADD3 UR10, UP0, UPT, UR10, 0x40, URZ ;  /* 0x000000400a0a7890 */ /* 0x002fe4000ff1e0ff */
[----:B------:R-:W-:Y:S02]  /*0220*/  UIADD3 UR6, UPT, UPT, UR6, -0x1, URZ ;  /* 0xffffffff06067890 */ /* 0x000fe4000fffe0ff */
[----:B------:R-:W-:Y:S02]  /*0230*/  UIADD3 UR8, UPT, UPT, UR8, -0x1, URZ ;  /* 0xffffffff08087890 */ /* 0x000fe4000fffe0ff */
[----:B------:R-:W-:-:S02]  /*0240*/  UIADD3.X UR11, UPT, UPT, URZ, UR11, URZ, UP0, !UPT ;  /* 0x0000000bff0b7290 */ /* 0x000fc400087fe4ff */
[----:B------:R-:W-:Y:S02]  /*0250*/  ULOP3.LUT UR7, UR7, 0x3, URZ, 0xc0, !UPT ;  /* 0x0000000307077892 */ /* 0x000fe4000f8ec0ff */
[----:B------:R-:W-:Y:S02]  /*0260*/  UIADD3 UR9, UPT, UPT, -UR9, URZ, URZ ;  /* 0x000000ff09097290 */ /* 0x000fe4000fffe1ff */
[----:B------:R-:W-:Y:S02]  /*0270*/  UISETP.GE.U32.AND UP0, UPT, UR6, 0x7, UPT ;  /* 0x000000070600788c */ /* 0x000fe4000bf06070 */
[----:B------:R-:W-:-:S11]  /*0280*/  UISETP.GE.U32.AND UP1, UPT, UR8, 0x3, UPT ;  /* 0x000000030800788c */ /* 0x000fd6000bf26070 */
.L_x_91:
[----:B-1----:R-:W1:Y:S01]  /*0290*/  LDC.64 R2, c[0x0][0x3b8] ;  /* 0x0000ee00ff027b82 */ /* 0x002e620000000a00 */
[----:B---3--:R-:W3:Y:S07]  /*02a0*/  LDCU UR6, c[0x0][0x3f0] ;  /* 0x00007e00ff0677ac */ /* 0x008eee0008000800 */
[----:B0-2-4-:R-:W4:Y:S01]  /*02b0*/  LDC.64 R4, c[0x0][0x3a8] ;  /* 0x0000ea00ff047b82 */ /* 0x015f220000000a00 */
[----:B---3--:R-:W-:-:S04]  /*02c0*/  IMAD R9, R0, UR6, RZ ;  /* 0x0000000600097c24 */ /* 0x008fc8000f8e02ff */
[----:B-1----:R-:W-:-:S05]  /*02d0*/  IMAD.WIDE R2, R9, 0x8, R2 ;  /* 0x0000000809027825 */ /* 0x002fca00078e0202 */
[----:B--2---:R-:W2:Y:S01]  /*02e0*/  LDG.E.64 R10, desc[UR14][R2.64] ;  /* 0x0000000e020a7981 */ /* 0x004ea2000c1e1b00 */
[----:B------:R-:W-:Y:S01]  /*02f0*/  UISETP.GE.U32.AND UP2, UPT, UR5, 0xf, UPT ;  /* 0x0000000f0500788c */ /* 0x000fe2000bf46070 */
[----:B0-----:R-:W-:Y:S02]  /*0300*/  IMAD.MOV.U32 R7, RZ, RZ, 0x1 ;  /* 0x00000001ff077424 */ /* 0x001fe400078e00ff */
[----:B----4-:R-:W-:-:S04]  /*0310*/  IMAD.WIDE R4, R0, 0x8, R4 ;  /* 0x0000000800047825 */ /* 0x010fc800078e0204 */
[----:B------:R-:W-:-:S05]  /*0320*/  VIADD R0, R0, UR4 ;  /* 0x0000000400007c36 */ /* 0x000fca0008000000 */
[----:B------:R-:W-:Y:S01]  /*0330*/  ISETP.GE.AND P1, PT, R0, UR6, PT ;  /* 0x0000000600007c0c */ /* 0x000fe2000bf26270 */
[----:B--2---:R0:W-:Y:S01]  /*0340*/  STG.E.64 desc[UR14][R4.64], R10 ;  /* 0x0000000a04007986 */ /* 0x0041e2000c101b0e */
[----:B------:R-:W-:Y:S11]  /*0350*/  BRA.U !UP2, `(.L_x_86) ;  /* 0x000000050ab07547 */ /* 0x000ff6000b800000 */
[----:B------:R-:W-:Y:S02]  /*0360*/  IMAD.U32 R6, RZ, RZ, UR10 ;  /* 0x0000000aff067e24 */ /* 0x000fe4000f8e00ff */
[----:B------:R-:W-:Y:S02]  /*0370*/  IMAD.U32 R7, RZ, RZ, UR11 ;  /* 0x0000000bff077e24 */ /* 0x000fe4000f8e00ff */
[----:B------:R-:W-:Y:S02]  /*0380*/  IMAD.MOV.U32 R8, RZ, RZ, RZ ;  /* 0x000000ffff087224 */ /* 0x000fe400078e00ff */
[----:B------:R-:W-:-:S04]  /*0390*/  IMAD.WIDE R6, R9, 0x8, R6 ;  /* 0x0000000809067825 */ /* 0x000fc800078e0206 */
[----:B------:R-:W-:-:S07]  /*03a0*/  IMAD.U32 R9, RZ, RZ, UR9 ;  /* 0x00000009ff097e24 */ /* 0x000fce000f8e00ff */
.L_x_87:
[----:B-1----:R-:W2:Y:S02]  /*03b0*/  LDG.E.64 R12, desc[UR14][R6.64+-0x38] ;  /* 0xffffc80e060c7981 */ /* 0x002ea4000c1e1b00 */
[----:B--2---:R-:W-:-:S04]  /*03c0*/  ISETP.LT.U32.AND P0, PT, R10, R12, PT ;  /* 0x0000000c0a00720c */ /* 0x004fc80003f01070 */
[----:B------:R-:W-:-:S04]  /*03d0*/  ISETP.LT.AND.EX P0, PT, R11, R13, PT, P0 ;  /* 0x0000000d0b00720c */ /* 0x000fc80003f01300 */
[----:B------:R-:W-:Y:S02]  /*03e0*/  SEL R12, R10, R12, P0 ;  /* 0x0000000c0a0c7207 */ /* 0x000fe40000000000 */
[----:B------:R-:W-:-:S05]  /*03f0*/  SEL R13, R11, R13, P0 ;  /* 0x0000000d0b0d7207 */ /* 0x000fca0000000000 */
[----:B------:R1:W-:Y:S04]  /*0400*/  STG.E.64 desc[UR14][R4.64], R12 ;  /* 0x0000000c04007986 */ /* 0x0003e8000c101b0e */
[----:B0-----:R-:W2:Y:S02]  /*0410*/  LDG.E.64 R10, desc[UR14][R6.64+-0x30] ;  /* 0xffffd00e060a7981 */ /* 0x001ea4000c1e1b00 */
[----:B--2---:R-:W-:-:S04]  /*0420*/  ISETP.LT.U32.AND P0, PT, R12, R10, PT ;  /* 0x0000000a0c00720c */ /* 0x004fc80003f01070 */
[----:B------:R-:W-:-:S04]  /*0430*/  ISETP.LT.AND.EX P0, PT, R13, R11, PT, P0 ;  /* 0x0000000b0d00720c */ /* 0x000fc80003f01300 */
[----:B------:R-:W-:Y:S02]  /*0440*/  SEL R14, R12, R10, P0 ;  /* 0x0000000a0c0e7207 */ /* 0x000fe40000000000 */
[----:B------:R-:W-:-:S05]  /*0450*/  SEL R15, R13, R11, P0 ;  /* 0x0000000b0d0f7207 */ /* 0x000fca0000000000 */
[----:B------:R0:W-:Y:S04]  /*0460*/  STG.E.64 desc[UR14][R4.64], R14 ;  /* 0x0000000e04007986 */ /* 0x0001e8000c101b0e */
[----:B------:R-:W2:Y:S02]  /*0470*/  LDG.E.64 R10, desc[UR14][R6.64+-0x28] ;  /* 0xffffd80e060a7981 */ /* 0x000ea4000c1e1b00 */
[----:B--2---:R-:W-:-:S04]  /*0480*/  ISETP.LT.U32.AND P0, PT, R14, R10, PT ;  /* 0x0000000a0e00720c */ /* 0x004fc80003f01070 */
[----:B------:R-:W-:-:S04]  /*0490*/  ISETP.LT.AND.EX P0, PT, R15, R11, PT, P0 ;  /* 0x0000000b0f00720c */ /* 0x000fc80003f01300 */
[----:B------:R-:W-:Y:S02]  /*04a0*/  SEL R16, R14, R10, P0 ;  /* 0x0000000a0e107207 */ /* 0x000fe40000000000 */
[----:B------:R-:W-:-:S05]  /*04b0*/  SEL R17, R15, R11, P0 ;  /* 0x0000000b0f117207 */ /* 0x000fca0000000000 */
[----:B------:R2:W-:Y:S04]  /*04c0*/  STG.E.64 desc[UR14][R4.64], R16 ;  /* 0x0000001004007986 */ /* 0x0005e8000c101b0e */
[----:B------:R-:W3:Y:S02]  /*04d0*/  LDG.E.64 R10, desc[UR14][R6.64+-0x20] ;  /* 0xffffe00e060a7981 */ /* 0x000ee4000c1e1b00 */
[----:B---3--:R-:W-:-:S04]  /*04e0*/  ISETP.LT.U32.AND P0, PT, R16, R10, PT ;  /* 0x0000000a1000720c */ /* 0x008fc80003f01070 */
[----:B------:R-:W-:-:S04]  /*04f0*/  ISETP.LT.AND.EX P0, PT, R17, R11, PT, P0 ;  /* 0x0000000b1100720c */ /* 0x000fc80003f01300 */
[----:B-1----:R-:W-:Y:S02]  /*0500*/  SEL R12, R16, R10, P0 ;  /* 0x0000000a100c7207 */ /* 0x002fe40000000000 */
[----:B------:R-:W-:-:S05]  /*0510*/  SEL R13, R17, R11, P0 ;  /* 0x0000000b110d7207 */ /* 0x000fca0000000000 */
[----:B------:R1:W-:Y:S04]  /*0520*/  STG.E.64 desc[UR14][R4.64], R12 ;  /* 0x0000000c04007986 */ /* 0x0003e8000c101b0e */
[----:B------:R-:W3:Y:S02]  /*0530*/  LDG.E.64 R10, desc[UR14][R6.64+-0x18] ;  /* 0xffffe80e060a7981 */ /* 0x000ee4000c1e1b00 */
[----:B---3--:R-:W-:-:S04]  /*0540*/  ISETP.LT.U32.AND P0, PT, R12, R10, PT ;  /* 0x0000000a0c00720c */ /* 0x008fc80003f01070 */
[----:B------:R-:W-:-:S04]  /*0550*/  ISETP.LT.AND.EX P0, PT, R13, R11, PT, P0 ;  /* 0x0000000b0d00720c */ /* 0x000fc80003f01300 */
[----:B0-----:R-:W-:Y:S02]  /*0560*/  SEL R14, R12, R10, P0 ;  /* 0x0000000a0c0e7207 */ /* 0x001fe40000000000 */
[----:B------:R-:W-:-:S05]  /*0570*/  SEL R15, R13, R11, P0 ;  /* 0x0000000b0d0f7207 */ /* 0x000fca0000000000 */
[----:B------:R0:W-:Y:S04]  /*0580*/  STG.E.64 desc[UR14][R4.64], R14 ;  /* 0x0000000e04007986 */ /* 0x0001e8000c101b0e */
[----:B------:R-:W3:Y:S02]  /*0590*/  LDG.E.64 R10, desc[UR14][R6.64+-0x10] ;  /* 0xfffff00e060a7981 */ /* 0x000ee4000c1e1b00 */
[----:B---3--:R-:W-:-:S04]  /*05a0*/  ISETP.LT.U32.AND P0, PT, R14, R10, PT ;  /* 0x0000000a0e00720c */ /* 0x008fc80003f01070 */
[----:B------:R-:W-:-:S04]  /*05b0*/  ISETP.LT.AND.EX P0, PT, R15, R11, PT, P0 ;  /* 0x0000000b0f00720c */ /* 0x000fc80003f01300 */
[----:B--2---:R-:W-:Y:S02]  /*05c0*/  SEL R16, R14, R10, P0 ;  /* 0x0000000a0e107207 */ /* 0x004fe40000000000 */
        /* <DEDUP_REMOVED lines=56> */
[----:B------:R0:W2:Y:S01]  /*0950*/  LDG.E.64 R10, desc[UR14][R6.64+0x40] ;  /* 0x0000400e060a7981 */ /* 0x0000a2000c1e1b00 */
[----:B------:R-:W-:Y:S02]  /*0960*/  VIADD R9, R9, 0x10 ;  /* 0x0000001009097836 */ /* 0x000fe40000000000 */
[----:B------:R-:W-:Y:S01]  /*0970*/  VIADD R8, R8, 0x10 ;  /* 0x0000001008087836 */ /* 0x000fe20000000000 */
[----:B0-----:R-:W-:-:S05]  /*0980*/  IADD3 R6, P2, PT, R6, 0x80, RZ ;  /* 0x0000008006067810 */ /* 0x001fca0007f5e0ff */
[----:B------:R-:W-:Y:S01]  /*0990*/  IMAD.X R7, RZ, RZ, R7, P2 ;  /* 0x000000ffff077224 */ /* 0x000fe200010e0607 */
[----:B--2---:R-:W-:-:S04]  /*09a0*/  ISETP.LT.U32.AND P0, PT, R16, R10, PT ;  /* 0x0000000a1000720c */ /* 0x004fc80003f01070 */
[----:B------:R-:W-:-:S04]  /*09b0*/  ISETP.LT.AND.EX P0, PT, R17, R11, PT, P0 ;  /* 0x0000000b1100720c */ /* 0x000fc80003f01300 */
[----:B------:R-:W-:Y:S02]  /*09c0*/  SEL R10, R16, R10, P0 ;  /* 0x0000000a100a7207 */ /* 0x000fe40000000000 */
[----:B------:R-:W-:Y:S02]  /*09d0*/  SEL R11, R17, R11, P0 ;  /* 0x0000000b110b7207 */ /* 0x000fe40000000000 */
[----:B------:R-:W-:-:S03]  /*09e0*/  ISETP.NE.AND P0, PT, R9, RZ, PT ;  /* 0x000000ff0900720c */ /* 0x000fc60003f05270 */
[----:B------:R1:W-:Y:S10]  /*09f0*/  STG.E.64 desc[UR14][R4.64], R10 ;  /* 0x0000000a04007986 */ /* 0x0003f4000c101b0e */
[----:B------:R-:W-:Y:S05]  /*0a00*/  @P0 BRA `(.L_x_87) ;  /* 0xfffffff800680947 */ /* 0x000fea000383ffff */
[----:B------:R-:W-:-:S07]  /*0a10*/  VIADD R7, R8, 0x1 ;  /* 0x0000000108077836 */ /* 0x000fce0000000000 */
.L_x_86:
[----:B------:R-:W-:-:S09]  /*0a20*/  ULOP3.LUT UP2, URZ, UR12, 0xf, URZ, 0xc0, !UPT ;  /* 0x0000000f0cff7892 */ /* 0x000fd2000f84c0ff */
[----:B------:R-:W-:Y:S05]  /*0a30*/  BRA.U !UP2, `(.L_x_88) ;  /* 0x000000050aa47547 */ /* 0x000fea000b800000 */
[----:B------:R-:W-:Y:S01]  /*0a40*/  ULOP3.LUT UP2, URZ, UR13, 0x7, URZ, 0xc0, !UPT ;  /* 0x000000070dff7892 */ /* 0x000fe2000f84c0ff */
[----:B------:R-:W-:Y:S10]  /*0a50*/  BRA.U !UP0, `(.L_x_89) ;  /* 0x0000000108c87547 */ /* 0x000ff4000b800000 */
[----:B------:R-:W-:-:S05]  /*0a60*/  IMAD.WIDE R8, R7, 0x8, R2 ;  /* 0x0000000807087825 */ /* 0x000fca00078e0202 */
        /* <DEDUP_REMOVED lines=30> */
[----:B------:R-:W4:Y:S02]  /*0c50*/  LDG.E.64 R10, desc[UR14][R8.64+0x28] ;  /* 0x0000280e080a7981 */ /* 0x000f24000c1e1b00 */
[----:B----4-:R-:W-:-:S04]  /*0c60*/  ISETP.LT.U32.AND P0, PT, R14, R10, PT ;  /* 0x0000000a0e00720c */ /* 0x010fc80003f01070 */
[----:B------:R-:W-:-:S04]  /*0c70*/  ISETP.LT.AND.EX P0, PT, R15, R11, PT, P0 ;  /* 0x0000000b0f00720c */ /* 0x000fc80003f01300 */
[----:B--2---:R-:W-:Y:S02]  /*0c80*/  SEL R16, R14, R10, P0 ;  /* 0x0000000a0e107207 */ /* 0x004fe40000000000 */
[----:B------:R-:W-:-:S05]  /*0c90*/  SEL R17, R15, R11, P0 ;  /* 0x0000000b0f117207 */ /* 0x000fca0000000000 */
[----:B------:R3:W-:Y:S04]  /*0ca0*/  STG.E.64 desc[UR14][R4.64], R16 ;  /* 0x0000001004007986 */ /* 0x0007e8000c101b0e */
[----:B------:R-:W2:Y:S02]  /*0cb0*/  LDG.E.64 R10, desc[UR14][R8.64+0x30] ;  /* 0x0000300e080a7981 */ /* 0x000ea4000c1e1b00 */
[----:B--2---:R-:W-:-:S04]  /*0cc0*/  ISETP.LT.U32.AND P0, PT, R16, R10, PT ;  /* 0x0000000a1000720c */ /* 0x004fc80003f01070 */
[----:B------:R-:W-:-:S04]  /*0cd0*/  ISETP.LT.AND.EX P0, PT, R17, R11, PT, P0 ;  /* 0x0000000b1100720c */ /* 0x000fc80003f01300 */
[----:B-1----:R-:W-:Y:S02]  /*0ce0*/  SEL R12, R16, R10, P0 ;  /* 0x0000000a100c7207 */ /* 0x002fe40000000000 */
[----:B------:R-:W-:-:S05]  /*0cf0*/  SEL R13, R17, R11, P0 ;  /* 0x0000000b110d7207 */ /* 0x000fca0000000000 */
[----:B------:R3:W-:Y:S04]  /*0d00*/  STG.E.64 desc[UR14][R4.64], R12 ;  /* 0x0000000c04007986 */ /* 0x0007e8000c101b0e */
[----:B------:R-:W2:Y:S01]  /*0d10*/  LDG.E.64 R10, desc[UR14][R8.64+0x38] ;  /* 0x0000380e080a7981 */ /* 0x000ea2000c1e1b00 */
[----:B------:R-:W-:Y:S01]  /*0d20*/  VIADD R7, R7, 0x8 ;  /* 0x0000000807077836 */ /* 0x000fe20000000000 */
[----:B--2---:R-:W-:-:S04]  /*0d30*/  ISETP.LT.U32.AND P0, PT, R12, R10, PT ;  /* 0x0000000a0c00720c */ /* 0x004fc80003f01070 */
[----:B------:R-:W-:-:S04]  /*0d40*/  ISETP.LT.AND.EX P0, PT, R13, R11, PT, P0 ;  /* 0x0000000b0d00720c */ /* 0x000fc80003f01300 */
[----:B------:R-:W-:Y:S02]  /*0d50*/  SEL R10, R12, R10, P0 ;  /* 0x0000000a0c0a7207 */ /* 0x000fe40000000000 */
[----:B------:R-:W-:-:S05]  /*0d60*/  SEL R11, R13, R11, P0 ;  /* 0x0000000b0d0b7207 */ /* 0x000fca0000000000 */
[----:B------:R3:W-:Y:S02]  /*0d70*/  STG.E.64 desc[UR14][R4.64], R10 ;  /* 0x0000000a04007986 */ /* 0x0007e4000c101b0e */
.L_x_89:
[----:B------:R-:W-:Y:S05]  /*0d80*/  BRA.U !UP2, `(.L_x_88) ;  /* 0x000000010ad07547 */ /* 0x000fea000b800000 */
[----:B------:R-:W-:Y:S01]  /*0d90*/  UISETP.NE.AND UP2, UPT, UR7, URZ, UPT ;  /* 0x000000ff0700728c */ /* 0x000fe2000bf45270 */
[----:B------:R-:W-:Y:S10]  /*0da0*/  BRA.U !UP1, `(.L_x_90) ;  /* 0x0000000109687547 */ /* 0x000ff4000b800000 */
[----:B-1-3--:R-:W-:-:S05]  /*0db0*/  IMAD.WIDE R16, R7, 0x8, R2 ;  /* 0x0000000807107825 */ /* 0x00afca00078e0202 */
[----:B------:R-:W2:Y:S02]  /*0dc0*/  LDG.E.64 R8, desc[UR14][R16.64] ;  /* 0x0000000e10087981 */ /* 0x000ea4000c1e1b00 */
[----:B--2---:R-:W-:-:S04]  /*0dd0*/  ISETP.LT.U32.AND P0, PT, R10, R8, PT ;  /* 0x000000080a00720c */ /* 0x004fc80003f01070 */
[----:B------:R-:W-:-:S04]  /*0de0*/  ISETP.LT.AND.EX P0, PT, R11, R9, PT, P0 ;  /* 0x000000090b00720c */ /* 0x000fc80003f01300 */
[----:B0-----:R-:W-:Y:S02]  /*0df0*/  SEL R10, R10, R8, P0 ;  /* 0x000000080a0a7207 */ /* 0x001fe40000000000 */
        /* <DEDUP_REMOVED lines=11> */
[----:B------:R-:W-:Y:S02]  /*0eb0*/  SEL R14, R12, R8, P0 ;  /* 0x000000080c0e7207 */ /* 0x000fe40000000000 */
[----:B------:R-:W-:-:S05]  /*0ec0*/  SEL R15, R13, R9, P0 ;  /* 0x000000090d0f7207 */ /* 0x000fca0000000000 */
[----:B------:R2:W-:Y:S04]  /*0ed0*/  STG.E.64 desc[UR14][R4.64], R14 ;  /* 0x0000000e04007986 */ /* 0x0005e8000c101b0e */
[----:B------:R-:W3:Y:S01]  /*0ee0*/  LDG.E.64 R8, desc[UR14][R16.64+0x18] ;  /* 0x0000180e10087981 */ /* 0x000ee2000c1e1b00 */
[----:B------:R-:W-:Y:S01]  /*0ef0*/  VIADD R7, R7, 0x4 ;  /* 0x0000000407077836 */ /* 0x000fe20000000000 */
[----:B---3--:R-:W-:-:S04]  /*0f00*/  ISETP.LT.U32.AND P0, PT, R14, R8, PT ;  /* 0x000000080e00720c */ /* 0x008fc80003f01070 */
[----:B------:R-:W-:-:S04]  /*0f10*/  ISETP.LT.AND.EX P0, PT, R15, R9, PT, P0 ;  /* 0x000000090f00720c */ /* 0x000fc80003f01300 */
[----:B0-----:R-:W-:Y:S02]  /*0f20*/  SEL R10, R14, R8, P0 ;  /* 0x000000080e0a7207 */ /* 0x001fe40000000000 */
[----:B------:R-:W-:-:S05]  /*0f30*/  SEL R11, R15, R9, P0 ;  /* 0x000000090f0b7207 */ /* 0x000fca0000000000 */
[----:B------:R2:W-:Y:S02]  /*0f40*/  STG.E.64 desc[UR14][R4.64], R10 ;  /* 0x0000000a04007986 */ /* 0x0005e4000c101b0e */
.L_x_90:
[----:B------:R-:W-:Y:S05]  /*0f50*/  BRA.U !UP2, `(.L_x_88) ;  /* 0x000000010a5c7547 */ /* 0x000fea000b800000 */
[----:B------:R-:W-:-:S05]  /*0f60*/  IMAD.WIDE R8, R7, 0x8, R2 ;  /* 0x0000000807087825 */ /* 0x000fca00078e0202 */
[----:B------:R-:W4:Y:S01]  /*0f70*/  LDG.E.64 R2, desc[UR14][R8.64] ;  /* 0x0000000e08027981 */ /* 0x000f22000c1e1b00 */
[----:B------:R-:W-:Y:S01]  /*0f80*/  UISETP.NE.AND UP2, UPT, UR7, 0x1, UPT ;  /* 0x000000010700788c */ /* 0x000fe2000bf45270 */
[----:B----4-:R-:W-:-:S04]  /*0f90*/  ISETP.LT.U32.AND P0, PT, R10, R2, PT ;  /* 0x000000020a00720c */ /* 0x010fc80003f01070 */
[----:B------:R-:W-:-:S04]  /*0fa0*/  ISETP.LT.AND.EX P0, PT, R11, R3, PT, P0 ;  /* 0x000000030b00720c */ /* 0x000fc80003f01300 */
[----:B0123--:R-:W-:Y:S02]  /*0fb0*/  SEL R10, R10, R2, P0 ;  /* 0x000000020a0a7207 */ /* 0x00ffe40000000000 */
[----:B------:R-:W-:-:S05]  /*0fc0*/  SEL R11, R11, R3, P0 ;  /* 0x000000030b0b7207 */ /* 0x000fca0000000000 */
[----:B------:R4:W-:Y:S01]  /*0fd0*/  STG.E.64 desc[UR14][R4.64], R10 ;  /* 0x0000000a04007986 */ /* 0x0009e2000c101b0e */
[----:B------:R-:W-:Y:S05]  /*0fe0*/  BRA.U !UP2, `(.L_x_88) ;  /* 0x000000010a387547 */ /* 0x000fea000b800000 */
[----:B------:R-:W2:Y:S01]  /*0ff0*/  LDG.E.64 R2, desc[UR14][R8.64+0x8] ;  /* 0x0000080e08027981 */ /* 0x000ea2000c1e1b00 */
[----:B------:R-:W-:Y:S01]  /*1000*/  UISETP.NE.AND UP2, UPT, UR7, 0x2, UPT ;  /* 0x000000020700788c */ /* 0x000fe2000bf45270 */
[----:B--2---:R-:W-:-:S04]  /*1010*/  ISETP.LT.U32.AND P0, PT, R10, R2, PT ;  /* 0x000000020a00720c */ /* 0x004fc80003f01070 */
[----:B------:R-:W-:-:S04]  /*1020*/  ISETP.LT.AND.EX P0, PT, R11, R3, PT, P0 ;  /* 0x000000030b00720c */ /* 0x000fc80003f01300 */
[----:B------:R-:W-:Y:S02]  /*1030*/  SEL R6, R10, R2, P0 ;  /* 0x000000020a067207 */ /* 0x000fe40000000000 */
[----:B------:R-:W-:-:S05]  /*1040*/  SEL R7, R11, R3, P0 ;  /* 0x000000030b077207 */ /* 0x000fca0000000000 */
[----:B------:R0:W-:Y:S01]  /*1050*/  STG.E.64 desc[UR14][R4.64], R6 ;  /* 0x0000000604007986 */ /* 0x0001e2000c101b0e */
[----:B------:R-:W-:Y:S05]  /*1060*/  BRA.U !UP2, `(.L_x_88) ;  /* 0x000000010a187547 */ /* 0x000fea000b800000 */
[----:B------:R-:W2:Y:S02]  /*1070*/  LDG.E.64 R2, desc[UR14][R8.64+0x10] ;  /* 0x0000100e08027981 */ /* 0x000ea4000c1e1b00 */
[----:B--2---:R-:W-:-:S04]  /*1080*/  ISETP.LT.U32.AND P0, PT, R6, R2, PT ;  /* 0x000000020600720c */ /* 0x004fc80003f01070 */
[----:B------:R-:W-:-:S04]  /*1090*/  ISETP.LT.AND.EX P0, PT, R7, R3, PT, P0 ;  /* 0x000000030700720c */ /* 0x000fc80003f01300 */
[----:B------:R-:W-:Y:S02]  /*10a0*/  SEL R2, R6, R2, P0 ;  /* 0x0000000206027207 */ /* 0x000fe40000000000 */
[----:B------:R-:W-:-:S05]  /*10b0*/  SEL R3, R7, R3, P0 ;  /* 0x0000000307037207 */ /* 0x000fca0000000000 */
[----:B------:R1:W-:Y:S02]  /*10c0*/  STG.E.64 desc[UR14][R4.64], R2 ;  /* 0x0000000204007986 */ /* 0x0003e4000c101b0e */
.L_x_88:
[----:B------:R-:W-:Y:S05]  /*10d0*/  @!P1 BRA `(.L_x_91) ;  /* 0xfffffff0006c9947 */ /* 0x000fea000383ffff */
[----:B------:R-:W-:Y:S05]  /*10e0*/  BSYNC.RECONVERGENT B0 ;  /* 0x0000000000007941 */ /* 0x000fea0003800200 */
.L_x_85:
[----:B------:R-:W-:Y:S05]  /*10f0*/  EXIT ;  /* 0x000000000000794d */ /* 0x000fea0003800000 */
.L_x_92:
        /* <DEDUP_REMOVED lines=16> */
.L_x_217:


//--------------------- .text._Z17global_min_by_colPiS_PlS0_S_S0_S0_S0_S_S_S_S_S_S0_ii --------------------------
	.section	.text._Z17global_min_by_colPiS_PlS0_S_S0_S0_S0_S_S_S_S_S_S0_ii,"ax",@progbits
	.align	128
        .global         _Z17global_min_by_colPiS_PlS0_S_S0_S0_S0_S_S_S_S_S_S0_ii
        .type           _Z17global_min_by_colPiS_PlS0_S_S0_S0_S0_S_S_S_S_S_S0_ii,@function
        .size           _Z17global_min_by_colPiS_PlS0_S_S0_S0_S0_S_S_S_S_S_S0_ii,(.L_x_218 - _Z17global_min_by_colPiS_PlS0_S_S0_S0_S0_S_S_S_S_S_S0_ii)
        .other          _Z17global_min_by_colPiS_PlS0_S_S0_S0_S0_S_S_S_S_S_S0_ii,@"STO_CUDA_ENTRY STV_DEFAULT"
_Z17global_min_by_colPiS_PlS0_S_S0_S0_S0_S_S_S_S_S_S0_ii:
.text._Z17global_min_by_colPiS_PlS0_S_S0_S0_S0_S_S_S_S_S_S0_ii:
        /* <DEDUP_REMOVED lines=8> */
[----:B------:R-:W0:Y:S01]  /*0080*/  LDCU UR5, c[0x0][0x370] ;  /* 0x00006e00ff0577ac */ /* 0x000e220008000800 */
[----:B------:R-:W1:Y:S01]  /*0090*/  LDC.64 R6, c[0x0][0x3b8] ;  /* 0x0000ee00ff067b82 */ /* 0x000e620000000a00 */
[----:B------:R-:W-:Y:S01]  /*00a0*/  ISETP.GT.AND P0, PT, R11, 0x1, PT ;  /* 0x000000010b00780c */ /* 0x000fe20003f04270 */
[----:B------:R-:W2:Y:S06]  /*00b0*/  LDCU.64 UR6, c[0x0][0x358] ;  /* 0x00006b00ff0677ac */ /* 0x000eac0008000a00 */
[----:B------:R-:W3:Y:S01]  /*00c0*/  LDC.64 R8, c[0x0][0x3a8] ;  /* 0x0000ea00ff087b82 */ /* 0x000ee20000000a00 */
[----:B0-----:R-:W-:-:S05]  /*00d0*/  UIMAD UR4, UR4, UR5, URZ ;  /* 0x00000005040472a4 */ /* 0x001fca000f8e02ff */
[----:B------:R-:W-:Y:S07]  /*00e0*/  @P0 BRA `(.L_x_93) ;  /* 0x0000000000200947 */ /* 0x000fee0003800000 */
.L_x_94:
[----:B01----:R-:W-:-:S06]  /*00f0*/  IMAD.WIDE R2, R0, 0x8, R6 ;  /* 0x0000000800027825 */ /* 0x003fcc00078e0206 */
[----:B--2---:R-:W2:Y:S01]  /*0100*/  LDG.E.64 R2, desc[UR6][R2.64] ;  /* 0x0000000602027981 */ /* 0x004ea2000c1e1b00 */
[----:B---3--:R-:W-:-:S04]  /*0110*/  IMAD.WIDE R4, R0, 0x8, R8 ;  /* 0x0000000800047825 */ /* 0x008fc800078e0208 */
[----:B------:R-:W-:-:S05]  /*0120*/  VIADD R0, R0, UR4 ;  /* 0x0000000400007c36 */ /* 0x000fca0008000000 */
[----:B------:R-:W-:Y:S01]  /*0130*/  ISETP.GE.AND P0, PT, R0, R11, PT ;  /* 0x0000000b0000720c */ /* 0x000fe20003f06270 */
[----:B--2---:R0:W-:-:S12]  /*0140*/  STG.E.64 desc[UR6][R4.64], R2 ;  /* 0x0000000204007986 */ /* 0x0041d8000c101b06 */
[----:B------:R-:W-:Y:S05]  /*0150*/  @!P0 BRA `(.L_x_94) ;  /* 0xfffffffc00e48947 */ /* 0x000fea000383ffff */
[----:B------:R-:W-:Y:S05]  /*0160*/  EXIT ;  /* 0x000000000000794d */ /* 0x000fea0003800000 */
.L_x_93:
[C---:B------:R-:W-:Y:S02]  /*0170*/  VIADD R2, R11.reuse, 0x7 ;  /* 0x000000070b027836 */ /* 0x040fe40000000000 */
[----:B------:R-:W-:-:S03]  /*0180*/  VIADD R3, R11, 0x3 ;  /* 0x000000030b037836 */ /* 0x000fc60000000000 */
[----:B------:R-:W-:Y:S02]  /*0190*/  LOP3.LUT R4, R2, 0x7, RZ, 0xc0, !PT ;  /* 0x0000000702047812 */ /* 0x000fe400078ec0ff */
[----:B-1----:R-:W-:-:S03]  /*01a0*/  LOP3.LUT R6, R3, 0x3, RZ, 0xc0, !PT ;  /* 0x0000000303067812 */ /* 0x002fc600078ec0ff */
[----:B------:R-:W-:Y:S01]  /*01b0*/  VIADD R5, R4, 0xffffffff ;  /* 0xffffffff04057836 */ /* 0x000fe20000000000 */
[----:B------:R-:W-:Y:S01]  /*01c0*/  ISETP.NE.AND P1, PT, R6, 0x1, PT ;  /* 0x000000010600780c */ /* 0x000fe20003f25270 */
[----:B------:R-:W-:-:S03]  /*01d0*/  VIADD R4, R11, 0xffffffff ;  /* 0xffffffff0b047836 */ /* 0x000fc60000000000 */
[----:B------:R-:W-:Y:S01]  /*01e0*/  ISETP.GE.U32.AND P2, PT, R5, 0x3, PT ;  /* 0x000000030500780c */ /* 0x000fe20003f46070 */
[----:B------:R-:W-:Y:S01]  /*01f0*/  VIADD R5, R11, 0xfffffffe ;  /* 0xfffffffe0b057836 */ /* 0x000fe20000000000 */
[----:B------:R-:W-:-:S05]  /*0200*/  LOP3.LUT R6, R4, 0xfffffff8, RZ, 0xc0, !PT ;  /* 0xfffffff804067812 */ /* 0x000fca00078ec0ff */
[----:B------:R-:W-:-:S07]  /*0210*/  IMAD.MOV R6, RZ, RZ, -R6 ;  /* 0x000000ffff067224 */ /* 0x000fce00078e0a06 */
.L_x_99:
[----:B0-----:R-:W0:Y:S08]  /*0220*/  LDC.64 R12, c[0x0][0x3b8] ;  /* 0x0000ee00ff0c7b82 */ /* 0x001e300000000a00 */
[----:B-12-4-:R-:W1:Y:S08]  /*0230*/  LDC.64 R14, c[0x0][0x3a8] ;  /* 0x0000ea00ff0e7b82 */ /* 0x016e700000000a00 */
[----:B------:R-:W4:Y:S01]  /*0240*/  LDC R7, c[0x0][0x3f0] ;  /* 0x0000fc00ff077b82 */ /* 0x000f220000000800 */
[----:B0-----:R-:W-:-:S05]  /*0250*/  IMAD.WIDE R12, R0, 0x8, R12 ;  /* 0x00000008000c7825 */ /* 0x001fca00078e020c */
[----:B--2---:R-:W2:Y:S01]  /*0260*/  LDG.E.64 R20, desc[UR6][R12.64] ;  /* 0x000000060c147981 */ /* 0x004ea2000c1e1b00 */
[----:B------:R-:W-:Y:S01]  /*0270*/  ISETP.GE.U32.AND P0, PT, R5, 0x7, PT ;  /* 0x000000070500780c */ /* 0x000fe20003f06070 */
[----:B------:R-:W-:Y:S02]  /*0280*/  IMAD.MOV.U32 R10, RZ, RZ, 0x1 ;  /* 0x00000001ff0a7424 */ /* 0x000fe400078e00ff */
[----:B-1----:R-:W-:-:S04]  /*0290*/  IMAD.WIDE R14, R0, 0x8, R14 ;  /* 0x00000008000e7825 */ /* 0x002fc800078e020e */
[----:B------:R-:W-:-:S05]  /*02a0*/  VIADD R0, R0, UR4 ;  /* 0x0000000400007c36 */ /* 0x000fca0008000000 */
[----:B----4-:R-:W-:Y:S01]  /*02b0*/  ISETP.GE.AND P3, PT, R0, R7, PT ;  /* 0x000000070000720c */ /* 0x010fe20003f66270 */
[----:B--2---:R0:W-:Y:S01]  /*02c0*/  STG.E.64 desc[UR6][R14.64], R20 ;  /* 0x000000140e007986 */ /* 0x0041e2000c101b06 */
[----:B------:R-:W-:Y:S11]  /*02d0*/  @!P0 BRA `(.L_x_95) ;  /* 0x0000000400108947 */ /* 0x000ff60003800000 */
[----:B------:R-:W1:Y:S01]  /*02e0*/  LDCU UR5, c[0x0][0x3f0] ;  /* 0x00007e00ff0577ac */ /* 0x000e620008000800 */
[----:B---3--:R-:W-:Y:S02]  /*02f0*/  IMAD.MOV.U32 R9, RZ, RZ, RZ ;  /* 0x000000ffff097224 */ /* 0x008fe400078e00ff */
[----:B------:R-:W-:Y:S02]  /*0300*/  IMAD.MOV.U32 R8, RZ, RZ, R6 ;  /* 0x000000ffff087224 */ /* 0x000fe400078e0006 */
[----:B-1----:R-:W-:-:S07]  /*0310*/  IMAD.U32 R10, RZ, RZ, UR5 ;  /* 0x00000005ff0a7e24 */ /* 0x002fce000f8e00ff */
.L_x_96:
[----:B------:R-:W-:-:S05]  /*0320*/  IMAD.WIDE R22, R10, 0x8, R12 ;  /* 0x000000080a167825 */ /* 0x000fca00078e020c */
[----:B-1----:R-:W2:Y:S02]  /*0330*/  LDG.E.64 R16, desc[UR6][R22.64] ;  /* 0x0000000616107981 */ /* 0x002ea4000c1e1b00 */
[----:B--2---:R-:W-:-:S04]  /*0340*/  ISETP.LT.U32.AND P0, PT, R20, R16, PT ;  /* 0x000000101400720c */ /* 0x004fc80003f01070 */
[----:B------:R-:W-:-:S04]  /*0350*/  ISETP.LT.AND.EX P0, PT, R21, R17, PT, P0 ;  /* 0x000000111500720c */ /* 0x000fc80003f01300 */
[----:B------:R-:W-:Y:S02]  /*0360*/  SEL R18, R20, R16, P0 ;  /* 0x0000001014127207 */ /* 0x000fe40000000000 */
[----:B------:R-:W-:Y:S01]  /*0370*/  SEL R19, R21, R17, P0 ;  /* 0x0000001115137207 */ /* 0x000fe20000000000 */
[----:B0-----:R-:W-:-:S04]  /*0380*/  IMAD.WIDE.U32 R20, R7, 0x8, R22 ;  /* 0x0000000807147825 */ /* 0x001fc800078e0016 */
[----:B------:R0:W-:Y:S04]  /*0390*/  STG.E.64 desc[UR6][R14.64], R18 ;  /* 0x000000120e007986 */ /* 0x0001e8000c101b06 */
[----:B------:R-:W2:Y:S01]  /*03a0*/  LDG.E.64 R16, desc[UR6][R20.64] ;  /* 0x0000000614107981 */ /* 0x000ea2000c1e1b00 */
[----:B------:R-:W-:Y:S01]  /*03b0*/  IMAD.WIDE.U32 R22, R7, 0x8, R20 ;  /* 0x0000000807167825 */ /* 0x000fe200078e0014 */
[----:B--2---:R-:W-:-:S04]  /*03c0*/  ISETP.LT.U32.AND P0, PT, R18, R16, PT ;  /* 0x000000101200720c */ /* 0x004fc80003f01070 */
[----:B------:R-:W-:-:S04]  /*03d0*/  ISETP.LT.AND.EX P0, PT, R19, R17, PT, P0 ;  /* 0x000000111300720c */ /* 0x000fc80003f01300 */
[----:B------:R-:W-:Y:S02]  /*03e0*/  SEL R24, R18, R16, P0 ;  /* 0x0000001012187207 */ /* 0x000fe40000000000 */
[----:B------:R-:W-:-:S05]  /*03f0*/  SEL R25, R19, R17, P0 ;  /* 0x0000001113197207 */ /* 0x000fca0000000000 */
[----:B------:R1:W-:Y:S04]  /*0400*/  STG.E.64 desc[UR6][R14.64], R24 ;  /* 0x000000180e007986 */ /* 0x0003e8000c101b06 */
[----:B------:R-:W2:Y:S01]  /*0410*/  LDG.E.64 R16, desc[UR6][R22.64] ;  /* 0x0000000616107981 */ /* 0x000ea2000c1e1b00 */
[----:B------:R-:W-:Y:S01]  /*0420*/  IMAD.WIDE.U32 R20, R7, 0x8, R22 ;  /* 0x0000000807147825 */ /* 0x000fe200078e0016 */
[----:B--2---:R-:W-:-:S04]  /*0430*/  ISETP.LT.U32.AND P0, PT, R24, R16, PT ;  /* 0x000000101800720c */ /* 0x004fc80003f01070 */
[----:B------:R-:W-:-:S04]  /*0440*/  ISETP.LT.AND.EX P0, PT, R25, R17, PT, P0 ;  /* 0x000000111900720c */ /* 0x000fc80003f01300 */
[----:B0-----:R-:W-:Y:S02]  /*0450*/  SEL R18, R24, R16, P0 ;  /* 0x0000001018127207 */ /* 0x001fe40000000000 */
[----:B------:R-:W-:-:S05]  /*0460*/  SEL R19, R25, R17, P0 ;  /* 0x0000001119137207 */ /* 0x000fca0000000000 */
[----:B------:R0:W-:Y:S04]  /*0470*/  STG.E.64 desc[UR6][R14.64], R18 ;  /* 0x000000120e007986 */ /* 0x0001e8000c101b06 */
[----:B------:R-:W2:Y:S01]  /*0480*/  LDG.E.64 R16, desc[UR6][R20.64] ;  /* 0x0000000614107981 */ /* 0x000ea2000c1e1b00 */
[----:B------:R-:W-:Y:S01]  /*0490*/  IMAD.WIDE.U32 R22, R7, 0x8, R20 ;  /* 0x0000000807167825 */ /* 0x000fe200078e0014 */
[----:B--2---:R-:W-:-:S04]  /*04a0*/  ISETP.LT.U32.AND P0, PT, R18, R16, PT ;  /* 0x000000101200720c */ /* 0x004fc80003f01070 */
[----:B------:R-:W-:-:S04]  /*04b0*/  ISETP.LT.AND.EX P0, PT, R19, R17, PT, P0 ;  /* 0x000000111300720c */ /* 0x000fc80003f01300 */
[----:B-1----:R-:W-:Y:S02]  /*04c0*/  SEL R24, R18, R16, P0 ;  /* 0x0000001012187207 */ /* 0x002fe40000000000 */
[----:B------:R-:W-:-:S05]  /*04d0*/  SEL R25, R19, R17, P0 ;  /* 0x0000001113197207 */ /* 0x000fca0000000000 */
[----:B------:R1:W-:Y:S04]  /*04e0*/  STG.E.64 desc[UR6][R14.64], R24 ;  /* 0x000000180e007986 */ /* 0x0003e8000c101b06 */
[----:B------:R-:W2:Y:S02]  /*04f0*/  LDG.E.64 R16, desc[UR6][R22.64] ;  /* 0x0000000616107981 */ /* 0x000ea4000c1e1b00 */
[----:B--2---:R-:W-:-:S04]  /*0500*/  ISETP.LT.U32.AND P0, PT, R24, R16, PT ;  /* 0x000000101800720c */ /* 0x004fc80003f01070 */
[----:B------:R-:W-:-:S04]  /*0510*/  ISETP.LT.AND.EX P0, PT, R25, R17, PT, P0 ;  /* 0x000000111900720c */ /* 0x000fc80003f01300 */
[----:B0-----:R-:W-:Y:S02]  /*0520*/  SEL R18, R24, R16, P0 ;  /* 0x0000001018127207 */ /* 0x001fe40000000000 */
[----:B------:R-:W-:Y:S01]  /*0530*/  SEL R19, R25, R17, P0 ;  /* 0x0000001119137207 */ /* 0x000fe20000000000 */
[----:B------:R-:W-:-:S04]  /*0540*/  IMAD.WIDE.U32 R16, R7, 0x8, R22 ;  /* 0x0000000807107825 */ /* 0x000fc800078e0016 */
        /* <DEDUP_REMOVED lines=8> */
[----:B-1----:R-:W3:Y:S01]  /*05d0*/  LDG.E.64 R24, desc[UR6][R22.64] ;  /* 0x0000000616187981 */ /* 0x002ee2000c1e1b00 */
[----:B------:R-:W-:Y:S01]  /*05e0*/  IMAD.WIDE.U32 R16, R7, 0x8, R22 ;  /* 0x0000000807107825 */ /* 0x000fe200078e0016 */
[----:B---3--:R-:W-:-:S04]  /*05f0*/  ISETP.LT.U32.AND P0, PT, R20, R24, PT ;  /* 0x000000181400720c */ /* 0x008fc80003f01070 */
[----:B------:R-:W-:-:S04]  /*0600*/  ISETP.LT.AND.EX P0, PT, R21, R25, PT, P0 ;  /* 0x000000191500720c */ /* 0x000fc80003f01300 */
[----:B0-----:R-:W-:Y:S02]  /*0610*/  SEL R18, R20, R24, P0 ;  /* 0x0000001814127207 */ /* 0x001fe40000000000 */
[----:B------:R-:W-:-:S05]  /*0620*/  SEL R19, R21, R25, P0 ;  /* 0x0000001915137207 */ /* 0x000fca0000000000 */
[----:B------:R1:W-:Y:S04]  /*0630*/  STG.E.64 desc[UR6][R14.64], R18 ;  /* 0x000000120e007986 */ /* 0x0003e8000c101b06 */
[----:B------:R-:W3:Y:S01]  /*0640*/  LDG.E.64 R16, desc[UR6][R16.64] ;  /* 0x0000000610107981 */ /* 0x000ee2000c1e1b00 */
[----:B------:R-:W-:Y:S02]  /*0650*/  VIADD R8, R8, 0x8 ;  /* 0x0000000808087836 */ /* 0x000fe40000000000 */
[----:B------:R-:W-:Y:S02]  /*0660*/  VIADD R9, R9, 0x8 ;  /* 0x0000000809097836 */ /* 0x000fe40000000000 */
[----:B------:R-:W-:Y:S01]  /*0670*/  IMAD R10, R7, 0x8, R10 ;  /* 0x00000008070a7824 */ /* 0x000fe200078e020a */
[----:B---3--:R-:W-:-:S04]  /*0680*/  ISETP.LT.U32.AND P0, PT, R18, R16, PT ;  /* 0x000000101200720c */ /* 0x008fc80003f01070 */
[----:B------:R-:W-:-:S04]  /*0690*/  ISETP.LT.AND.EX P0, PT, R19, R17, PT, P0 ;  /* 0x000000111300720c */ /* 0x000fc80003f01300 */
[----:B--2---:R-:W-:Y:S02]  /*06a0*/  SEL R20, R18, R16, P0 ;  /* 0x0000001012147207 */ /* 0x004fe40000000000 */
[----:B------:R-:W-:Y:S02]  /*06b0*/  SEL R21, R19, R17, P0 ;  /* 0x0000001113157207 */ /* 0x000fe40000000000 */
[----:B------:R-:W-:Y:S01]  /*06c0*/  ISETP.NE.AND P0, PT, R8, RZ, PT ;  /* 0x000000ff0800720c */ /* 0x000fe20003f05270 */
[----:B------:R-:W-:Y:S02]  /*06d0*/  IMAD.MOV.U32 R16, RZ, RZ, R20 ;  /* 0x000000ffff107224 */ /* 0x000fe400078e0014 */
[----:B------:R-:W-:-:S05]  /*06e0*/  IMAD.MOV.U32 R17, RZ, RZ, R21 ;  /* 0x000000ffff117224 */ /* 0x000fca00078e0015 */
[----:B------:R1:W-:Y:S05]  /*06f0*/  STG.E.64 desc[UR6][R14.64], R16 ;  /* 0x000000100e007986 */ /* 0x0003ea000c101b06 */
[----:B------:R-:W-:Y:S05]  /*0700*/  @P0 BRA `(.L_x_96) ;  /* 0xfffffffc00040947 */ /* 0x000fea000383ffff */
[----:B------:R-:W-:-:S07]  /*0710*/  VIADD R10, R9, 0x1 ;  /* 0x00000001090a7836 */ /* 0x000fce0000000000 */
.L_x_95:
[----:B------:R-:W-:-:S13]  /*0720*/  LOP3.LUT P0, RZ, R4, 0x7, RZ, 0xc0, !PT ;  /* 0x0000000704ff7812 */ /* 0x000fda000780c0ff */
[----:B------:R-:W-:Y:S05]  /*0730*/  @!P0 BRA `(.L_x_97) ;  /* 0x0000000000e88947 */ /* 0x000fea0003800000 */
[----:B------:R-:W-:Y:S01]  /*0740*/  LOP3.LUT P4, RZ, R2, 0x3, RZ, 0xc0, !PT ;  /* 0x0000000302ff7812 */ /* 0x000fe2000788c0ff */
[----:B------:R-:W-:-:S12]  /*0750*/  @!P2 BRA `(.L_x_98) ;  /* 0x000000000078a947 */ /* 0x000fd80003800000 */
[----:B---3--:R-:W-:-:S04]  /*0760*/  IMAD R9, R10, R7, RZ ;  /* 0x000000070a097224 */ /* 0x008fc800078e02ff */
[----:B------:R-:W-:-:S05]  /*0770*/  IMAD.WIDE R8, R9, 0x8, R12 ;  /* 0x0000000809087825 */ /* 0x000fca00078e020c */
[----:B-1----:R-:W2:Y:S02]  /*0780*/  LDG.E.64 R16, desc[UR6][R8.64] ;  /* 0x0000000608107981 */ /* 0x002ea4000c1e1b00 */
[----:B--2---:R-:W-:-:S04]  /*0790*/  ISETP.LT.U32.AND P0, PT, R20, R16, PT ;  /* 0x000000101400720c */ /* 0x004fc80003f01070 */
[----:B------:R-:W-:-:S04]  /*07a0*/  ISETP.LT.AND.EX P0, PT, R21, R17, PT, P0 ;  /* 0x000000111500720c */ /* 0x000fc80003f01300 */
[----:B0-----:R-:W-:Y:S02]  /*07b0*/  SEL R20, R20, R16, P0 ;  /* 0x0000001014147207 */ /* 0x001fe40000000000 */
[----:B------:R-:W-:Y:S01]  /*07c0*/  SEL R21, R21, R17, P0 ;  /* 0x0000001115157207 */ /* 0x000fe20000000000 */
[----:B------:R-:W-:-:S04]  /*07d0*/  IMAD.WIDE.U32 R16, R7, 0x8, R8 ;  /* 0x0000000807107825 */ /* 0x000fc800078e0008 */
[----:B------:R0:W-:Y:S04]  /*07e0*/  STG.E.64 desc[UR6][R14.64], R20 ;  /* 0x000000140e007986 */ /* 0x0001e8000c101b06 */
[----:B------:R-:W2:Y:S02]  /*07f0*/  LDG.E.64 R18, desc[UR6][R16.64] ;  /* 0x0000000610127981 */ /* 0x000ea4000c1e1b00 */
[----:B--2---:R-:W-:-:S04]  /*0800*/  ISETP.LT.U32.AND P0, PT, R20, R18, PT ;  /* 0x000000121400720c */ /* 0x004fc80003f01070 */
[----:B------:R-:W-:-:S04]  /*0810*/  ISETP.LT.AND.EX P0, PT, R21, R19, PT, P0 ;  /* 0x000000131500720c */ /* 0x000fc80003f01300 */
[----:B------:R-:W-:Y:S02]  /*0820*/  SEL R22, R20, R18, P0 ;  /* 0x0000001214167207 */ /* 0x000fe40000000000 */
[----:B------:R-:W-:Y:S01]  /*0830*/  SEL R23, R21, R19, P0 ;  /* 0x0000001315177207 */ /* 0x000fe20000000000 */
[----:B------:R-:W-:-:S04]  /*0840*/  IMAD.WIDE.U32 R18, R7, 0x8, R16 ;  /* 0x0000000807127825 */ /* 0x000fc800078e0010 */
[----:B------:R2:W-:Y:S04]  /*0850*/  STG.E.64 desc[UR6][R14.64], R22 ;  /* 0x000000160e007986 */ /* 0x0005e8000c101b06 */
[----:B------:R-:W3:Y:S01]  /*0860*/  LDG.E.64 R8, desc[UR6][R18.64] ;  /* 0x0000000612087981 */ /* 0x000ee2000c1e1b00 */
[----:B------:R-:W-:Y:S01]  /*0870*/  IMAD.WIDE.U32 R16, R7, 0x8, R18 ;  /* 0x0000000807107825 */ /* 0x000fe200078e0012 */
        /* <DEDUP_REMOVED lines=12> */
.L_x_98:
[----:B------:R-:W-:Y:S05]  /*0940*/  @!P4 BRA `(.L_x_97) ;  /* 0x000000000064c947 */ /* 0x000fea0003800000 */
[----:B-1----:R-:W-:-:S04]  /*0950*/  @P1 IMAD R17, R10, R7, RZ ;  /* 0x000000070a111224 */ /* 0x002fc800078e02ff */
[----:B------:R-:W-:-:S05]  /*0960*/  @P1 IMAD.WIDE R16, R17, 0x8, R12 ;  /* 0x0000000811101825 */ /* 0x000fca00078e020c */
[----:B--23--:R-:W2:Y:S01]  /*0970*/  @P1 LDG.E.64 R8, desc[UR6][R16.64] ;  /* 0x0000000610081981 */ /* 0x00cea2000c1e1b00 */
[----:B------:R-:W-:Y:S01]  /*0980*/  @P1 IMAD.WIDE.U32 R18, R7, 0x8, R16 ;  /* 0x0000000807121825 */ /* 0x000fe200078e0010 */
[----:B--2---:R-:W-:-:S04]  /*0990*/  @P1 ISETP.LT.U32.AND P0, PT, R20, R8, PT ;  /* 0x000000081400120c */ /* 0x004fc80003f01070 */
[----:B------:R-:W-:-:S04]  /*09a0*/  @P1 ISETP.LT.AND.EX P0, PT, R21, R9, PT, P0 ;  /* 0x000000091500120c */ /* 0x000fc80003f01300 */
[----:B------:R-:W-:Y:S02]  /*09b0*/  @P1 SEL R8, R20, R8, P0 ;  /* 0x0000000814081207 */ /* 0x000fe40000000000 */
[----:B------:R-:W-:-:S05]  /*09c0*/  @P1 SEL R9, R21, R9, P0 ;  /* 0x0000000915091207 */ /* 0x000fca0000000000 */
[----:B------:R1:W-:Y:S04]  /*09d0*/  @P1 STG.E.64 desc[UR6][R14.64], R8 ;  /* 0x000000080e001986 */ /* 0x0003e8000c101b06 */
[----:B------:R-:W2:Y:S01]  /*09e0*/  @P1 LDG.E.64 R18, desc[UR6][R18.64] ;  /* 0x0000000612121981 */ /* 0x000ea2000c1e1b00 */
[----:B------:R-:W-:Y:S01]  /*09f0*/  LOP3.LUT P4, RZ, R3, 0x1, RZ, 0xc0, !PT ;  /* 0x0000000103ff7812 */ /* 0x000fe2000788c0ff */
[----:B------:R-:W-:-:S12]  /*0a00*/  @P1 VIADD R10, R10, 0x2 ;  /* 0x000000020a0a1836 */ /* 0x000fd80000000000 */
[----:B------:R-:W-:-:S04]  /*0a10*/  @P4 IMAD R7, R10, R7, RZ ;  /* 0x000000070a074224 */ /* 0x000fc800078e02ff */
[----:B------:R-:W-:Y:S01]  /*0a20*/  @P4 IMAD.WIDE R12, R7, 0x8, R12 ;  /* 0x00000008070c4825 */ /* 0x000fe200078e020c */
[----:B--2---:R-:W-:-:S04]  /*0a30*/  @P1 ISETP.LT.U32.AND P0, PT, R8, R18, PT ;  /* 0x000000120800120c */ /* 0x004fc80003f01070 */
[----:B------:R-:W-:-:S04]  /*0a40*/  @P1 ISETP.LT.AND.EX P0, PT, R9, R19, PT, P0 ;  /* 0x000000130900120c */ /* 0x000fc80003f01300 */
[----:B0-----:R-:W-:Y:S02]  /*0a50*/  @P1 SEL R20, R8, R18, P0 ;  /* 0x0000001208141207 */ /* 0x001fe40000000000 */
[----:B------:R-:W-:-:S05]  /*0a60*/  @P1 SEL R21, R9, R19, P0 ;  /* 0x0000001309151207 */ /* 0x000fca0000000000 */
[----:B------:R4:W-:Y:S04]  /*0a70*/  @P1 STG.E.64 desc[UR6][R14.64], R20 ;  /* 0x000000140e001986 */ /* 0x0009e8000c101b06 */
[----:B------:R-:W2:Y:S02]  /*0a80*/  @P4 LDG.E.64 R12, desc[UR6][R12.64] ;  /* 0x000000060c0c4981 */ /* 0x000ea4000c1e1b00 */
[----:B--2---:R-:W-:-:S04]  /*0a90*/  @P4 ISETP.LT.U32.AND P0, PT, R20, R12, PT ;  /* 0x0000000c1400420c */ /* 0x004fc80003f01070 */
[----:B------:R-:W-:-:S04]  /*0aa0*/  @P4 ISETP.LT.AND.EX P0, PT, R21, R13, PT, P0 ;  /* 0x0000000d1500420c */ /* 0x000fc80003f01300 */
[----:B-1----:R-:W-:Y:S02]  /*0ab0*/  @P4 SEL R8, R20, R12, P0 ;  /* 0x0000000c14084207 */ /* 0x002fe40000000000 */
[----:B------:R-:W-:-:S05]  /*0ac0*/  @P4 SEL R9, R21, R13, P0 ;  /* 0x0000000d15094207 */ /* 0x000fca0000000000 */
[----:B------:R4:W-:Y:S02]  /*0ad0*/  @P4 STG.E.64 desc[UR6][R14.64], R8 ;  /* 0x000000080e004986 */ /* 0x0009e4000c101b06 */
.L_x_97:
[----:B------:R-:W-:Y:S05]  /*0ae0*/  @!P3 BRA `(.L_x_99) ;  /* 0xfffffff400ccb947 */ /* 0x000fea000383ffff */
[----:B------:R-:W-:Y:S05]  /*0af0*/  EXIT ;  /* 0x000000000000794d */ /* 0x000fea0003800000 */
.L_x_100:
        /* <DEDUP_REMOVED lines=16> */
.L_x_218:


//--------------------- .text._Z17global_sub_by_colPiS_PlS0_S_S0_S0_S0_S_S_S_S_S_S0_ii --------------------------
	.section	.text._Z17global_sub_by_colPiS_PlS0_S_S0_S0_S0_S_S_S_S_S_S0_ii,"ax",@progbits
	.align	128
        .global         _Z17global_sub_by_colPiS_PlS0_S_S0_S0_S0_S_S_S_S_S_S0_ii
        .type           _Z17global_sub_by_colPiS_PlS0_S_S0_S0_S0_S_S_S_S_S_S0_ii,@function
        .size           _Z17global_sub_by_colPiS_PlS0_S_S0_S0_S0_S_S_S_S_S_S0_ii,(.L_x_219 - _Z17global_sub_by_colPiS_PlS0_S_S0_S0_S0_S_S_S_S_S_S0_ii)
        .other          _Z17global_sub_by_colPiS_PlS0_S_S0_S0_S0_S_S_S_S_S_S0_ii,@"STO_CUDA_ENTRY STV_DEFAULT"
_Z17global_sub_by_colPiS_PlS0_S_S0_S0_S0_S_S_S_S_S_S0_ii:
.text._Z17global_sub_by_colPiS_PlS0_S_S0_S0_S0_S_S_S_S_S_S0_ii:
[----:B------:R-:W-:Y:S01]  /*0000*/  LDC R1, c[0x0][0x37c] ;  /* 0x0000df00ff017b82 */ /* 0x000fe20000000800 */
[----:B------:R-:W0:Y:S01]  /*0010*/  S2R R11, SR_CTAID.X ;  /* 0x00000000000b7919 */ /* 0x000e220000002500 */
[----:B------:R-:W1:Y:S01]  /*0020*/  LDCU UR4, c[0x0][0x3f0] ;  /* 0x00007e00ff0477ac */ /* 0x000e620008000800 */
[----:B------:R-:W0:Y:S01]  /*0030*/  S2R R0, SR_TID.X ;  /* 0x0000000000007919 */ /* 0x000e220000002100 */
[----:B------:R-:W0:Y:S01]  /*0040*/  LDCU UR5, c[0x0][0x360] ;  /* 0x00006c00ff0577ac */ /* 0x000e220008000800 */
[----:B-1----:R-:W-:Y:S01]  /*0050*/  UIMAD UR4, UR4, UR4, URZ ;  /* 0x00000004040472a4 */ /* 0x002fe2000f8e02ff */
[----:B0-----:R-:W-:-:S05]  /*0060*/  IMAD R11, R11, UR5, R0 ;  /* 0x000000050b0b7c24 */ /* 0x001fca000f8e0200 */
[----:B------:R-:W-:-:S13]  /*0070*/  ISETP.GE.AND P0, PT, R11, UR4, PT ;  /* 0x000000040b007c0c */ /* 0x000fda000bf06270 */
[----:B------:R-:W-:Y:S05]  /*0080*/  @P0 EXIT ;  /* 0x000000000000094d */ /* 0x000fea0003800000 */
[----:B------:R-:W0:Y:S01]  /*0090*/  LDC R14, c[0x0][0x3f0] ;  /* 0x0000fc00ff0e7b82 */ /* 0x000e220000000800 */
[----:B------:R-:W1:Y:S01]  /*00a0*/  LDCU UR6, c[0x0][0x370] ;  /* 0x00006e00ff0677ac */ /* 0x000e620008000800 */
[----:B------:R-:W2:Y:S06]  /*00b0*/  LDCU.64 UR8, c[0x0][0x358] ;  /* 0x00006b00ff0877ac */ /* 0x000eac0008000a00 */
[----:B------:R-:W3:Y:S08]  /*00c0*/  LDC.64 R2, c[0x0][0x3b8] ;  /* 0x0000ee00ff027b82 */ /* 0x000ef00000000a00 */
[----:B------:R-:W4:Y:S01]  /*00d0*/  LDC.64 R4, c[0x0][0x3a8] ;  /* 0x0000ea00ff047b82 */ /* 0x000f220000000a00 */
[----:B-1----:R-:W-:-:S12]  /*00e0*/  UIMAD UR5, UR5, UR6, URZ ;  /* 0x00000006050572a4 */ /* 0x002fd8000f8e02ff */
.L_x_103:
[----:B-1-3--:R-:W-:-:S05]  /*00f0*/  IMAD.WIDE R6, R11, 0x8, R2 ;  /* 0x000000080b067825 */ /* 0x00afca00078e0202 */
[----:B--2---:R-:W2:Y:S01]  /*0100*/  LDG.E.64 R8, desc[UR8][R6.64] ;  /* 0x0000000806087981 */ /* 0x004ea2000c1e1b00 */
[----:B------:R-:W-:Y:S01]  /*0110*/  BSSY.RECONVERGENT B0, `(.L_x_101) ;  /* 0x000001e000007945 */ /* 0x000fe20003800200 */
[----:B--2---:R-:W-:-:S04]  /*0120*/  ISETP.NE.U32.AND P0, PT, R8, -0x1, PT ;  /* 0xffffffff0800780c */ /* 0x004fc80003f05070 */
[----:B------:R-:W-:-:S13]  /*0130*/  ISETP.NE.AND.EX P0, PT, R9, 0x7fffffff, PT, P0 ;  /* 0x7fffffff0900780c */ /* 0x000fda0003f05300 */
[----:B------:R-:W-:Y:S05]  /*0140*/  @!P0 BRA `(.L_x_102) ;  /* 0x0000000000688947 */ /* 0x000fea0003800000 */
[----:B0-----:R-:W-:Y:S02]  /*0150*/  IABS R15, R14 ;  /* 0x0000000e000f7213 */ /* 0x001fe40000000000 */
[----:B------:R-:W-:Y:S02]  /*0160*/  ISETP.GE.AND P2, PT, R11, RZ, PT ;  /* 0x000000ff0b00720c */ /* 0x000fe40003f46270 */
[----:B------:R-:W0:Y:S08]  /*0170*/  I2F.RP R0, R15 ;  /* 0x0000000f00007306 */ /* 0x000e300000209400 */
[----:B0-----:R-:W0:Y:S02]  /*0180*/  MUFU.RCP R0, R0 ;  /* 0x0000000000007308 */ /* 0x001e240000001000 */
[----:B0-----:R-:W-:-:S06]  /*0190*/  VIADD R12, R0, 0xffffffe ;  /* 0x0ffffffe000c7836 */ /* 0x001fcc0000000000 */
[----:B------:R0:W1:Y:S02]  /*01a0*/  F2I.FTZ.U32.TRUNC.NTZ R13, R12 ;  /* 0x0000000c000d7305 */ /* 0x000064000021f000 */
[----:B0-----:R-:W-:Y:S02]  /*01b0*/  IMAD.MOV.U32 R12, RZ, RZ, RZ ;  /* 0x000000ffff0c7224 */ /* 0x001fe400078e00ff */
[----:B-1----:R-:W-:-:S04]  /*01c0*/  IMAD.MOV R10, RZ, RZ, -R13 ;  /* 0x000000ffff0a7224 */ /* 0x002fc800078e0a0d */
[----:B------:R-:W-:Y:S01]  /*01d0*/  IMAD R17, R10, R15, RZ ;  /* 0x0000000f0a117224 */ /* 0x000fe200078e02ff */
[----:B------:R-:W-:-:S03]  /*01e0*/  IABS R10, R11 ;  /* 0x0000000b000a7213 */ /* 0x000fc60000000000 */
[----:B------:R-:W-:-:S06]  /*01f0*/  IMAD.HI.U32 R13, R13, R17, R12 ;  /* 0x000000110d0d7227 */ /* 0x000fcc00078e000c */
[----:B------:R-:W-:-:S05]  /*0200*/  IMAD.HI.U32 R13, R13, R10, RZ ;  /* 0x0000000a0d0d7227 */ /* 0x000fca00078e00ff */
[----:B------:R-:W-:-:S05]  /*0210*/  IADD3 R13, PT, PT, -R13, RZ, RZ ;  /* 0x000000ff0d0d7210 */ /* 0x000fca0007ffe1ff */
[----:B------:R-:W-:-:S05]  /*0220*/  IMAD R0, R15, R13, R10 ;  /* 0x0000000d0f007224 */ /* 0x000fca00078e020a */
[----:B------:R-:W-:-:S13]  /*0230*/  ISETP.GT.U32.AND P0, PT, R15, R0, PT ;  /* 0x000000000f00720c */ /* 0x000fda0003f04070 */
[----:B------:R-:W-:Y:S01]  /*0240*/  @!P0 IMAD.IADD R0, R0, 0x1, -R15 ;  /* 0x0000000100008824 */ /* 0x000fe200078e0a0f */
[----:B------:R-:W-:-:S04]  /*0250*/  ISETP.NE.AND P0, PT, R14, RZ, PT ;  /* 0x000000ff0e00720c */ /* 0x000fc80003f05270 */
[----:B------:R-:W-:-:S13]  /*0260*/  ISETP.GT.U32.AND P1, PT, R15, R0, PT ;  /* 0x000000000f00720c */ /* 0x000fda0003f24070 */
[----:B------:R-:W-:-:S05]  /*0270*/  @!P1 IMAD.IADD R0, R0, 0x1, -R15 ;  /* 0x0000000100009824 */ /* 0x000fca00078e0a0f */
[----:B------:R-:W-:Y:S02]  /*0280*/  @!P2 IADD3 R0, PT, PT, -R0, RZ, RZ ;  /* 0x000000ff0000a210 */ /* 0x000fe40007ffe1ff */
[----:B------:R-:W-:-:S05]  /*0290*/  @!P0 LOP3.LUT R0, RZ, R14, RZ, 0x33, !PT ;  /* 0x0000000eff008212 */ /* 0x000fca00078e33ff */
[----:B----4-:R-:W-:-:S06]  /*02a0*/  IMAD.WIDE R12, R0, 0x8, R4 ;  /* 0x00000008000c7825 */ /* 0x010fcc00078e0204 */
[----:B------:R-:W2:Y:S02]  /*02b0*/  LDG.E.64 R12, desc[UR8][R12.64] ;  /* 0x000000080c0c7981 */ /* 0x000ea4000c1e1b00 */
[----:B--2---:R-:W-:-:S05]  /*02c0*/  IADD3 R8, P0, PT, R8, -R12, RZ ;  /* 0x8000000c08087210 */ /* 0x004fca0007f1e0ff */
[----:B------:R-:W-:-:S05]  /*02d0*/  IMAD.X R9, R9, 0x1, ~R13, P0 ;  /* 0x0000000109097824 */ /* 0x000fca00000e0e0d */
[----:B------:R1:W-:Y:S03]  /*02e0*/  STG.E.64 desc[UR8][R6.64], R8 ;  /* 0x0000000806007986 */ /* 0x0003e6000c101b08 */
.L_x_102:
[----:B------:R-:W-:Y:S05]  /*02f0*/  BSYNC.RECONVERGENT B0 ;  /* 0x0000000000007941 */ /* 0x000fea0003800200 */
.L_x_101:
[----:B------:R-:W-:-:S04]  /*0300*/  IADD3 R11, PT, PT, R11, UR5, RZ ;  /* 0x000000050b0b7c10 */ /* 0x000fc8000fffe0ff */
[----:B------:R-:W-:-:S13]  /*0310*/  ISETP.GE.AND P0, PT, R11, UR4, PT ;  /* 0x000000040b007c0c */ /* 0x000fda000bf06270 */
[----:B------:R-:W-:Y:S05]  /*0320*/  @!P0 BRA `(.L_x_103) ;  /* 0xfffffffc00708947 */ /* 0x000fea000383ffff */
[----:B------:R-:W-:Y:S05]  /*0330*/  EXIT ;  /* 0x000000000000794d */ /* 0x000fea0003800000 */
.L_x_104:
        /* <DEDUP_REMOVED lines=12> */
.L_x_219:


//--------------------- .text._Z17global_sub_by_rowPiS_PlS0_S_S0_S0_S0_S_S_S_S_S_S0_ii --------------------------
	.section	.text._Z17global_sub_by_rowPiS_PlS0_S_S0_S0_S0_S_S_S_S_S_S0_ii,"ax",@progbits
	.align	128
        .global         _Z17global_sub_by_rowPiS_PlS0_S_S0_S0_S0_S_S_S_S_S_S0_ii
        .type           _Z17global_sub_by_rowPiS_PlS0_S_S0_S0_S0_S_S_S_S_S_S0_ii,@function
        .size           _Z17global_sub_by_rowPiS_PlS0_S_S0_S0_S0_S_S_S_S_S_S0_ii,(.L_x_220 - _Z17global_sub_by_rowPiS_PlS0_S_S0_S0_S0_S_S_S_S_S_S0_ii)
        .other          _Z17global_sub_by_rowPiS_PlS0_S_S0_S0_S0_S_S_S_S_S_S0_ii,@"STO_CUDA_ENTRY STV_DEFAULT"
_Z17global_sub_by_rowPiS_PlS0_S_S0_S0_S0_S_S_S_S_S_S0_ii:
.text._Z17global_sub_by_rowPiS_PlS0_S_S0_S0_S0_S_S_S_S_S_S0_ii:
        /* <DEDUP_REMOVED lines=15> */
.L_x_107:
[----:B-1-3--:R-:W-:-:S05]  /*00f0*/  IMAD.WIDE R6, R11, 0x8, R2 ;  /* 0x000000080b067825 */ /* 0x00afca00078e0202 */
[----:B--2---:R-:W2:Y:S01]  /*0100*/  LDG.E.64 R8, desc[UR8][R6.64] ;  /* 0x0000000806087981 */ /* 0x004ea2000c1e1b00 */
[----:B------:R-:W-:Y:S01]  /*0110*/  BSSY.RECONVERGENT B0, `(.L_x_105) ;  /* 0x0000020000007945 */ /* 0x000fe20003800200 */
[----:B--2---:R-:W-:-:S04]  /*0120*/  ISETP.NE.U32.AND P0, PT, R8, -0x1, PT ;  /* 0xffffffff0800780c */ /* 0x004fc80003f05070 */
[----:B------:R-:W-:-:S13]  /*0130*/  ISETP.NE.AND.EX P0, PT, R9, 0x7fffffff, PT, P0 ;  /* 0x7fffffff0900780c */ /* 0x000fda0003f05300 */
[----:B------:R-:W-:Y:S05]  /*0140*/  @!P0 BRA `(.L_x_106) ;  /* 0x0000000000708947 */ /* 0x000fea0003800000 */
[----:B0-----:R-:W-:-:S04]  /*0150*/  IABS R15, R0 ;  /* 0x00000000000f7213 */ /* 0x001fc80000000000 */
        /* <DEDUP_REMOVED lines=13> */
[----:B------:R-:W-:Y:S02]  /*0230*/  @!P2 IMAD.IADD R10, R10, 0x1, -R15 ;  /* 0x000000010a0aa824 */ /* 0x000fe400078e0a0f */
[----:B------:R-:W-:Y:S01]  /*0240*/  @!P2 VIADD R13, R13, 0x1 ;  /* 0x000000010d0da836 */ /* 0x000fe20000000000 */
[----:B------:R-:W-:Y:S02]  /*0250*/  ISETP.NE.AND P2, PT, R0, RZ, PT ;  /* 0x000000ff0000720c */ /* 0x000fe40003f45270 */
[----:B------:R-:W-:Y:S02]  /*0260*/  ISETP.GE.U32.AND P0, PT, R10, R15, PT ;  /* 0x0000000f0a00720c */ /* 0x000fe40003f06070 */
[----:B------:R-:W-:-:S04]  /*0270*/  LOP3.LUT R10, R11, R0, RZ, 0x3c, !PT ;  /* 0x000000000b0a7212 */ /* 0x000fc800078e3cff */
[----:B------:R-:W-:-:S07]  /*0280*/  ISETP.GE.AND P1, PT, R10, RZ, PT ;  /* 0x000000ff0a00720c */ /* 0x000fce0003f26270 */
[----:B------:R-:W-:-:S06]  /*0290*/  @P0 IADD3 R13, PT, PT, R13, 0x1, RZ ;  /* 0x000000010d0d0810 */ /* 0x000fcc0007ffe0ff */
[----:B------:R-:W-:Y:S01]  /*02a0*/  @!P1 IMAD.MOV R13, RZ, RZ, -R13 ;  /* 0x000000ffff0d9224 */ /* 0x000fe200078e0a0d */
[----:B------:R-:W-:-:S05]  /*02b0*/  @!P2 LOP3.LUT R13, RZ, R0, RZ, 0x33, !PT ;  /* 0x00000000ff0da212 */ /* 0x000fca00078e33ff */
[----:B----4-:R-:W-:-:S06]  /*02c0*/  IMAD.WIDE R12, R13, 0x8, R4 ;  /* 0x000000080d0c7825 */ /* 0x010fcc00078e0204 */
[----:B------:R-:W2:Y:S02]  /*02d0*/  LDG.E.64 R12, desc[UR8][R12.64] ;  /* 0x000000080c0c7981 */ /* 0x000ea4000c1e1b00 */
[----:B--2---:R-:W-:-:S05]  /*02e0*/  IADD3 R8, P0, PT, R8, -R12, RZ ;  /* 0x8000000c08087210 */ /* 0x004fca0007f1e0ff */
[----:B------:R-:W-:-:S05]  /*02f0*/  IMAD.X R9, R9, 0x1, ~R13, P0 ;  /* 0x0000000109097824 */ /* 0x000fca00000e0e0d */
[----:B------:R1:W-:Y:S03]  /*0300*/  STG.E.64 desc[UR8][R6.64], R8 ;  /* 0x0000000806007986 */ /* 0x0003e6000c101b08 */
.L_x_106:
[----:B------:R-:W-:Y:S05]  /*0310*/  BSYNC.RECONVERGENT B0 ;  /* 0x0000000000007941 */ /* 0x000fea0003800200 */
.L_x_105:
[----:B------:R-:W-:-:S04]  /*0320*/  IADD3 R11, PT, PT, R11, UR5, RZ ;  /* 0x000000050b0b7c10 */ /* 0x000fc8000fffe0ff */
[----:B------:R-:W-:-:S13]  /*0330*/  ISETP.GE.AND P0, PT, R11, UR4, PT ;  /* 0x000000040b007c0c */ /* 0x000fda000bf06270 */
[----:B------:R-:W-:Y:S05]  /*0340*/  @!P0 BRA `(.L_x_107) ;  /* 0xfffffffc00688947 */ /* 0x000fea000383ffff */
[----:B------:R-:W-:Y:S05]  /*0350*/  EXIT ;  /* 0x000000000000794d */ /* 0x000fea0003800000 */
.L_x_108:
        /* <DEDUP_REMOVED lines=10> */
.L_x_220:


//--------------------- .text._Z17global_calc_gammaPiS_PlS0_S_S0_S0_S0_S_S_S_S_S_S0_ii --------------------------
	.section	.text._Z17global_calc_gammaPiS_PlS0_S_S0_S0_S0_S_S_S_S_S_S0_ii,"ax",@progbits
	.align	128
        .global         _Z17global_calc_gammaPiS_PlS0_S_S0_S0_S0_S_S_S_S_S_S0_ii
        .type           _Z17global_calc_gammaPiS_PlS0_S_S0_S0_S0_S_S_S_S_S_S0_ii,@function
        .size           _Z17global_calc_gammaPiS_PlS0_S_S0_S0_S0_S_S_S_S_S_S0_ii,(.L_x_221 - _Z17global_calc_gammaPiS_PlS0_S_S0_S0_S0_S_S_S_S_S_S0_ii)
        .other          _Z17global_calc_gammaPiS_PlS0_S_S0_S0_S0_S_S_S_S_S_S0_ii,@"STO_CUDA_ENTRY STV_DEFAULT"
_Z17global_calc_gammaPiS_PlS0_S_S0_S0_S0_S_S_S_S_S_S0_ii:
.text._Z17global_calc_gammaPiS_PlS0_S_S0_S0_S0_S_S_S_S_S_S0_ii:
        /* <DEDUP_REMOVED lines=11> */
[----:B------:R-:W-:Y:S01]  /*00b0*/  UISETP.GT.AND UP0, UPT, UR6, 0x2, UPT ;  /* 0x000000020600788c */ /* 0x000fe2000bf04270 */
[----:B------:R-:W2:Y:S05]  /*00c0*/  LDCU.64 UR10, c[0x0][0x358] ;  /* 0x00006b00ff0a77ac */ /* 0x000eaa0008000a00 */
[----:B------:R-:W3:Y:S08]  /*00d0*/  LDC.64 R2, c[0x0][0x3b8] ;  /* 0x0000ee00ff027b82 */ /* 0x000ef00000000a00 */
[----:B------:R-:W4:Y:S01]  /*00e0*/  LDC.64 R4, c[0x0][0x398] ;  /* 0x0000e600ff047b82 */ /* 0x000f220000000a00 */
[----:B-1----:R-:W-:Y:S01]  /*00f0*/  UIMAD UR4, UR4, UR5, URZ ;  /* 0x00000005040472a4 */ /* 0x002fe2000f8e02ff */
[----:B------:R-:W-:Y:S11]  /*0100*/  BRA.U UP0, `(.L_x_109) ;  /* 0x0000000500487547 */ /* 0x000ff6000b800000 */
.L_x_112:
[----:B---3--:R-:W-:-:S06]  /*0110*/  IMAD.WIDE R10, R0, 0x8, R2 ;  /* 0x00000008000a7825 */ /* 0x008fcc00078e0202 */
[----:B--2---:R-:W2:Y:S01]  /*0120*/  LDG.E.64 R10, desc[UR10][R10.64] ;  /* 0x0000000a0a0a7981 */ /* 0x004ea2000c1e1b00 */
[----:B------:R-:W-:Y:S01]  /*0130*/  BSSY.RECONVERGENT B0, `(.L_x_110) ;  /* 0x0000048000007945 */ /* 0x000fe20003800200 */
[----:B----4-:R-:W-:-:S04]  /*0140*/  IMAD.WIDE R6, R0, 0x8, R4 ;  /* 0x0000000800067825 */ /* 0x010fc800078e0204 */
[----:B------:R-:W-:Y:S02]  /*0150*/  IMAD.MOV.U32 R16, RZ, RZ, RZ ;  /* 0x000000ffff107224 */ /* 0x000fe400078e00ff */
[----:B------:R-:W-:Y:S01]  /*0160*/  IMAD.MOV.U32 R17, RZ, RZ, -0x80000000 ;  /* 0x80000000ff117424 */ /* 0x000fe200078e00ff */
[----:B--2---:R-:W-:-:S04]  /*0170*/  ISETP.NE.U32.AND P0, PT, R10, RZ, PT ;  /* 0x000000ff0a00720c */ /* 0x004fc80003f05070 */
[----:B------:R-:W-:-:S13]  /*0180*/  ISETP.NE.AND.EX P0, PT, R11, RZ, PT, P0 ;  /* 0x000000ff0b00720c */ /* 0x000fda0003f05300 */
[----:B------:R-:W-:Y:S05]  /*0190*/  @P0 BRA `(.L_x_111) ;  /* 0x0000000400040947 */ /* 0x000fea0003800000 */
[----:B0-----:R-:W-:Y:S01]  /*01a0*/  IABS R8, R9 ;  /* 0x0000000900087213 */ /* 0x001fe20000000000 */
[----:B------:R-:W-:Y:S01]  /*01b0*/  IMAD.MOV.U32 R10, RZ, RZ, RZ ;  /* 0x000000ffff0a7224 */ /* 0x000fe200078e00ff */
[----:B------:R-:W-:Y:S02]  /*01c0*/  IABS R15, R0 ;  /* 0x00000000000f7213 */ /* 0x000fe40000000000 */
[----:B------:R-:W0:Y:S08]  /*01d0*/  I2F.RP R12, R8 ;  /* 0x00000008000c7306 */ /* 0x000e300000209400 */
[----:B0-----:R-:W0:Y:S02]  /*01e0*/  MUFU.RCP R12, R12 ;  /* 0x0000000c000c7308 */ /* 0x001e240000001000 */
[----:B0-----:R-:W-:-:S06]  /*01f0*/  VIADD R11, R12, 0xffffffe ;  /* 0x0ffffffe0c0b7836 */ /* 0x001fcc0000000000 */
[----:B------:R-:W0:Y:S02]  /*0200*/  F2I.FTZ.U32.TRUNC.NTZ R11, R11 ;  /* 0x0000000b000b7305 */ /* 0x000e24000021f000 */
[----:B0-----:R-:W-:-:S04]  /*0210*/  IMAD.MOV R13, RZ, RZ, -R11 ;  /* 0x000000ffff0d7224 */ /* 0x001fc800078e0a0b */
[----:B------:R-:W-:-:S04]  /*0220*/  IMAD R13, R13, R8, RZ ;  /* 0x000000080d0d7224 */ /* 0x000fc800078e02ff */
[----:B------:R-:W-:Y:S01]  /*0230*/  IMAD.HI.U32 R10, R11, R13, R10 ;  /* 0x0000000d0b0a7227 */ /* 0x000fe200078e000a */
[----:B------:R-:W-:-:S04]  /*0240*/  LOP3.LUT R11, R0, R9, RZ, 0x3c, !PT ;  /* 0x00000009000b7212 */ /* 0x000fc800078e3cff */
[----:B------:R-:W-:Y:S01]  /*0250*/  ISETP.GE.AND P2, PT, R11, RZ, PT ;  /* 0x000000ff0b00720c */ /* 0x000fe20003f46270 */
[----:B------:R-:W-:-:S04]  /*0260*/  IMAD.HI.U32 R13, R10, R15, RZ ;  /* 0x0000000f0a0d7227 */ /* 0x000fc800078e00ff */
[----:B------:R-:W-:-:S04]  /*0270*/  IMAD.MOV R12, RZ, RZ, -R13 ;  /* 0x000000ffff0c7224 */ /* 0x000fc800078e0a0d */
[----:B------:R-:W-:Y:S01]  /*0280*/  IMAD R15, R8, R12, R15 ;  /* 0x0000000c080f7224 */ /* 0x000fe200078e020f */
[----:B------:R-:W-:-:S04]  /*0290*/  LOP3.LUT R12, RZ, R9, RZ, 0x33, !PT ;  /* 0x00000009ff0c7212 */ /* 0x000fc800078e33ff */
[----:B------:R-:W-:-:S13]  /*02a0*/  ISETP.GT.U32.AND P1, PT, R8, R15, PT ;  /* 0x0000000f0800720c */ /* 0x000fda0003f24070 */
[----:B------:R-:W-:Y:S01]  /*02b0*/  @!P1 IADD3 R15, PT, PT, R15, -R8, RZ ;  /* 0x800000080f0f9210 */ /* 0x000fe20007ffe0ff */
[----:B------:R-:W-:-:S03]  /*02c0*/  @!P1 VIADD R13, R13, 0x1 ;  /* 0x000000010d0d9836 */ /* 0x000fc60000000000 */
[----:B------:R-:W-:-:S13]  /*02d0*/  ISETP.GE.U32.AND P0, PT, R15, R8, PT ;  /* 0x000000080f00720c */ /* 0x000fda0003f06070 */
[----:B------:R-:W-:Y:S01]  /*02e0*/  @P0 VIADD R13, R13, 0x1 ;  /* 0x000000010d0d0836 */ /* 0x000fe20000000000 */
[----:B------:R-:W-:-:S03]  /*02f0*/  ISETP.NE.AND P0, PT, R9, RZ, PT ;  /* 0x000000ff0900720c */ /* 0x000fc60003f05270 */
[----:B------:R-:W-:-:S05]  /*0300*/  @!P2 IMAD.MOV R13, RZ, RZ, -R13 ;  /* 0x000000ffff0da224 */ /* 0x000fca00078e0a0d */
[----:B------:R-:W-:-:S05]  /*0310*/  SEL R15, R12, R13, !P0 ;  /* 0x0000000d0c0f7207 */ /* 0x000fca0004000000 */
[----:B------:R-:W-:Y:S02]  /*0320*/  IMAD.MOV R14, RZ, RZ, -R15 ;  /* 0x000000ffff0e7224 */ /* 0x000fe400078e0a0f */
[----:B------:R-:W-:Y:S02]  /*0330*/  VIADD R18, R15, 0x1 ;  /* 0x000000010f127836 */ /* 0x000fe40000000000 */
[----:B------:R-:W-:-:S03]  /*0340*/  IMAD R14, R9, R14, R0 ;  /* 0x0000000e090e7224 */ /* 0x000fc600078e0200 */
[----:B------:R-:W-:Y:S01]  /*0350*/  IABS R16, R18 ;  /* 0x0000001200107213 */ /* 0x000fe20000000000 */
[----:B------:R-:W-:-:S05]  /*0360*/  VIADD R17, R14, 0x1 ;  /* 0x000000010e117836 */ /* 0x000fca0000000000 */
[----:B------:R-:W-:Y:S02]  /*0370*/  IABS R13, R17 ;  /* 0x00000011000d7213 */ /* 0x000fe40000000000 */
[----:B------:R-:W-:-:S03]  /*0380*/  ISETP.GE.AND P2, PT, R17, RZ, PT ;  /* 0x000000ff1100720c */ /* 0x000fc60003f46270 */
[----:B------:R-:W-:-:S05]  /*0390*/  IMAD.HI.U32 R11, R10, R13, RZ ;  /* 0x0000000d0a0b7227 */ /* 0x000fca00078e00ff */
[----:B------:R-:W-:-:S05]  /*03a0*/  IADD3 R11, PT, PT, -R11, RZ, RZ ;  /* 0x000000ff0b0b7210 */ /* 0x000fca0007ffe1ff */
[----:B------:R-:W-:Y:S02]  /*03b0*/  IMAD R11, R8, R11, R13 ;  /* 0x0000000b080b7224 */ /* 0x000fe400078e020d */
[----:B------:R-:W-:-:S03]  /*03c0*/  IMAD.MOV.U32 R13, RZ, RZ, R16 ;  /* 0x000000ffff0d7224 */ /* 0x000fc600078e0010 */
[----:B------:R-:W-:Y:S01]  /*03d0*/  ISETP.GT.U32.AND P1, PT, R8, R11, PT ;  /* 0x0000000b0800720c */ /* 0x000fe20003f24070 */
[----:B------:R-:W-:-:S04]  /*03e0*/  IMAD.HI.U32 R10, R10, R13, RZ ;  /* 0x0000000d0a0a7227 */ /* 0x000fc800078e00ff */
[----:B------:R-:W-:-:S04]  /*03f0*/  IMAD.MOV R10, RZ, RZ, -R10 ;  /* 0x000000ffff0a7224 */ /* 0x000fc800078e0a0a */
[----:B------:R-:W-:-:S04]  /*0400*/  IMAD R13, R8, R10, R13 ;  /* 0x0000000a080d7224 */ /* 0x000fc800078e020d */
[----:B------:R-:W-:Y:S01]  /*0410*/  @!P1 IMAD.IADD R11, R11, 0x1, -R8 ;  /* 0x000000010b0b9824 */ /* 0x000fe200078e0a08 */
[----:B------:R-:W-:-:S04]  /*0420*/  ISETP.GT.U32.AND P3, PT, R8, R13, PT ;  /* 0x0000000d0800720c */ /* 0x000fc80003f64070 */
[----:B------:R-:W-:-:S09]  /*0430*/  ISETP.GT.U32.AND P1, PT, R8, R11, PT ;  /* 0x0000000b0800720c */ /* 0x000fd20003f24070 */
[----:B------:R-:W-:-:S04]  /*0440*/  @!P3 IMAD.IADD R13, R13, 0x1, -R8 ;  /* 0x000000010d0db824 */ /* 0x000fc800078e0a08 */
[----:B------:R-:W-:Y:S01]  /*0450*/  @!P1 IMAD.IADD R11, R11, 0x1, -R8 ;  /* 0x000000010b0b9824 */ /* 0x000fe200078e0a08 */
[----:B------:R-:W-:-:S03]  /*0460*/  ISETP.GT.U32.AND P1, PT, R8, R13, PT ;  /* 0x0000000d0800720c */ /* 0x000fc60003f24070 */
[----:B------:R-:W-:Y:S01]  /*0470*/  @!P2 IMAD.MOV R11, RZ, RZ, -R11 ;  /* 0x000000ffff0ba224 */ /* 0x000fe200078e0a0b */
[----:B------:R-:W-:-:S04]  /*0480*/  ISETP.GE.AND P2, PT, R18, RZ, PT ;  /* 0x000000ff1200720c */ /* 0x000fc80003f46270 */
[----:B------:R-:W-:-:S05]  /*0490*/  SEL R10, R12, R11, !P0 ;  /* 0x0000000b0c0a7207 */ /* 0x000fca0004000000 */
[----:B------:R-:W-:Y:S01]  /*04a0*/  IMAD R11, R15, R9, R10 ;  /* 0x000000090f0b7224 */ /* 0x000fe200078e020a */
[----:B------:R-:W-:-:S03]  /*04b0*/  @!P1 IADD3 R13, PT, PT, R13, -R8, RZ ;  /* 0x800000080d0d9210 */ /* 0x000fc60007ffe0ff */
[----:B------:R-:W-:-:S04]  /*04c0*/  IMAD.WIDE R10, R11, 0x8, R2 ;  /* 0x000000080b0a7825 */ /* 0x000fc800078e0202 */
[----:B------:R-:W-:Y:S02]  /*04d0*/  @!P2 IMAD.MOV R13, RZ, RZ, -R13 ;  /* 0x000000ffff0da224 */ /* 0x000fe400078e0a0d */
[----:B------:R-:W2:Y:S03]  /*04e0*/  LDG.E.64 R10, desc[UR10][R10.64] ;  /* 0x0000000a0a0a7981 */ /* 0x000ea6000c1e1b00 */
[----:B------:R-:W-:-:S05]  /*04f0*/  SEL R12, R12, R13, !P0 ;  /* 0x0000000d0c0c7207 */ /* 0x000fca0004000000 */
[----:B------:R-:W-:-:S04]  /*0500*/  IMAD R13, R12, R9, R14 ;  /* 0x000000090c0d7224 */ /* 0x000fc800078e020e */
[----:B------:R-:W-:-:S05]  /*0510*/  IMAD.WIDE R12, R13, 0x8, R2 ;  /* 0x000000080d0c7825 */ /* 0x000fca00078e0202 */
[----:B------:R-:W3:Y:S01]  /*0520*/  LDG.E.64 R16, desc[UR10][R12.64] ;  /* 0x0000000a0c107981 */ /* 0x000ee2000c1e1b00 */
[----:B--2---:R-:W-:-:S04]  /*0530*/  ISETP.NE.U32.AND P0, PT, R10, -0x1, PT ;  /* 0xffffffff0a00780c */ /* 0x004fc80003f05070 */
[----:B------:R-:W-:-:S13]  /*0540*/  ISETP.NE.AND.EX P0, PT, R11, 0x7fffffff, PT, P0 ;  /* 0x7fffffff0b00780c */ /* 0x000fda0003f05300 */
[----:B---3--:R-:W-:-:S04]  /*0550*/  @P0 ISETP.NE.U32.AND P1, PT, R16, -0x1, PT ;  /* 0xffffffff1000080c */ /* 0x008fc80003f25070 */
[----:B------:R-:W-:-:S04]  /*0560*/  @P0 ISETP.NE.AND.EX P1, PT, R17, 0x7fffffff, PT, P1 ;  /* 0x7fffffff1100080c */ /* 0x000fc80003f25310 */
[----:B------:R-:W-:-:S04]  /*0570*/  @P0 SEL R15, R16, RZ, P1 ;  /* 0x000000ff100f0207 */ /* 0x000fc80000800000 */
[----:B------:R-:W-:Y:S02]  /*0580*/  @P0 IADD3 R16, P2, PT, R10, R15, RZ ;  /* 0x0000000f0a100210 */ /* 0x000fe40007f5e0ff */
[----:B------:R-:W-:-:S05]  /*0590*/  @P0 SEL R10, R17, RZ, P1 ;  /* 0x000000ff110a0207 */ /* 0x000fca0000800000 */
[----:B------:R-:W-:-:S07]  /*05a0*/  @P0 IMAD.X R17, R11, 0x1, R10, P2 ;  /* 0x000000010b110824 */ /* 0x000fce00010e060a */
.L_x_111:
[----:B------:R-:W-:Y:S05]  /*05b0*/  BSYNC.RECONVERGENT B0 ;  /* 0x0000000000007941 */ /* 0x000fea0003800200 */
.L_x_110:
[----:B------:R-:W-:Y:S02]  /*05c0*/  IMAD.MOV.U32 R10, RZ, RZ, R16 ;  /* 0x000000ffff0a7224 */ /* 0x000fe400078e0010 */
[----:B------:R-:W-:Y:S02]  /*05d0*/  IMAD.MOV.U32 R11, RZ, RZ, R17 ;  /* 0x000000ffff0b7224 */ /* 0x000fe400078e0011 */
[----:B------:R-:W-:-:S03]  /*05e0*/  VIADD R0, R0, UR4 ;  /* 0x0000000400007c36 */ /* 0x000fc60008000000 */
[----:B------:R1:W-:Y:S02]  /*05f0*/  STG.E.64 desc[UR10][R6.64], R10 ;  /* 0x0000000a06007986 */ /* 0x0003e4000c101b0a */
[----:B------:R-:W-:-:S13]  /*0600*/  ISETP.GE.AND P0, PT, R0, UR8, PT ;  /* 0x0000000800007c0c */ /* 0x000fda000bf06270 */
[----:B-1----:R-:W-:Y:S05]  /*0610*/  @!P0 BRA `(.L_x_112) ;  /* 0xfffffff800bc8947 */ /* 0x002fea000383ffff */
[----:B------:R-:W-:Y:S05]  /*0620*/  EXIT ;  /* 0x000000000000794d */ /* 0x000fea0003800000 */
.L_x_109:
[----:B------:R-:W-:Y:S02]  /*0630*/  UIADD3 UR7, UPT, UPT, UR6, -0x3, URZ ;  /* 0xfffffffd06077890 */ /* 0x000fe4000fffe0ff */
[----:B------:R-:W-:Y:S02]  /*0640*/  ULOP3.LUT UR9, UR6, 0x3, URZ, 0xc0, !UPT ;  /* 0x0000000306097892 */ /* 0x000fe4000f8ec0ff */
[----:B------:R-:W-:Y:S02]  /*0650*/  UIADD3 UR5, UPT, UPT, UR6, -0x2, URZ ;  /* 0xfffffffe06057890 */ /* 0x000fe4000fffe0ff */
[----:B------:R-:W-:Y:S02]  /*0660*/  UISETP.GE.U32.AND UP0, UPT, UR7, 0x3, UPT ;  /* 0x000000030700788c */ /* 0x000fe4000bf06070 */
[----:B------:R-:W-:-:S11]  /*0670*/  UISETP.NE.AND UP1, UPT, UR9, 0x3, UPT ;  /* 0x000000030900788c */ /* 0x000fd6000bf25270 */
.L_x_119:
[----:B------:R-:W1:Y:S02]  /*0680*/  LDCU.64 UR6, c[0x0][0x3b8] ;  /* 0x00007700ff0677ac */ /* 0x000e640008000a00 */
[----:B-1----:R-:W-:Y:S01]  /*0690*/  MOV R11, UR7 ;  /* 0x00000007000b7c02 */ /* 0x002fe20008000f00 */
[----:B------:R-:W-:-:S04]  /*06a0*/  IMAD.U32 R10, RZ, RZ, UR6 ;  /* 0x00000006ff0a7e24 */ /* 0x000fc8000f8e00ff */
[----:B---3--:R-:W-:-:S06]  /*06b0*/  IMAD.WIDE R2, R0, 0x8, R10 ;  /* 0x0000000800027825 */ /* 0x008fcc00078e020a */
[----:B--2---:R-:W2:Y:S01]  /*06c0*/  LDG.E.64 R2, desc[UR10][R2.64] ;  /* 0x0000000a02027981 */ /* 0x004ea2000c1e1b00 */
[----:B------:R-:W-:Y:S01]  /*06d0*/  BSSY.RECONVERGENT B0, `(.L_x_113) ;  /* 0x000017d000007945 */ /* 0x000fe20003800200 */
[----:B------:R-:W-:Y:S02]  /*06e0*/  IMAD.MOV.U32 R16, RZ, RZ, RZ ;  /* 0x000000ffff107224 */ /* 0x000fe400078e00ff */
[----:B------:R-:W-:Y:S01]  /*06f0*/  IMAD.MOV.U32 R17, RZ, RZ, -0x80000000 ;  /* 0x80000000ff117424 */ /* 0x000fe200078e00ff */
[----:B--2---:R-:W-:-:S04]  /*0700*/  ISETP.NE.U32.AND P0, PT, R2, RZ, PT ;  /* 0x000000ff0200720c */ /* 0x004fc80003f05070 */
[----:B------:R-:W-:-:S13]  /*0710*/  ISETP.NE.AND.EX P0, PT, R3, RZ, PT, P0 ;  /* 0x000000ff0300720c */ /* 0x000fda0003f05300 */
[----:B------:R-:W-:Y:S05]  /*0720*/  @P0 BRA `(.L_x_114) ;  /* 0x0000001400dc0947 */ /* 0x000fea0003800000 */
[----:B------:R-:W1:Y:S01]  /*0730*/  LDCU UR6, c[0x0][0x3f0] ;  /* 0x00007e00ff0677ac */ /* 0x000e620008000800 */
[----:B----4-:R-:W-:Y:S01]  /*0740*/  IMAD.MOV.U32 R4, RZ, RZ, RZ ;  /* 0x000000ffff047224 */ /* 0x010fe200078e00ff */
[----:B------:R-:W-:Y:S01]  /*0750*/  IABS R6, R0 ;  /* 0x0000000000067213 */ /* 0x000fe20000000000 */
[----:B-1----:R-:W-:-:S05]  /*0760*/  IMAD.U32 R21, RZ, RZ, UR6 ;  /* 0x00000006ff157e24 */ /* 0x002fca000f8e00ff */
[----:B------:R-:W-:-:S04]  /*0770*/  IABS R3, R21 ;  /* 0x0000001500037213 */ /* 0x000fc80000000000 */
[----:B------:R-:W1:Y:S08]  /*0780*/  I2F.RP R7, R3 ;  /* 0x0000000300077306 */ /* 0x000e700000209400 */
[----:B-1----:R-:W1:Y:S02]  /*0790*/  MUFU.RCP R7, R7 ;  /* 0x0000000700077308 */ /* 0x002e640000001000 */
[----:B-1----:R-:W-:-:S06]  /*07a0*/  VIADD R8, R7, 0xffffffe ;  /* 0x0ffffffe07087836 */ /* 0x002fcc0000000000 */
[----:B------:R-:W1:Y:S02]  /*07b0*/  F2I.FTZ.U32.TRUNC.NTZ R5, R8 ;  /* 0x0000000800057305 */ /* 0x000e64000021f000 */
[----:B-1----:R-:W-:-:S04]  /*07c0*/  IMAD R2, R5, R3, RZ ;  /* 0x0000000305027224 */ /* 0x002fc800078e02ff */
[----:B0-----:R-:W-:-:S04]  /*07d0*/  IMAD.MOV R9, RZ, RZ, -R2 ;  /* 0x000000ffff097224 */ /* 0x001fc800078e0a02 */
[----:B------:R-:W-:-:S06]  /*07e0*/  IMAD.HI.U32 R4, R5, R9, R4 ;  /* 0x0000000905047227 */ /* 0x000fcc00078e0004 */
[----:B------:R-:W-:-:S05]  /*07f0*/  IMAD.HI.U32 R2, R4, R6, RZ ;  /* 0x0000000604027227 */ /* 0x000fca00078e00ff */
[----:B------:R-:W-:-:S05]  /*0800*/  IADD3 R5, PT, PT, -R2, RZ, RZ ;  /* 0x000000ff02057210 */ /* 0x000fca0007ffe1ff */
[----:B------:R-:W-:Y:S02]  /*0810*/  IMAD R6, R3, R5, R6 ;  /* 0x0000000503067224 */ /* 0x000fe400078e0206 */
[----:B------:R-:W-:-:S05]  /*0820*/  IMAD.MOV.U32 R5, RZ, RZ, R3 ;  /* 0x000000ffff057224 */ /* 0x000fca00078e0003 */
[----:B------:R-:W-:-:S13]  /*0830*/  ISETP.GT.U32.AND P1, PT, R5, R6, PT ;  /* 0x000000060500720c */ /* 0x000fda0003f24070 */
[----:B------:R-:W-:Y:S02]  /*0840*/  @!P1 IMAD.IADD R6, R6, 0x1, -R3 ;  /* 0x0000000106069824 */ /* 0x000fe400078e0a03 */
[----:B------:R-:W-:Y:S01]  /*0850*/  @!P1 VIADD R2, R2, 0x1 ;  /* 0x0000000102029836 */ /* 0x000fe20000000000 */
[----:B------:R-:W-:Y:S02]  /*0860*/  ISETP.NE.AND P1, PT, R21, RZ, PT ;  /* 0x000000ff1500720c */ /* 0x000fe40003f25270 */
[----:B------:R-:W-:Y:S02]  /*0870*/  ISETP.GE.U32.AND P0, PT, R6, R5, PT ;  /* 0x000000050600720c */ /* 0x000fe40003f06070 */
[----:B------:R-:W-:-:S04]  /*0880*/  LOP3.LUT R6, R0, R21, RZ, 0x3c, !PT ;  /* 0x0000001500067212 */ /* 0x000fc800078e3cff */
[----:B------:R-:W-:Y:S02]  /*0890*/  ISETP.GE.AND P2, PT, R6, RZ, PT ;  /* 0x000000ff0600720c */ /* 0x000fe40003f46270 */
[----:B------:R-:W-:-:S05]  /*08a0*/  LOP3.LUT R6, RZ, R21, RZ, 0x33, !PT ;  /* 0x00000015ff067212 */ /* 0x000fca00078e33ff */
[----:B------:R-:W-:-:S06]  /*08b0*/  @P0 VIADD R2, R2, 0x1 ;  /* 0x0000000102020836 */ /* 0x000fcc0000000000 */
[----:B------:R-:W-:-:S05]  /*08c0*/  @!P2 IMAD.MOV R2, RZ, RZ, -R2 ;  /* 0x000000ffff02a224 */ /* 0x000fca00078e0a02 */
[----:B------:R-:W-:-:S04]  /*08d0*/  SEL R7, R6, R2, !P1 ;  /* 0x0000000206077207 */ /* 0x000fc80004800000 */
[----:B------:R-:W-:Y:S01]  /*08e0*/  IADD3 R15, PT, PT, R7, 0x1, RZ ;  /* 0x00000001070f7810 */ /* 0x000fe20007ffe0ff */
[----:B------:R-:W-:-:S03]  /*08f0*/  IMAD.MOV R8, RZ, RZ, -R7 ;  /* 0x000000ffff087224 */ /* 0x000fc600078e0a07 */
[----:B------:R-:W-:Y:S01]  /*0900*/  IABS R12, R15 ;  /* 0x0000000f000c7213 */ /* 0x000fe20000000000 */
[----:B------:R-:W-:Y:S01]  /*0910*/  IMAD R8, R21, R8, R0 ;  /* 0x0000000815087224 */ /* 0x000fe200078e0200 */
[----:B------:R-:W-:-:S03]  /*0920*/  ISETP.GE.AND P4, PT, R15, RZ, PT ;  /* 0x000000ff0f00720c */ /* 0x000fc60003f86270 */
[----:B------:R-:W-:Y:S02]  /*0930*/  VIADD R14, R8, 0x1 ;  /* 0x00000001080e7836 */ /* 0x000fe40000000000 */
[----:B------:R-:W-:-:S03]  /*0940*/  IMAD.HI.U32 R9, R4, R12, RZ ;  /* 0x0000000c04097227 */ /* 0x000fc600078e00ff */
[----:B------:R-:W-:Y:S01]  /*0950*/  IABS R13, R14 ;  /* 0x0000000e000d7213 */ /* 0x000fe20000000000 */
[----:B------:R-:W-:-:S04]  /*0960*/  IMAD.MOV R9, RZ, RZ, -R9 ;  /* 0x000000ffff097224 */ /* 0x000fc800078e0a09 */
[----:B------:R-:W-:-:S04]  /*0970*/  IMAD.HI.U32 R2, R4, R13, RZ ;  /* 0x0000000d04027227 */ /* 0x000fc800078e00ff */
[----:B------:R-:W-:Y:S02]  /*0980*/  IMAD.MOV R2, RZ, RZ, -R2 ;  /* 0x000000ffff027224 */ /* 0x000fe400078e0a02 */
[C---:B------:R-:W-:Y:S02]  /*0990*/  IMAD R12, R3.reuse, R9, R12 ;  /* 0x00000009030c7224 */ /* 0x040fe400078e020c */
[----:B------:R-:W-:-:S03]  /*09a0*/  IMAD R2, R3, R2, R13 ;  /* 0x0000000203027224 */ /* 0x000fc600078e020d */
[C---:B------:R-:W-:Y:S02]  /*09b0*/  ISETP.GT.U32.AND P2, PT, R5.reuse, R12, PT ;  /* 0x0000000c0500720c */ /* 0x040fe40003f44070 */
[----:B------:R-:W-:-:S11]  /*09c0*/  ISETP.GT.U32.AND P0, PT, R5, R2, PT ;  /* 0x000000020500720c */ /* 0x000fd60003f04070 */
[--C-:B------:R-:W-:Y:S01]  /*09d0*/  @!P2 IMAD.IADD R12, R12, 0x1, -R3.reuse ;  /* 0x000000010c0ca824 */ /* 0x100fe200078e0a03 */
[----:B------:R-:W-:Y:S01]  /*09e0*/  ISETP.GE.AND P2, PT, R14, RZ, PT ;  /* 0x000000ff0e00720c */ /* 0x000fe20003f46270 */
[----:B------:R-:W-:-:S03]  /*09f0*/  @!P0 IMAD.IADD R2, R2, 0x1, -R3 ;  /* 0x0000000102028824 */ /* 0x000fc600078e0a03 */
[C---:B------:R-:W-:Y:S02]  /*0a00*/  ISETP.GT.U32.AND P3, PT, R5.reuse, R12, PT ;  /* 0x0000000c0500720c */ /* 0x040fe40003f64070 */
[----:B------:R-:W-:-:S11]  /*0a10*/  ISETP.GT.U32.AND P0, PT, R5, R2, PT ;  /* 0x000000020500720c */ /* 0x000fd60003f04070 */
[----:B------:R-:W-:Y:S02]  /*0a20*/  @!P3 IMAD.IADD R12, R12, 0x1, -R3 ;  /* 0x000000010c0cb824 */ /* 0x000fe400078e0a03 */
[----:B------:R-:W-:Y:S02]  /*0a30*/  @!P0 IADD3 R2, PT, PT, R2, -R3, RZ ;  /* 0x8000000302028210 */ /* 0x000fe40007ffe0ff */
[----:B------:R-:W-:-:S03]  /*0a40*/  @!P4 IMAD.MOV R12, RZ, RZ, -R12 ;  /* 0x000000ffff0cc224 */ /* 0x000fc600078e0a0c */
[----:B------:R-:W-:Y:S02]  /*0a50*/  @!P2 IMAD.MOV R2, RZ, RZ, -R2 ;  /* 0x000000ffff02a224 */ /* 0x000fe400078e0a02 */
[----:B------:R-:W-:-:S03]  /*0a60*/  SEL R12, R6, R12, !P1 ;  /* 0x0000000c060c7207 */ /* 0x000fc60004800000 */
[----:B------:R-:W-:Y:S02]  /*0a70*/  SEL R2, R6, R2, !P1 ;  /* 0x0000000206027207 */ /* 0x000fe40004800000 */
[----:B------:R-:W-:-:S03]  /*0a80*/  IMAD R17, R12, R21, R8 ;  /* 0x000000150c117224 */ /* 0x000fc600078e0208 */
[----:B------:R-:W-:Y:S02]  /*0a90*/  IMAD R13, R7, R21, R2 ;  /* 0x00000015070d7224 */ /* 0x000fe400078e0202 */
[----:B------:R-:W-:-:S04]  /*0aa0*/  IMAD.WIDE R16, R17, 0x8, R10 ;  /* 0x0000000811107825 */ /* 0x000fc800078e020a */
[----:B------:R-:W-:Y:S02]  /*0ab0*/  IMAD.WIDE R12, R13, 0x8, R10 ;  /* 0x000000080d0c7825 */ /* 0x000fe400078e020a */
[----:B------:R-:W5:Y:S04]  /*0ac0*/  LDG.E.64 R16, desc[UR10][R16.64] ;  /* 0x0000000a10107981 */ /* 0x000f68000c1e1b00 */
[----:B------:R-:W5:Y:S01]  /*0ad0*/  LDG.E.64 R12, desc[UR10][R12.64] ;  /* 0x0000000a0c0c7981 */ /* 0x000f62000c1e1b00 */
[----:B------:R-:W-:Y:S01]  /*0ae0*/  UMOV UR6, 0x2 ;  /* 0x0000000200067882 */ /* 0x000fe20000000000 */
[----:B------:R-:W-:Y:S05]  /*0af0*/  BRA.U !UP0, `(.L_x_115) ;  /* 0x0000000908e07547 */ /* 0x000fea000b800000 */
[----:B------:R-:W0:Y:S01]  /*0b00*/  LDC R21, c[0x0][0x3f0] ;  /* 0x0000fc00ff157b82 */ /* 0x000e220000000800 */
[----:B------:R-:W-:Y:S01]  /*0b10*/  ULOP3.LUT UR7, UR5, 0xfffffffc, URZ, 0xc0, !UPT ;  /* 0xfffffffc05077892 */ /* 0x000fe2000f8ec0ff */
[----:B------:R-:W-:Y:S01]  /*0b20*/  IMAD.MOV.U32 R26, RZ, RZ, R8 ;  /* 0x000000ffff1a7224 */ /* 0x000fe200078e0008 */
[----:B------:R-:W1:Y:S01]  /*0b30*/  LDCU.64 UR12, c[0x0][0x3b8] ;  /* 0x00007700ff0c77ac */ /* 0x000e620008000a00 */
[----:B------:R-:W-:Y:S01]  /*0b40*/  IMAD.MOV.U32 R20, RZ, RZ, R7 ;  /* 0x000000ffff147224 */ /* 0x000fe200078e0007 */
[----:B------:R-:W-:Y:S01]  /*0b50*/  UIADD3 UR7, UPT, UPT, -UR7, URZ, URZ ;  /* 0x000000ff07077290 */ /* 0x000fe2000fffe1ff */
[----:B------:R-:W-:-:S11]  /*0b60*/  UMOV UR6, 0x5 ;  /* 0x0000000500067882 */ /* 0x000fd60000000000 */
.L_x_116:
[-C--:B0-----:R-:W-:Y:S01]  /*0b70*/  IABS R3, R21.reuse ;  /* 0x0000001500037213 */ /* 0x081fe20000000000 */
[C---:B------:R-:W-:Y:S02]  /*0b80*/  VIADD R6, R26.reuse, 0x2 ;  /* 0x000000021a067836 */ /* 0x040fe40000000000 */
[----:B------:R-:W-:Y:S01]  /*0b90*/  VIADD R9, R26, 0x3 ;  /* 0x000000031a097836 */ /* 0x000fe20000000000 */
[----:B------:R-:W0:Y:S02]  /*0ba0*/  I2F.RP R2, R3 ;  /* 0x0000000300027306 */ /* 0x000e240000209400 */
[----:B------:R-:W-:Y:S02]  /*0bb0*/  IABS R14, R6 ;  /* 0x00000006000e7213 */ /* 0x000fe40000000000 */
[----:B------:R-:W-:Y:S02]  /*0bc0*/  ISETP.GE.AND P2, PT, R6, RZ, PT ;  /* 0x000000ff0600720c */ /* 0x000fe40003f46270 */
[----:B------:R-:W-:Y:S01]  /*0bd0*/  ISETP.GE.AND P5, PT, R9, RZ, PT ;  /* 0x000000ff0900720c */ /* 0x000fe20003fa6270 */
[----:B------:R-:W-:Y:S01]  /*0be0*/  IMAD.HI.U32 R4, R4, R14, RZ ;  /* 0x0000000e04047227 */ /* 0x000fe200078e00ff */
[----:B------:R-:W-:-:S04]  /*0bf0*/  LOP3.LUT R6, RZ, R21, RZ, 0x33, !PT ;  /* 0x00000015ff067212 */ /* 0x000fc800078e33ff */
[----:B------:R-:W-:Y:S01]  /*0c00*/  IADD3 R4, PT, PT, -R4, RZ, RZ ;  /* 0x000000ff04047210 */ /* 0x000fe20007ffe1ff */
[----:B0-----:R-:W0:Y:S04]  /*0c10*/  MUFU.RCP R2, R2 ;  /* 0x0000000200027308 */ /* 0x001e280000001000 */
[----:B------:R-:W-:-:S05]  /*0c20*/  IMAD R14, R3, R4, R14 ;  /* 0x00000004030e7224 */ /* 0x000fca00078e020e */
[----:B------:R-:W-:Y:S01]  /*0c30*/  ISETP.GT.U32.AND P0, PT, R5, R14, PT ;  /* 0x0000000e0500720c */ /* 0x000fe20003f04070 */
[----:B0-----:R-:W-:Y:S01]  /*0c40*/  VIADD R10, R2, 0xffffffe ;  /* 0x0ffffffe020a7836 */ /* 0x001fe20000000000 */
[----:B------:R-:W-:-:S11]  /*0c50*/  IABS R2, R9 ;  /* 0x0000000900027213 */ /* 0x000fd60000000000 */
[--C-:B------:R-:W-:Y:S01]  /*0c60*/  @!P0 IMAD.IADD R14, R14, 0x1, -R3.reuse ;  /* 0x000000010e0e8824 */ /* 0x100fe200078e0a03 */
[----:B------:R0:W2:Y:S04]  /*0c70*/  F2I.FTZ.U32.TRUNC.NTZ R11, R10 ;  /* 0x0000000a000b7305 */ /* 0x0000a8000021f000 */
[----:B------:R-:W-:Y:S01]  /*0c80*/  ISETP.GT.U32.AND P0, PT, R5, R14, PT ;  /* 0x0000000e0500720c */ /* 0x000fe20003f04070 */
[----:B------:R-:W-:Y:S02]  /*0c90*/  IMAD.MOV.U32 R5, RZ, RZ, R3 ;  /* 0x000000ffff057224 */ /* 0x000fe400078e0003 */
[----:B0-----:R-:W-:Y:S02]  /*0ca0*/  IMAD.MOV.U32 R10, RZ, RZ, RZ ;  /* 0x000000ffff0a7224 */ /* 0x001fe400078e00ff */
[----:B--2---:R-:W-:-:S08]  /*0cb0*/  IMAD.MOV R18, RZ, RZ, -R11 ;  /* 0x000000ffff127224 */ /* 0x004fd000078e0a0b */
[----:B------:R-:W-:Y:S02]  /*0cc0*/  @!P0 IMAD.IADD R14, R14, 0x1, -R3 ;  /* 0x000000010e0e8824 */ /* 0x000fe400078e0a03 */
[----:B------:R-:W-:Y:S02]  /*0cd0*/  IMAD R15, R18, R3, RZ ;  /* 0x00000003120f7224 */ /* 0x000fe400078e02ff */
[----:B------:R-:W-:Y:S01]  /*0ce0*/  IMAD.MOV.U32 R18, RZ, RZ, R2 ;  /* 0x000000ffff127224 */ /* 0x000fe200078e0002 */
[----:B------:R-:W-:Y:S01]  /*0cf0*/  @!P2 IADD3 R14, PT, PT, -R14, RZ, RZ ;  /* 0x000000ff0e0ea210 */ /* 0x000fe20007ffe1ff */
[----:B------:R-:W-:-:S04]  /*0d00*/  IMAD.HI.U32 R4, R11, R15, R10 ;  /* 0x0000000f0b047227 */ /* 0x000fc800078e000a */
[----:B------:R-:W-:Y:S02]  /*0d10*/  VIADD R15, R20, 0x2 ;  /* 0x00000002140f7836 */ /* 0x000fe40000000000 */
[----:B------:R-:W-:-:S03]  /*0d20*/  IMAD.HI.U32 R2, R4, R18, RZ ;  /* 0x0000001204027227 */ /* 0x000fc600078e00ff */
[----:B------:R-:W-:Y:S01]  /*0d30*/  IABS R10, R15 ;  /* 0x0000000f000a7213 */ /* 0x000fe20000000000 */
[----:B-1----:R-:W-:Y:S01]  /*0d40*/  IMAD.U32 R11, RZ, RZ, UR13 ;  /* 0x0000000dff0b7e24 */ /* 0x002fe2000f8e00ff */
[----:B------:R-:W-:Y:S02]  /*0d50*/  IADD3 R2, PT, PT, -R2, RZ, RZ ;  /* 0x000000ff02027210 */ /* 0x000fe40007ffe1ff */
[----:B------:R-:W-:-:S03]  /*0d60*/  ISETP.GE.AND P2, PT, R15, RZ, PT ;  /* 0x000000ff0f00720c */ /* 0x000fc60003f46270 */
[----:B------:R-:W-:Y:S02]  /*0d70*/  IMAD R18, R3, R2, R18 ;  /* 0x0000000203127224 */ /* 0x000fe400078e0212 */
[----:B------:R-:W-:-:S03]  /*0d80*/  IMAD.HI.U32 R2, R4, R10, RZ ;  /* 0x0000000a04027227 */ /* 0x000fc600078e00ff */
[----:B------:R-:W-:Y:S01]  /*0d90*/  ISETP.GT.U32.AND P1, PT, R5, R18, PT ;  /* 0x000000120500720c */ /* 0x000fe20003f24070 */
[----:B------:R-:W-:-:S04]  /*0da0*/  IMAD.MOV R2, RZ, RZ, -R2 ;  /* 0x000000ffff027224 */ /* 0x000fc800078e0a02 */
[----:B------:R-:W-:Y:S02]  /*0db0*/  IMAD R2, R3, R2, R10 ;  /* 0x0000000203027224 */ /* 0x000fe400078e020a */
[----:B------:R-:W-:-:S03]  /*0dc0*/  IMAD.U32 R10, RZ, RZ, UR12 ;  /* 0x0000000cff0a7e24 */ /* 0x000fc6000f8e00ff */
[----:B------:R-:W-:-:S03]  /*0dd0*/  ISETP.GT.U32.AND P3, PT, R5, R2, PT ;  /* 0x000000020500720c */ /* 0x000fc60003f64070 */
[----:B------:R-:W-:Y:S01]  /*0de0*/  @!P1 IMAD.IADD R18, R18, 0x1, -R3 ;  /* 0x0000000112129824 */ /* 0x000fe200078e0a03 */
[----:B------:R-:W-:-:S04]  /*0df0*/  ISETP.NE.AND P1, PT, R21, RZ, PT ;  /* 0x000000ff1500720c */ /* 0x000fc80003f25270 */
[----:B------:R-:W-:Y:S02]  /*0e00*/  ISETP.GT.U32.AND P4, PT, R5, R18, PT ;  /* 0x000000120500720c */ /* 0x000fe40003f84070 */
[----:B------:R-:W-:-:S03]  /*0e10*/  SEL R14, R6, R14, !P1 ;  /* 0x0000000e060e7207 */ /* 0x000fc60004800000 */
[----:B------:R-:W-:Y:S02]  /*0e20*/  @!P3 IMAD.IADD R2, R2, 0x1, -R3 ;  /* 0x000000010202b824 */ /* 0x000fe400078e0a03 */
[----:B------:R-:W-:-:S03]  /*0e30*/  IMAD R23, R7, R21, R14 ;  /* 0x0000001507177224 */ /* 0x000fc600078e020e */
[----:B------:R-:W-:Y:S01]  /*0e40*/  ISETP.GT.U32.AND P0, PT, R5, R2, PT ;  /* 0x000000020500720c */ /* 0x000fe20003f04070 */
[----:B------:R-:W-:-:S04]  /*0e50*/  IMAD.WIDE R22, R23, 0x8, R10 ;  /* 0x0000000817167825 */ /* 0x000fc800078e020a */
[----:B------:R-:W-:Y:S02]  /*0e60*/  @!P4 IMAD.IADD R18, R18, 0x1, -R3 ;  /* 0x000000011212c824 */ /* 0x000fe400078e0a03 */
[----:B------:R-:W2:Y:S02]  /*0e70*/  LDG.E.64 R22, desc[UR10][R22.64] ;  /* 0x0000000a16167981 */ /* 0x000ea4000c1e1b00 */
[----:B------:R-:W-:-:S04]  /*0e80*/  @!P5 IMAD.MOV R18, RZ, RZ, -R18 ;  /* 0x000000ffff12d224 */ /* 0x000fc800078e0a12 */
[----:B------:R-:W-:Y:S01]  /*0e90*/  @!P0 IMAD.IADD R2, R2, 0x1, -R3 ;  /* 0x0000000102028824 */ /* 0x000fe200078e0a03 */
[----:B------:R-:W-:-:S04]  /*0ea0*/  SEL R18, R6, R18, !P1 ;  /* 0x0000001206127207 */ /* 0x000fc80004800000 */
[----:B------:R-:W-:Y:S01]  /*0eb0*/  @!P2 IADD3 R2, PT, PT, -R2, RZ, RZ ;  /* 0x000000ff0202a210 */ /* 0x000fe20007ffe1ff */
[----:B------:R-:W-:-:S03]  /*0ec0*/  IMAD R25, R7, R21, R18 ;  /* 0x0000001507197224 */ /* 0x000fc600078e0212 */
[----:B------:R-:W-:Y:S01]  /*0ed0*/  SEL R2, R6, R2, !P1 ;  /* 0x0000000206027207 */ /* 0x000fe20004800000 */
[----:B------:R-:W-:-:S04]  /*0ee0*/  IMAD.WIDE R24, R25, 0x8, R10 ;  /* 0x0000000819187825 */ /* 0x000fc800078e020a */
[----:B------:R-:W-:Y:S02]  /*0ef0*/  IMAD R19, R2, R21, R8 ;  /* 0x0000001502137224 */ /* 0x000fe400078e0208 */
[----:B------:R-:W3:Y:S02]  /*0f00*/  LDG.E.64 R24, desc[UR10][R24.64] ;  /* 0x0000000a18187981 */ /* 0x000ee4000c1e1b00 */
[----:B------:R-:W-:-:S06]  /*0f10*/  IMAD.WIDE R18, R19, 0x8, R10 ;  /* 0x0000000813127825 */ /* 0x000fcc00078e020a */
[----:B------:R-:W4:Y:S01]  /*0f20*/  LDG.E.64 R18, desc[UR10][R18.64] ;  /* 0x0000000a12127981 */ /* 0x000f22000c1e1b00 */
[----:B------:R-:W-:-:S05]  /*0f30*/  VIADD R2, R20, 0x3 ;  /* 0x0000000314027836 */ /* 0x000fca0000000000 */
[----:B------:R-:W-:-:S05]  /*0f40*/  IABS R14, R2 ;  /* 0x00000002000e7213 */ /* 0x000fca0000000000 */
[----:B------:R-:W-:-:S04]  /*0f50*/  IMAD.HI.U32 R9, R4, R14, RZ ;  /* 0x0000000e04097227 */ /* 0x000fc800078e00ff */
[----:B------:R-:W-:-:S04]  /*0f60*/  IMAD.MOV R9, RZ, RZ, -R9 ;  /* 0x000000ffff097224 */ /* 0x000fc800078e0a09 */
[----:B------:R-:W-:-:S05]  /*0f70*/  IMAD R14, R3, R9, R14 ;  /* 0x00000009030e7224 */ /* 0x000fca00078e020e */
[----:B------:R-:W-:Y:S02]  /*0f80*/  ISETP.GT.U32.AND P0, PT, R5, R14, PT ;  /* 0x0000000e0500720c */ /* 0x000fe40003f04070 */
[----:B------:R-:W-:-:S11]  /*0f90*/  ISETP.GE.AND P2, PT, R2, RZ, PT ;  /* 0x000000ff0200720c */ /* 0x000fd60003f46270 */
[----:B------:R-:W-:-:S05]  /*0fa0*/  @!P0 IMAD.IADD R14, R14, 0x1, -R3 ;  /* 0x000000010e0e8824 */ /* 0x000fca00078e0a03 */
[----:B------:R-:W-:-:S13]  /*0fb0*/  ISETP.GT.U32.AND P0, PT, R5, R14, PT ;  /* 0x0000000e0500720c */ /* 0x000fda0003f04070 */
[----:B------:R-:W-:-:S04]  /*0fc0*/  @!P0 IMAD.IADD R14, R14, 0x1, -R3 ;  /* 0x000000010e0e8824 */ /* 0x000fc800078e0a03 */
[----:B------:R-:W-:-:S05]  /*0fd0*/  @!P2 IMAD.MOV R14, RZ, RZ, -R14 ;  /* 0x000000ffff0ea224 */ /* 0x000fca00078e0a0e */
[----:B------:R-:W-:-:S05]  /*0fe0*/  SEL R14, R6, R14, !P1 ;  /* 0x0000000e060e7207 */ /* 0x000fca0004800000 */
[----:B------:R-:W-:-:S04]  /*0ff0*/  IMAD R15, R14, R21, R8 ;  /* 0x000000150e0f7224 */ /* 0x000fc800078e0208 */
[----:B------:R-:W-:-:S06]  /*1000*/  IMAD.WIDE R14, R15, 0x8, R10 ;  /* 0x000000080f0e7825 */ /* 0x000fcc00078e020a */
[----:B------:R-:W4:Y:S01]  /*1010*/  LDG.E.64 R14, desc[UR10][R14.64] ;  /* 0x0000000a0e0e7981 */ /* 0x000f22000c1e1b00 */
[----:B------:R-:W-:-:S04]  /*1020*/  IADD3 R2, PT, PT, R26, 0x4, RZ ;  /* 0x000000041a027810 */ /* 0x000fc80007ffe0ff */
[----:B------:R-:W-:Y:S02]  /*1030*/  ISETP.GE.AND P4, PT, R2, RZ, PT ;  /* 0x000000ff0200720c */ /* 0x000fe40003f86270 */
[----:B--2--5:R-:W-:-:S04]  /*1040*/  ISETP.LT.U32.AND P0, PT, R12, R22, PT ;  /* 0x000000160c00720c */ /* 0x024fc80003f01070 */
[----:B------:R-:W-:-:S04]  /*1050*/  ISETP.LT.AND.EX P0, PT, R13, R23, PT, P0 ;  /* 0x000000170d00720c */ /* 0x000fc80003f01300 */
[----:B------:R-:W-:Y:S02]  /*1060*/  SEL R9, R12, R22, P0 ;  /* 0x000000160c097207 */ /* 0x000fe40000000000 */
[----:B------:R-:W-:Y:S01]  /*1070*/  SEL R13, R13, R23, P0 ;  /* 0x000000170d0d7207 */ /* 0x000fe20000000000 */
[----:B------:R-:W-:Y:S01]  /*1080*/  VIADD R22, R26, 0x5 ;  /* 0x000000051a167836 */ /* 0x000fe20000000000 */
[----:B------:R-:W-:Y:S02]  /*1090*/  IABS R12, R2 ;  /* 0x00000002000c7213 */ /* 0x000fe40000000000 */
[----:B---3--:R-:W-:-:S04]  /*10a0*/  ISETP.LT.U32.AND P0, PT, R9, R24, PT ;  /* 0x000000180900720c */ /* 0x008fc80003f01070 */
[----:B------:R-:W-:-:S04]  /*10b0*/  ISETP.LT.AND.EX P0, PT, R13, R25, PT, P0 ;  /* 0x000000190d00720c */ /* 0x000fc80003f01300 */
[----:B------:R-:W-:Y:S02]  /*10c0*/  SEL R23, R9, R24, P0 ;  /* 0x0000001809177207 */ /* 0x000fe40000000000 */
[----:B------:R-:W-:Y:S02]  /*10d0*/  SEL R25, R13, R25, P0 ;  /* 0x000000190d197207 */ /* 0x000fe40000000000 */
[----:B----4-:R-:W-:Y:S01]  /*10e0*/  ISETP.LT.U32.AND P0, PT, R16, R18, PT ;  /* 0x000000121000720c */ /* 0x010fe20003f01070 */
[----:B------:R-:W-:Y:S01]  /*10f0*/  IMAD.HI.U32 R9, R4, R12, RZ ;  /* 0x0000000c04097227 */ /* 0x000fe200078e00ff */
[----:B------:R-:W-:Y:S02]  /*1100*/  IABS R24, R22 ;  /* 0x0000001600187213 */ /* 0x000fe40000000000 */
[----:B------:R-:W-:-:S04]  /*1110*/  ISETP.LT.AND.EX P0, PT, R17, R19, PT, P0 ;  /* 0x000000131100720c */ /* 0x000fc80003f01300 */
[----:B------:R-:W-:Y:S01]  /*1120*/  SEL R27, R16, R18, P0 ;  /* 0x00000012101b7207 */ /* 0x000fe20000000000 */
[----:B------:R-:W-:Y:S01]  /*1130*/  IMAD.MOV R18, RZ, RZ, -R9 ;  /* 0x000000ffff127224 */ /* 0x000fe200078e0a09 */
[----:B------:R-:W-:Y:S01]  /*1140*/  SEL R13, R17, R19, P0 ;  /* 0x00000013110d7207 */ /* 0x000fe20000000000 */
[----:B------:R-:W-:Y:S02]  /*1150*/  IMAD.MOV.U32 R17, RZ, RZ, R24 ;  /* 0x000000ffff117224 */ /* 0x000fe400078e0018 */
[----:B------:R-:W-:Y:S02]  /*1160*/  VIADD R9, R20, 0x4 ;  /* 0x0000000414097836 */ /* 0x000fe40000000000 */
[----:B------:R-:W-:-:S03]  /*1170*/  IMAD.HI.U32 R16, R4, R17, RZ ;  /* 0x0000001104107227 */ /* 0x000fc600078e00ff */
[----:B------:R-:W-:Y:S01]  /*1180*/  IABS R19, R9 ;  /* 0x0000000900137213 */ /* 0x000fe20000000000 */
[C---:B------:R-:W-:Y:S02]  /*1190*/  IMAD R18, R3.reuse, R18, R12 ;  /* 0x0000001203127224 */ /* 0x040fe400078e020c */
[----:B------:R-:W-:Y:S01]  /*11a0*/  IMAD.MOV R12, RZ, RZ, -R16 ;  /* 0x000000ffff0c7224 */ /* 0x000fe200078e0a10 */
[----:B------:R-:W-:Y:S01]  /*11b0*/  MOV R16, R19 ;  /* 0x0000001300107202 */ /* 0x000fe20000000f00 */
[----:B------:R-:W-:Y:S02]  /*11c0*/  VIADD R19, R20, 0x5 ;  /* 0x0000000514137836 */ /* 0x000fe40000000000 */
[----:B------:R-:W-:Y:S02]  /*11d0*/  IMAD R12, R3, R12, R17 ;  /* 0x0000000c030c7224 */ /* 0x000fe400078e0211 */
[----:B------:R-:W-:Y:S01]  /*11e0*/  IMAD.HI.U32 R17, R4, R16, RZ ;  /* 0x0000001004117227 */ /* 0x000fe200078e00ff */
[----:B------:R-:W-:-:S03]  /*11f0*/  IABS R24, R19 ;  /* 0x0000001300187213 */ /* 0x000fc60000000000 */
[----:B------:R-:W-:Y:S01]  /*1200*/  IMAD.MOV R17, RZ, RZ, -R17 ;  /* 0x000000ffff117224 */ /* 0x000fe200078e0a11 */
[----:B------:R-:W-:-:S03]  /*1210*/  ISETP.GT.U32.AND P0, PT, R5, R18, PT ;  /* 0x000000120500720c */ /* 0x000fc60003f04070 */
[----:B------:R-:W-:Y:S02]  /*1220*/  IMAD R20, R3, R17, R16 ;  /* 0x0000001103147224 */ /* 0x000fe400078e0210 */
[----:B------:R-:W-:-:S03]  /*1230*/  IMAD.HI.U32 R16, R4, R24, RZ ;  /* 0x0000001804107227 */ /* 0x000fc600078e00ff */
[----:B------:R-:W-:Y:S01]  /*1240*/  ISETP.GT.U32.AND P2, PT, R5, R20, PT ;  /* 0x000000140500720c */ /* 0x000fe20003f44070 */
[----:B------:R-:W-:-:S04]  /*1250*/  IMAD.MOV R16, RZ, RZ, -R16 ;  /* 0x000000ffff107224 */ /* 0x000fc800078e0a10 */
[----:B------:R-:W-:Y:S02]  /*1260*/  IMAD R16, R3, R16, R24 ;  /* 0x0000001003107224 */ /* 0x000fe400078e0218 */
[--C-:B------:R-:W-:Y:S01]  /*1270*/  @!P0 IMAD.IADD R18, R18, 0x1, -R3.reuse ;  /* 0x0000000112128824 */ /* 0x100fe200078e0a03 */
[C---:B------:R-:W-:Y:S02]  /*1280*/  ISETP.GT.U32.AND P3, PT, R5.reuse, R12, PT ;  /* 0x0000000c0500720c */ /* 0x040fe40003f64070 */
[C---:B------:R-:W-:Y:S02]  /*1290*/  ISETP.GT.U32.AND P6, PT, R5.reuse, R16, PT ;  /* 0x000000100500720c */ /* 0x040fe40003fc4070 */
[----:B------:R-:W-:Y:S01]  /*12a0*/  ISETP.GT.U32.AND P5, PT, R5, R18, PT ;  /* 0x000000120500720c */ /* 0x000fe20003fa4070 */
[----:B------:R-:W-:-:S05]  /*12b0*/  @!P2 IMAD.IADD R20, R20, 0x1, -R3 ;  /* 0x000000011414a824 */ /* 0x000fca00078e0a03 */
[----:B------:R-:W-:-:S03]  /*12c0*/  ISETP.GT.U32.AND P0, PT, R5, R20, PT ;  /* 0x000000140500720c */ /* 0x000fc60003f04070 */
[----:B------:R-:W-:Y:S02]  /*12d0*/  @!P3 IADD3 R12, PT, PT, R12, -R3, RZ ;  /* 0x800000030c0cb210 */ /* 0x000fe40007ffe0ff */
[--C-:B------:R-:W-:Y:S01]  /*12e0*/  @!P6 IMAD.IADD R16, R16, 0x1, -R3.reuse ;  /* 0x000000011010e824 */ /* 0x100fe200078e0a03 */
[----:B------:R-:W-:Y:S01]  /*12f0*/  ISETP.GE.AND P3, PT, R9, RZ, PT ;  /* 0x000000ff0900720c */ /* 0x000fe20003f66270 */
[----:B------:R-:W-:-:S03]  /*1300*/  @!P5 IMAD.IADD R18, R18, 0x1, -R3 ;  /* 0x000000011212d824 */ /* 0x000fc600078e0a03 */
[C---:B------:R-:W-:Y:S02]  /*1310*/  ISETP.GT.U32.AND P5, PT, R5.reuse, R16, PT ;  /* 0x000000100500720c */ /* 0x040fe40003fa4070 */
[----:B------:R-:W-:Y:S01]  /*1320*/  ISETP.GT.U32.AND P2, PT, R5, R12, PT ;  /* 0x0000000c0500720c */ /* 0x000fe20003f44070 */
[----:B------:R-:W-:Y:S01]  /*1330*/  @!P0 IMAD.IADD R20, R20, 0x1, -R3 ;  /* 0x0000000114148824 */ /* 0x000fe200078e0a03 */
[----:B------:R-:W-:Y:S01]  /*1340*/  ISETP.GE.AND P0, PT, R22, RZ, PT ;  /* 0x000000ff1600720c */ /* 0x000fe20003f06270 */
[----:B------:R-:W-:Y:S01]  /*1350*/  @!P4 IMAD.MOV R18, RZ, RZ, -R18 ;  /* 0x000000ffff12c224 */ /* 0x000fe200078e0a12 */
[----:B------:R-:W-:-:S03]  /*1360*/  ISETP.GE.AND P4, PT, R19, RZ, PT ;  /* 0x000000ff1300720c */ /* 0x000fc60003f86270 */
[----:B------:R-:W-:Y:S02]  /*1370*/  @!P3 IADD3 R20, PT, PT, -R20, RZ, RZ ;  /* 0x000000ff1414b210 */ /* 0x000fe40007ffe1ff */
[----:B------:R-:W-:Y:S02]  /*1380*/  SEL R18, R6, R18, !P1 ;  /* 0x0000001206127207 */ /* 0x000fe40004800000 */
[--C-:B------:R-:W-:Y:S01]  /*1390*/  @!P5 IMAD.IADD R16, R16, 0x1, -R3.reuse ;  /* 0x000000011010d824 */ /* 0x100fe200078e0a03 */
[----:B------:R-:W-:Y:S01]  /*13a0*/  SEL R20, R6, R20, !P1 ;  /* 0x0000001406147207 */ /* 0x000fe20004800000 */
[----:B------:R-:W-:Y:S02]  /*13b0*/  @!P2 IMAD.IADD R12, R12, 0x1, -R3 ;  /* 0x000000010c0ca824 */ /* 0x000fe400078e0a03 */
[----:B------:R-:W-:Y:S02]  /*13c0*/  IMAD.MOV.U32 R29, RZ, RZ, R16 ;  /* 0x000000ffff1d7224 */ /* 0x000fe400078e0010 */
[----:B------:R-:W-:-:S02]  /*13d0*/  IMAD R17, R7, R21, R18 ;  /* 0x0000001507117224 */ /* 0x000fc400078e0212 */
[----:B------:R-:W-:Y:S02]  /*13e0*/  IMAD R19, R20, R21, R8 ;  /* 0x0000001514137224 */ /* 0x000fe400078e0208 */
[----:B------:R-:W-:Y:S01]  /*13f0*/  @!P0 IMAD.MOV R12, RZ, RZ, -R12 ;  /* 0x000000ffff0c8224 */ /* 0x000fe200078e0a0c */
[----:B------:R-:W-:Y:S01]  /*1400*/  ISETP.LT.U32.AND P0, PT, R27, R14, PT ;  /* 0x0000000e1b00720c */ /* 0x000fe20003f01070 */
[----:B------:R-:W-:Y:S02]  /*1410*/  @!P4 IMAD.MOV R29, RZ, RZ, -R29 ;  /* 0x000000ffff1dc224 */ /* 0x000fe400078e0a1d */
[----:B------:R-:W-:Y:S01]  /*1420*/  IMAD.WIDE R16, R17, 0x8, R10 ;  /* 0x0000000811107825 */ /* 0x000fe200078e020a */
[----:B------:R-:W-:-:S03]  /*1430*/  SEL R20, R6, R12, !P1 ;  /* 0x0000000c06147207 */ /* 0x000fc60004800000 */
[----:B------:R-:W-:Y:S01]  /*1440*/  IMAD.WIDE R18, R19, 0x8, R10 ;  /* 0x0000000813127825 */ /* 0x000fe200078e020a */
[----:B------:R-:W-:Y:S01]  /*1450*/  ISETP.LT.AND.EX P0, PT, R13, R15, PT, P0 ;  /* 0x0000000f0d00720c */ /* 0x000fe20003f01300 */
[----:B------:R-:W2:Y:S01]  /*1460*/  LDG.E.64 R16, desc[UR10][R16.64] ;  /* 0x0000000a10107981 */ /* 0x000ea2000c1e1b00 */
[----:B------:R-:W-:Y:S01]  /*1470*/  SEL R12, R6, R29, !P1 ;  /* 0x0000001d060c7207 */ /* 0x000fe20004800000 */
[----:B------:R-:W-:Y:S01]  /*1480*/  IMAD R20, R7, R21, R20 ;  /* 0x0000001507147224 */ /* 0x000fe200078e0214 */
[----:B------:R-:W-:Y:S01]  /*1490*/  SEL R29, R13, R15, P0 ;  /* 0x0000000f0d1d7207 */ /* 0x000fe20000000000 */
[----:B------:R-:W3:Y:S02]  /*14a0*/  LDG.E.64 R18, desc[UR10][R18.64] ;  /* 0x0000000a12127981 */ /* 0x000ee4000c1e1b00 */
[----:B------:R-:W-:Y:S01]  /*14b0*/  IMAD R15, R12, R21, R8 ;  /* 0x000000150c0f7224 */ /* 0x000fe200078e0208 */
[----:B------:R-:W-:Y:S01]  /*14c0*/  SEL R27, R27, R14, P0 ;  /* 0x0000000e1b1b7207 */ /* 0x000fe20000000000 */
[----:B------:R-:W-:-:S04]  /*14d0*/  IMAD.WIDE R12, R20, 0x8, R10 ;  /* 0x00000008140c7825 */ /* 0x000fc800078e020a */
[----:B------:R-:W-:Y:S02]  /*14e0*/  IMAD.WIDE R14, R15, 0x8, R10 ;  /* 0x000000080f0e7825 */ /* 0x000fe400078e020a */
[----:B------:R-:W4:Y:S04]  /*14f0*/  LDG.E.64 R12, desc[UR10][R12.64] ;  /* 0x0000000a0c0c7981 */ /* 0x000f28000c1e1b00 */
[----:B------:R-:W4:Y:S01]  /*1500*/  LDG.E.64 R14, desc[UR10][R14.64] ;  /* 0x0000000a0e0e7981 */ /* 0x000f22000c1e1b00 */
[----:B------:R-:W-:-:S04]  /*1510*/  UIADD3 UR7, UPT, UPT, UR7, 0x4, URZ ;  /* 0x0000000407077890 */ /* 0x000fc8000fffe0ff */
[----:B------:R-:W-:Y:S01]  /*1520*/  UISETP.NE.AND UP2, UPT, UR7, URZ, UPT ;  /* 0x000000ff0700728c */ /* 0x000fe2000bf45270 */
[----:B------:R-:W-:Y:S01]  /*1530*/  IMAD.MOV.U32 R26, RZ, RZ, R2 ;  /* 0x000000ffff1a7224 */ /* 0x000fe200078e0002 */
[----:B------:R-:W-:Y:S01]  /*1540*/  MOV R20, R9 ;  /* 0x0000000900147202 */ /* 0x000fe20000000f00 */
[----:B------:R-:W-:Y:S01]  /*1550*/  UIADD3 UR6, UPT, UPT, UR6, 0x4, URZ ;  /* 0x0000000406067890 */ /* 0x000fe2000fffe0ff */
[----:B--2---:R-:W-:Y:S02]  /*1560*/  ISETP.LT.U32.AND P0, PT, R23, R16, PT ;  /* 0x000000101700720c */ /* 0x004fe40003f01070 */
[----:B---3--:R-:W-:Y:S02]  /*1570*/  ISETP.LT.U32.AND P2, PT, R27, R18, PT ;  /* 0x000000121b00720c */ /* 0x008fe40003f41070 */
[----:B------:R-:W-:Y:S02]  /*1580*/  ISETP.LT.AND.EX P0, PT, R25, R17, PT, P0 ;  /* 0x000000111900720c */ /* 0x000fe40003f01300 */
[----:B------:R-:W-:-:S02]  /*1590*/  ISETP.LT.AND.EX P2, PT, R29, R19, PT, P2 ;  /* 0x000000131d00720c */ /* 0x000fc40003f41320 */
[----:B------:R-:W-:Y:S02]  /*15a0*/  SEL R23, R23, R16, P0 ;  /* 0x0000001017177207 */ /* 0x000fe40000000000 */
[----:B------:R-:W-:Y:S02]  /*15b0*/  SEL R27, R27, R18, P2 ;  /* 0x000000121b1b7207 */ /* 0x000fe40001000000 */
[----:B------:R-:W-:Y:S02]  /*15c0*/  SEL R17, R25, R17, P0 ;  /* 0x0000001119117207 */ /* 0x000fe40000000000 */
[----:B----4-:R-:W-:Y:S02]  /*15d0*/  ISETP.LT.U32.AND P0, PT, R23, R12, PT ;  /* 0x0000000c1700720c */ /* 0x010fe40003f01070 */
[----:B------:R-:W-:Y:S02]  /*15e0*/  SEL R19, R29, R19, P2 ;  /* 0x000000131d137207 */ /* 0x000fe40001000000 */
[----:B------:R-:W-:-:S02]  /*15f0*/  ISETP.LT.U32.AND P2, PT, R27, R14, PT ;  /* 0x0000000e1b00720c */ /* 0x000fc40003f41070 */
[----:B------:R-:W-:Y:S02]  /*1600*/  ISETP.LT.AND.EX P0, PT, R17, R13, PT, P0 ;  /* 0x0000000d1100720c */ /* 0x000fe40003f01300 */
[----:B------:R-:W-:Y:S02]  /*1610*/  ISETP.LT.AND.EX P2, PT, R19, R15, PT, P2 ;  /* 0x0000000f1300720c */ /* 0x000fe40003f41320 */
[----:B------:R-:W-:Y:S02]  /*1620*/  SEL R13, R17, R13, P0 ;  /* 0x0000000d110d7207 */ /* 0x000fe40000000000 */
[----:B------:R-:W-:Y:S02]  /*1630*/  SEL R12, R23, R12, P0 ;  /* 0x0000000c170c7207 */ /* 0x000fe40000000000 */
[----:B------:R-:W-:Y:S02]  /*1640*/  SEL R16, R27, R14, P2 ;  /* 0x0000000e1b107207 */ /* 0x000fe40001000000 */
[----:B------:R-:W-:Y:S01]  /*1650*/  SEL R17, R19, R15, P2 ;  /* 0x0000000f13117207 */ /* 0x000fe20001000000 */
[----:B------:R-:W-:Y:S06]  /*1660*/  BRA.U UP2, `(.L_x_116) ;  /* 0xfffffff502407547 */ /* 0x000fec000b83ffff */
[----:B------:R-:W-:-:S12]  /*1670*/  UIADD3 UR6, UPT, UPT, UR6, -0x3, URZ ;  /* 0xfffffffd06067890 */ /* 0x000fd8000fffe0ff */
.L_x_115:
[----:B------:R-:W-:-:S09]  /*1680*/  ULOP3.LUT UP2, URZ, UR5, 0x3, URZ, 0xc0, !UPT ;  /* 0x0000000305ff7892 */ /* 0x000fd2000f84c0ff */
[----:B------:R-:W-:Y:S05]  /*1690*/  BRA.U !UP2, `(.L_x_117) ;  /* 0x000000050ae07547 */ /* 0x000fea000b800000 */
[----:B------:R-:W-:Y:S01]  /*16a0*/  LOP3.LUT P3, RZ, R21, 0x1, RZ, 0xc0, !PT ;  /* 0x0000000115ff7812 */ /* 0x000fe2000786c0ff */
[----:B------:R-:W-:-:S12]  /*16b0*/  BRA.U !UP1, `(.L_x_118) ;  /* 0x00000005093c7547 */ /* 0x000fd8000b800000 */
[----:B------:R-:W-:Y:S02]  /*16c0*/  VIADD R24, R8, UR6 ;  /* 0x0000000608187c36 */ /* 0x000fe40008000000 */
[----:B------:R-:W-:Y:S02]  /*16d0*/  VIADD R25, R7, UR6 ;  /* 0x0000000607197c36 */ /* 0x000fe40008000000 */
[----:B------:R-:W-:Y:S01]  /*16e0*/  VIADD R23, R24, 0x1 ;  /* 0x0000000118177836 */ /* 0x000fe20000000000 */
[----:B------:R-:W-:Y:S01]  /*16f0*/  IABS R14, R24 ;  /* 0x00000018000e7213 */ /* 0x000fe20000000000 */
[----:B------:R-:W-:Y:S01]  /*1700*/  VIADD R22, R25, 0x1 ;  /* 0x0000000119167836 */ /* 0x000fe20000000000 */
[----:B------:R-:W-:Y:S02]  /*1710*/  IABS R18, R25 ;  /* 0x0000001900127213 */ /* 0x000fe40000000000 */
[----:B------:R-:W-:Y:S01]  /*1720*/  IABS R20, R23 ;  /* 0x0000001700147213 */ /* 0x000fe20000000000 */
[----:B------:R-:W-:Y:S01]  /*1730*/  IMAD.HI.U32 R2, R4, R14, RZ ;  /* 0x0000000e04027227 */ /* 0x000fe200078e00ff */
[----:B------:R-:W-:-:S03]  /*1740*/  IABS R26, R22 ;  /* 0x00000016001a7213 */ /* 0x000fc60000000000 */
[----:B------:R-:W-:-:S04]  /*1750*/  IMAD.HI.U32 R9, R4, R18, RZ ;  /* 0x0000001204097227 */ /* 0x000fc800078e00ff */
[----:B------:R-:W-:Y:S01]  /*1760*/  IMAD.MOV R15, RZ, RZ, -R2 ;  /* 0x000000ffff0f7224 */ /* 0x000fe200078e0a02 */
[----:B------:R-:W-:Y:S01]  /*1770*/  IADD3 R19, PT, PT, -R9, RZ, RZ ;  /* 0x000000ff09137210 */ /* 0x000fe20007ffe1ff */
[----:B------:R-:W-:Y:S02]  /*1780*/  IMAD.MOV.U32 R9, RZ, RZ, R20 ;  /* 0x000000ffff097224 */ /* 0x000fe400078e0014 */
[C---:B------:R-:W-:Y:S02]  /*1790*/  IMAD R14, R3.reuse, R15, R14 ;  /* 0x0000000f030e7224 */ /* 0x040fe400078e020e */
[----:B------:R-:W-:Y:S02]  /*17a0*/  IMAD.MOV.U32 R2, RZ, RZ, R26 ;  /* 0x000000ffff027224 */ /* 0x000fe400078e001a */
[----:B------:R-:W-:Y:S01]  /*17b0*/  IMAD R18, R3, R19, R18 ;  /* 0x0000001303127224 */ /* 0x000fe200078e0212 */
[----:B------:R-:W-:Y:S01]  /*17c0*/  ISETP.GT.U32.AND P0, PT, R5, R14, PT ;  /* 0x0000000e0500720c */ /* 0x000fe20003f04070 */
[----:B------:R-:W-:-:S03]  /*17d0*/  IMAD.HI.U32 R15, R4, R9, RZ ;  /* 0x00000009040f7227 */ /* 0x000fc600078e00ff */
[----:B------:R-:W-:Y:S01]  /*17e0*/  ISETP.GT.U32.AND P2, PT, R5, R18, PT ;  /* 0x000000120500720c */ /* 0x000fe20003f44070 */
[----:B------:R-:W-:-:S04]  /*17f0*/  IMAD.HI.U32 R19, R4, R2, RZ ;  /* 0x0000000204137227 */ /* 0x000fc800078e00ff */
[----:B------:R-:W-:Y:S02]  /*1800*/  IMAD.MOV R20, RZ, RZ, -R15 ;  /* 0x000000ffff147224 */ /* 0x000fe400078e0a0f */
[----:B------:R-:W-:Y:S02]  /*1810*/  IMAD.MOV R19, RZ, RZ, -R19 ;  /* 0x000000ffff137224 */ /* 0x000fe400078e0a13 */
[C---:B------:R-:W-:Y:S02]  /*1820*/  IMAD R20, R3.reuse, R20, R9 ;  /* 0x0000001403147224 */ /* 0x040fe400078e0209 */
[----:B------:R-:W-:Y:S02]  /*1830*/  IMAD R2, R3, R19, R2 ;  /* 0x0000001303027224 */ /* 0x000fe400078e0202 */
[----:B------:R-:W-:Y:S01]  /*1840*/  @!P0 IMAD.IADD R14, R14, 0x1, -R3 ;  /* 0x000000010e0e8824 */ /* 0x000fe200078e0a03 */
[C---:B------:R-:W-:Y:S02]  /*1850*/  ISETP.GT.U32.AND P0, PT, R5.reuse, R20, PT ;  /* 0x000000140500720c */ /* 0x040fe40003f04070 */
[----:B------:R-:W-:-:S02]  /*1860*/  ISETP.GT.U32.AND P6, PT, R5, R2, PT ;  /* 0x000000020500720c */ /* 0x000fc40003fc4070 */
[----:B------:R-:W-:Y:S02]  /*1870*/  @!P2 IADD3 R18, PT, PT, R18, -R3, RZ ;  /* 0x800000031212a210 */ /* 0x000fe40007ffe0ff */
[C---:B------:R-:W-:Y:S02]  /*1880*/  ISETP.GT.U32.AND P5, PT, R5.reuse, R14, PT ;  /* 0x0000000e0500720c */ /* 0x040fe40003fa4070 */
[----:B------:R-:W-:Y:S02]  /*1890*/  ISETP.GT.U32.AND P4, PT, R5, R18, PT ;  /* 0x000000120500720c */ /* 0x000fe40003f84070 */
[----:B------:R-:W-:-:S03]  /*18a0*/  ISETP.GE.AND P2, PT, R24, RZ, PT ;  /* 0x000000ff1800720c */ /* 0x000fc60003f46270 */
[--C-:B------:R-:W-:Y:S01]  /*18b0*/  @!P0 IMAD.IADD R20, R20, 0x1, -R3.reuse ;  /* 0x0000000114148824 */ /* 0x100fe200078e0a03 */
[----:B------:R-:W-:Y:S01]  /*18c0*/  ISETP.GE.AND P0, PT, R25, RZ, PT ;  /* 0x000000ff1900720c */ /* 0x000fe20003f06270 */
[----:B------:R-:W-:-:S03]  /*18d0*/  @!P6 IMAD.IADD R2, R2, 0x1, -R3 ;  /* 0x000000010202e824 */ /* 0x000fc600078e0a03 */
[C---:B------:R-:W-:Y:S01]  /*18e0*/  ISETP.GT.U32.AND P6, PT, R5.reuse, R20, PT ;  /* 0x000000140500720c */ /* 0x040fe20003fc4070 */
[--C-:B------:R-:W-:Y:S01]  /*18f0*/  @!P5 IMAD.IADD R14, R14, 0x1, -R3.reuse ;  /* 0x000000010e0ed824 */ /* 0x100fe200078e0a03 */
[----:B------:R-:W-:Y:S01]  /*1900*/  ISETP.GT.U32.AND P5, PT, R5, R2, PT ;  /* 0x000000020500720c */ /* 0x000fe20003fa4070 */
[----:B------:R-:W-:Y:S01]  /*1910*/  @!P4 IMAD.IADD R18, R18, 0x1, -R3 ;  /* 0x000000011212c824 */ /* 0x000fe200078e0a03 */
[----:B------:R-:W-:Y:S01]  /*1920*/  ISETP.GE.AND P4, PT, R23, RZ, PT ;  /* 0x000000ff1700720c */ /* 0x000fe20003f86270 */
[----:B------:R-:W-:Y:S01]  /*1930*/  @!P2 IMAD.MOV R14, RZ, RZ, -R14 ;  /* 0x000000ffff0ea224 */ /* 0x000fe200078e0a0e */
[----:B------:R-:W-:-:S03]  /*1940*/  ISETP.GE.AND P2, PT, R22, RZ, PT ;  /* 0x000000ff1600720c */ /* 0x000fc60003f46270 */
[----:B------:R-:W-:Y:S02]  /*1950*/  @!P0 IADD3 R18, PT, PT, -R18, RZ, RZ ;  /* 0x000000ff12128210 */ /* 0x000fe40007ffe1ff */
[C---:B------:R-:W-:Y:S02]  /*1960*/  SEL R14, R6.reuse, R14, !P1 ;  /* 0x0000000e060e7207 */ /* 0x040fe40004800000 */
[----:B------:R-:W-:Y:S01]  /*1970*/  SEL R18, R6, R18, !P1 ;  /* 0x0000001206127207 */ /* 0x000fe20004800000 */
[--C-:B------:R-:W-:Y:S02]  /*1980*/  @!P6 IMAD.IADD R20, R20, 0x1, -R3.reuse ;  /* 0x000000011414e824 */ /* 0x100fe400078e0a03 */
[----:B------:R-:W-:Y:S02]  /*1990*/  @!P5 IMAD.IADD R2, R2, 0x1, -R3 ;  /* 0x000000010202d824 */ /* 0x000fe400078e0a03 */
[-C--:B------:R-:W-:Y:S02]  /*19a0*/  IMAD R25, R7, R21.reuse, R14 ;  /* 0x0000001507197224 */ /* 0x080fe400078e020e */
[----:B------:R-:W-:-:S02]  /*19b0*/  IMAD R15, R18, R21, R8 ;  /* 0x00000015120f7224 */ /* 0x000fc400078e0208 */
[----:B------:R-:W-:Y:S02]  /*19c0*/  @!P4 IMAD.MOV R20, RZ, RZ, -R20 ;  /* 0x000000ffff14c224 */ /* 0x000fe400078e0a14 */
[----:B------:R-:W-:Y:S02]  /*19d0*/  @!P2 IMAD.MOV R2, RZ, RZ, -R2 ;  /* 0x000000ffff02a224 */ /* 0x000fe400078e0a02 */
[--C-:B------:R-:W-:Y:S01]  /*19e0*/  IMAD.WIDE R24, R25, 0x8, R10.reuse ;  /* 0x0000000819187825 */ /* 0x100fe200078e020a */
[C---:B------:R-:W-:Y:S02]  /*19f0*/  SEL R20, R6.reuse, R20, !P1 ;  /* 0x0000001406147207 */ /* 0x040fe40004800000 */
[----:B------:R-:W-:Y:S01]  /*1a00*/  SEL R2, R6, R2, !P1 ;  /* 0x0000000206027207 */ /* 0x000fe20004800000 */
[----:B------:R-:W-:Y:S02]  /*1a10*/  IMAD.WIDE R14, R15, 0x8, R10 ;  /* 0x000000080f0e7825 */ /* 0x000fe400078e020a */
[----:B------:R-:W2:Y:S02]  /*1a20*/  LDG.E.64 R24, desc[UR10][R24.64] ;  /* 0x0000000a18187981 */ /* 0x000ea4000c1e1b00 */
[----:B------:R-:W-:-:S02]  /*1a30*/  IMAD R19, R7, R21, R20 ;  /* 0x0000001507137224 */ /* 0x000fc400078e0214 */
[----:B------:R-:W3:Y:S01]  /*1a40*/  LDG.E.64 R14, desc[UR10][R14.64] ;  /* 0x0000000a0e0e7981 */ /* 0x000ee2000c1e1b00 */
[----:B------:R-:W-:Y:S02]  /*1a50*/  IMAD R23, R2, R21, R8 ;  /* 0x0000001502177224 */ /* 0x000fe400078e0208 */
[----:B------:R-:W-:-:S04]  /*1a60*/  IMAD.WIDE R18, R19, 0x8, R10 ;  /* 0x0000000813127825 */ /* 0x000fc800078e020a */
[----:B------:R-:W-:Y:S02]  /*1a70*/  IMAD.WIDE R22, R23, 0x8, R10 ;  /* 0x0000000817167825 */ /* 0x000fe400078e020a */
[----:B------:R-:W4:Y:S04]  /*1a80*/  LDG.E.64 R18, desc[UR10][R18.64] ;  /* 0x0000000a12127981 */ /* 0x000f28000c1e1b00 */
[----:B------:R-:W4:Y:S01]  /*1a90*/  LDG.E.64 R22, desc[UR10][R22.64] ;  /* 0x0000000a16167981 */ /* 0x000f22000c1e1b00 */
[----:B------:R-:W-:Y:S01]  /*1aa0*/  UIADD3 UR6, UPT, UPT, UR6, 0x2, URZ ;  /* 0x0000000206067890 */ /* 0x000fe2000fffe0ff */
[----:B--2--5:R-:W-:Y:S02]  /*1ab0*/  ISETP.LT.U32.AND P0, PT, R12, R24, PT ;  /* 0x000000180c00720c */ /* 0x024fe40003f01070 */
[----:B---3--:R-:W-:-:S02]  /*1ac0*/  ISETP.LT.U32.AND P2, PT, R16, R14, PT ;  /* 0x0000000e1000720c */ /* 0x008fc40003f41070 */
[----:B------:R-:W-:Y:S02]  /*1ad0*/  ISETP.LT.AND.EX P0, PT, R13, R25, PT, P0 ;  /* 0x000000190d00720c */ /* 0x000fe40003f01300 */
[----:B------:R-:W-:Y:S02]  /*1ae0*/  ISETP.LT.AND.EX P2, PT, R17, R15, PT, P2 ;  /* 0x0000000f1100720c */ /* 0x000fe40003f41320 */
[----:B------:R-:W-:Y:S02]  /*1af0*/  SEL R9, R12, R24, P0 ;  /* 0x000000180c097207 */ /* 0x000fe40000000000 */
[----:B------:R-:W-:Y:S02]  /*1b00*/  SEL R27, R16, R14, P2 ;  /* 0x0000000e101b7207 */ /* 0x000fe40001000000 */
[----:B------:R-:W-:Y:S02]  /*1b10*/  SEL R13, R13, R25, P0 ;  /* 0x000000190d0d7207 */ /* 0x000fe40000000000 */
[----:B------:R-:W-:-:S02]  /*1b20*/  SEL R17, R17, R15, P2 ;  /* 0x0000000f11117207 */ /* 0x000fc40001000000 */
[----:B----4-:R-:W-:Y:S02]  /*1b30*/  ISETP.LT.U32.AND P0, PT, R9, R18, PT ;  /* 0x000000120900720c */ /* 0x010fe40003f01070 */
[----:B------:R-:W-:Y:S02]  /*1b40*/  ISETP.LT.U32.AND P2, PT, R27, R22, PT ;  /* 0x000000161b00720c */ /* 0x000fe40003f41070 */
[----:B------:R-:W-:Y:S02]  /*1b50*/  ISETP.LT.AND.EX P0, PT, R13, R19, PT, P0 ;  /* 0x000000130d00720c */ /* 0x000fe40003f01300 */
[----:B------:R-:W-:Y:S02]  /*1b60*/  ISETP.LT.AND.EX P2, PT, R17, R23, PT, P2 ;  /* 0x000000171100720c */ /* 0x000fe40003f41320 */
[----:B------:R-:W-:Y:S02]  /*1b70*/  SEL R12, R9, R18, P0 ;  /* 0x00000012090c7207 */ /* 0x000fe40000000000 */
[----:B------:R-:W-:-:S02]  /*1b80*/  SEL R13, R13, R19, P0 ;  /* 0x000000130d0d7207 */ /* 0x000fc40000000000 */
[----:B------:R-:W-:Y:S02]  /*1b90*/  SEL R16, R27, R22, P2 ;  /* 0x000000161b107207 */ /* 0x000fe40001000000 */
[----:B------:R-:W-:-:S07]  /*1ba0*/  SEL R17, R17, R23, P2 ;  /* 0x0000001711117207 */ /* 0x000fce0001000000 */
.L_x_118:
[----:B------:R-:W-:Y:S05]  /*1bb0*/  @!P3 BRA `(.L_x_117) ;  /* 0x000000000098b947 */ /* 0x000fea0003800000 */
[----:B------:R-:W-:Y:S01]  /*1bc0*/  VIADD R15, R8, UR6 ;  /* 0x00000006080f7c36 */ /* 0x000fe20008000000 */
[----:B------:R-:W-:-:S04]  /*1bd0*/  IADD3 R18, PT, PT, R7, UR6, RZ ;  /* 0x0000000607127c10 */ /* 0x000fc8000fffe0ff */
[----:B------:R-:W-:Y:S02]  /*1be0*/  IABS R9, R15 ;  /* 0x0000000f00097213 */ /* 0x000fe40000000000 */
[----:B------:R-:W-:Y:S02]  /*1bf0*/  IABS R14, R18 ;  /* 0x00000012000e7213 */ /* 0x000fe40000000000 */
[----:B------:R-:W-:Y:S01]  /*1c00*/  ISETP.GE.AND P4, PT, R18, RZ, PT ;  /* 0x000000ff1200720c */ /* 0x000fe20003f86270 */
[----:B------:R-:W-:-:S04]  /*1c10*/  IMAD.HI.U32 R2, R4, R9, RZ ;  /* 0x0000000904027227 */ /* 0x000fc800078e00ff */
[----:B------:R-:W-:-:S04]  /*1c20*/  IMAD.HI.U32 R4, R4, R14, RZ ;  /* 0x0000000e04047227 */ /* 0x000fc800078e00ff */
[----:B------:R-:W-:Y:S02]  /*1c30*/  IMAD.MOV R2, RZ, RZ, -R2 ;  /* 0x000000ffff027224 */ /* 0x000fe400078e0a02 */
[----:B------:R-:W-:Y:S02]  /*1c40*/  IMAD.MOV R4, RZ, RZ, -R4 ;  /* 0x000000ffff047224 */ /* 0x000fe400078e0a04 */
[C---:B------:R-:W-:Y:S02]  /*1c50*/  IMAD R2, R3.reuse, R2, R9 ;  /* 0x0000000203027224 */ /* 0x040fe400078e0209 */
[----:B------:R-:W-:-:S03]  /*1c60*/  IMAD R4, R3, R4, R14 ;  /* 0x0000000403047224 */ /* 0x000fc600078e020e */
[C---:B------:R-:W-:Y:S02]  /*1c70*/  ISETP.GT.U32.AND P0, PT, R5.reuse, R2, PT ;  /* 0x000000020500720c */ /* 0x040fe40003f04070 */
[----:B------:R-:W-:-:S11]  /*1c80*/  ISETP.GT.U32.AND P2, PT, R5, R4, PT ;  /* 0x000000040500720c */ /* 0x000fd60003f44070 */
[--C-:B------:R-:W-:Y:S02]  /*1c90*/  @!P0 IMAD.IADD R2, R2, 0x1, -R3.reuse ;  /* 0x0000000102028824 */ /* 0x100fe400078e0a03 */
[----:B------:R-:W-:Y:S01]  /*1ca0*/  @!P2 IMAD.IADD R4, R4, 0x1, -R3 ;  /* 0x000000010404a824 */ /* 0x000fe200078e0a03 */
[----:B------:R-:W-:Y:S02]  /*1cb0*/  ISETP.GE.AND P2, PT, R15, RZ, PT ;  /* 0x000000ff0f00720c */ /* 0x000fe40003f46270 */
        /* <DEDUP_REMOVED lines=12> */
[----:B------:R-:W2:Y:S04]  /*1d80*/  LDG.E.64 R2, desc[UR10][R2.64] ;  /* 0x0000000a02027981 */ /* 0x000ea8000c1e1b00 */
[----:B------:R-:W3:Y:S01]  /*1d90*/  LDG.E.64 R10, desc[UR10][R10.64] ;  /* 0x0000000a0a0a7981 */ /* 0x000ee2000c1e1b00 */
[----:B--2--5:R-:W-:Y:S02]  /*1da0*/  ISETP.LT.U32.AND P0, PT, R12, R2, PT ;  /* 0x000000020c00720c */ /* 0x024fe40003f01070 */
[----:B---3--:R-:W-:Y:S02]  /*1db0*/  ISETP.LT.U32.AND P1, PT, R16, R10, PT ;  /* 0x0000000a1000720c */ /* 0x008fe40003f21070 */
[----:B------:R-:W-:-:S02]  /*1dc0*/  ISETP.LT.AND.EX P0, PT, R13, R3, PT, P0 ;  /* 0x000000030d00720c */ /* 0x000fc40003f01300 */
[----:B------:R-:W-:Y:S02]  /*1dd0*/  ISETP.LT.AND.EX P1, PT, R17, R11, PT, P1 ;  /* 0x0000000b1100720c */ /* 0x000fe40003f21310 */
[----:B------:R-:W-:Y:S02]  /*1de0*/  SEL R12, R12, R2, P0 ;  /* 0x000000020c0c7207 */ /* 0x000fe40000000000 */
[----:B------:R-:W-:Y:S02]  /*1df0*/  SEL R13, R13, R3, P0 ;  /* 0x000000030d0d7207 */ /* 0x000fe40000000000 */
[----:B------:R-:W-:Y:S02]  /*1e00*/  SEL R16, R16, R10, P1 ;  /* 0x0000000a10107207 */ /* 0x000fe40000800000 */
[----:B------:R-:W-:-:S07]  /*1e10*/  SEL R17, R17, R11, P1 ;  /* 0x0000000b11117207 */ /* 0x000fce0000800000 */
.L_x_117:
[----:B-----5:R-:W-:-:S04]  /*1e20*/  ISETP.NE.U32.AND P0, PT, R12, -0x1, PT ;  /* 0xffffffff0c00780c */ /* 0x020fc80003f05070 */
[----:B------:R-:W-:-:S13]  /*1e30*/  ISETP.NE.AND.EX P0, PT, R13, 0x7fffffff, PT, P0 ;  /* 0x7fffffff0d00780c */ /* 0x000fda0003f05300 */
[----:B------:R-:W-:-:S04]  /*1e40*/  @P0 ISETP.NE.U32.AND P1, PT, R16, -0x1, PT ;  /* 0xffffffff1000080c */ /* 0x000fc80003f25070 */
[----:B------:R-:W-:-:S04]  /*1e50*/  @P0 ISETP.NE.AND.EX P1, PT, R17, 0x7fffffff, PT, P1 ;  /* 0x7fffffff1100080c */ /* 0x000fc80003f25310 */
[----:B------:R-:W-:Y:S02]  /*1e60*/  @P0 SEL R3, R16, RZ, P1 ;  /* 0x000000ff10030207 */ /* 0x000fe40000800000 */
[----:B------:R-:W-:Y:S02]  /*1e70*/  @P0 SEL R2, R17, RZ, P1 ;  /* 0x000000ff11020207 */ /* 0x000fe40000800000 */
[----:B------:R-:W-:-:S05]  /*1e80*/  @P0 IADD3 R16, P2, PT, R12, R3, RZ ;  /* 0x000000030c100210 */ /* 0x000fca0007f5e0ff */
[----:B------:R-:W-:-:S08]  /*1e90*/  @P0 IMAD.X R17, R13, 0x1, R2, P2 ;  /* 0x000000010d110824 */ /* 0x000fd000010e0602 */
.L_x_114:
[----:B------:R-:W-:Y:S05]  /*1ea0*/  BSYNC.RECONVERGENT B0 ;  /* 0x0000000000007941 */ /* 0x000fea0003800200 */
.L_x_113:
[----:B------:R-:W1:Y:S02]  /*1eb0*/  LDC.64 R2, c[0x0][0x398] ;  /* 0x0000e600ff027b82 */ /* 0x000e640000000a00 */
[----:B-1----:R-:W-:-:S04]  /*1ec0*/  IMAD.WIDE R2, R0, 0x8, R2 ;  /* 0x0000000800027825 */ /* 0x002fc800078e0202 */
[----:B------:R-:W-:Y:S01]  /*1ed0*/  VIADD R0, R0, UR4 ;  /* 0x0000000400007c36 */ /* 0x000fe20008000000 */
[----:B------:R1:W-:Y:S04]  /*1ee0*/  STG.E.64 desc[UR10][R2.64], R16 ;  /* 0x0000001002007986 */ /* 0x0003e8000c101b0a */
[----:B------:R-:W-:-:S13]  /*1ef0*/  ISETP.GE.AND P0, PT, R0, UR8, PT ;  /* 0x0000000800007c0c */ /* 0x000fda000bf06270 */
[----:B-1----:R-:W-:Y:S05]  /*1f00*/  @!P0 BRA `(.L_x_119) ;  /* 0xffffffe400dc8947 */ /* 0x002fea000383ffff */
[----:B------:R-:W-:Y:S05]  /*1f10*/  EXIT ;  /* 0x000000000000794d */ /* 0x000fea0003800000 */
.L_x_120:
        /* <DEDUP_REMOVED lines=14> */
.L_x_221:


//--------------------- .text._Z31global_gamma_max_index_of_max_bPiS_PlS0_S_S0_S0_S0_S_S_S_S_S_S0_ii --------------------------
	.section	.text._Z31global_gamma_max_index_of_max_bPiS_PlS0_S_S0_S0_S0_S_S_S_S_S_S0_ii,"ax",@progbits
	.align	128
        .global         _Z31global_gamma_max_index_of_max_bPiS_PlS0_S_S0_S0_S0_S_S_S_S_S_S0_ii
        .type           _Z31global_gamma_max_index_of_max_bPiS_PlS0_S_S0_S0_S0_S_S_S_S_S_S0_ii,@function
        .size           _Z31global_gamma_max_index_of_max_bPiS_PlS0_S_S0_S0_S0_S_S_S_S_S_S0_ii,(.L_x_222 - _Z31global_gamma_max_index_of_max_bPiS_PlS0_S_S0_S0_S0_S_S_S_S_S_S0_ii)
        .other          _Z31global_gamma_max_index_of_max_bPiS_PlS0_S_S0_S0_S0_S_S_S_S_S_S0_ii,@"STO_CUDA_ENTRY STV_DEFAULT"
_Z31global_gamma_max_index_of_max_bPiS_PlS0_S_S0_S0_S0_S_S_S_S_S_S0_ii:
.text._Z31global_gamma_max_index_of_max_bPiS_PlS0_S_S0_S0_S0_S_S_S_S_S_S0_ii:
        /* <DEDUP_REMOVED lines=12> */
[C---:B0-----:R-:W-:Y:S01]  /*00c0*/  ISETP.GT.AND P0, PT, R11.reuse, 0x1, PT ;  /* 0x000000010b00780c */ /* 0x041fe20003f04270 */
[----:B---3--:R-:W-:-:S12]  /*00d0*/  IMAD.WIDE R2, R11, 0x8, R12 ;  /* 0x000000080b027825 */ /* 0x008fd800078e020c */
[----:B--2---:R-:W-:Y:S05]  /*00e0*/  @P0 BRA `(.L_x_121) ;  /* 0x00000000002c0947 */ /* 0x004fea0003800000 */
[----:B------:R-:W0:Y:S08]  /*00f0*/  LDC.64 R4, c[0x0][0x3a0] ;  /* 0x0000e800ff047b82 */ /* 0x000e300000000a00 */
[----:B------:R-:W1:Y:S08]  /*0100*/  LDC.64 R6, c[0x0][0x3e0] ;  /* 0x0000f800ff067b82 */ /* 0x000e700000000a00 */
[----:B------:R-:W2:Y:S02]  /*0110*/  LDC.64 R10, c[0x0][0x3e8] ;  /* 0x0000fa00ff0a7b82 */ /* 0x000ea40000000a00 */
.L_x_122:
[----:B0--3--:R-:W1:Y:S04]  /*0120*/  LDG.E R13, desc[UR8][R4.64] ;  /* 0x00000008040d7981 */ /* 0x009e68000c1e1900 */
[----:B-1----:R3:W-:Y:S04]  /*0130*/  STG.E desc[UR8][R6.64], R13 ;  /* 0x0000000d06007986 */ /* 0x0027e8000c101908 */
[----:B------:R-:W2:Y:S01]  /*0140*/  LDG.E.64 R8, desc[UR8][R2.64] ;  /* 0x0000000802087981 */ /* 0x000ea2000c1e1b00 */
[----:B------:R-:W-:-:S05]  /*0150*/  VIADD R0, R0, UR4 ;  /* 0x0000000400007c36 */ /* 0x000fca0008000000 */
[----:B------:R-:W-:Y:S01]  /*0160*/  ISETP.GE.AND P0, PT, R0, 0x1, PT ;  /* 0x000000010000780c */ /* 0x000fe20003f06270 */
[----:B--2---:R3:W-:-:S12]  /*0170*/  STG.E.64 desc[UR8][R10.64+0x8], R8 ;  /* 0x000008080a007986 */ /* 0x0047d8000c101b08 */
[----:B------:R-:W-:Y:S05]  /*0180*/  @!P0 BRA `(.L_x_122) ;  /* 0xfffffffc00e48947 */ /* 0x000fea000383ffff */
[----:B------:R-:W-:Y:S05]  /*0190*/  EXIT ;  /* 0x000000000000794d */ /* 0x000fea0003800000 */
.L_x_121:
[C---:B------:R-:W-:Y:S02]  /*01a0*/  VIADD R5, R11.reuse, 0x1 ;  /* 0x000000010b057836 */ /* 0x040fe40000000000 */
[----:B------:R-:W-:Y:S02]  /*01b0*/  VIADD R4, R11, 0xffffffff ;  /* 0xffffffff0b047836 */ /* 0x000fe40000000000 */
[----:B------:R-:W-:-:S03]  /*01c0*/  IMAD.WIDE.U32 R12, R5, 0x8, R12 ;  /* 0x00000008050c7825 */ /* 0x000fc600078e000c */
[----:B------:R-:W-:Y:S01]  /*01d0*/  LOP3.LUT R14, R4, 0xfffffffc, RZ, 0xc0, !PT ;  /* 0xfffffffc040e7812 */ /* 0x000fe200078ec0ff */
[----:B------:R-:W-:Y:S01]  /*01e0*/  VIADD R11, R11, 0xfffffffe ;  /* 0xfffffffe0b0b7836 */ /* 0x000fe20000000000 */
[----:B------:R-:W-:-:S03]  /*01f0*/  IADD3 R10, P0, PT, R12, 0x10, RZ ;  /* 0x000000100c0a7810 */ /* 0x000fc60007f1e0ff */
[----:B------:R-:W-:Y:S02]  /*0200*/  IMAD.MOV R14, RZ, RZ, -R14 ;  /* 0x000000ffff0e7224 */ /* 0x000fe400078e0a0e */
[----:B------:R-:W-:Y:S01]  /*0210*/  IMAD.X R12, RZ, RZ, R13, P0 ;  /* 0x000000ffff0c7224 */ /* 0x000fe200000e060d */
[----:B------:R-:W-:-:S07]  /*0220*/  LOP3.LUT R13, R4, 0x3, RZ, 0xc0, !PT ;  /* 0x00000003040d7812 */ /* 0x000fce00078ec0ff */
.L_x_146:
[----:B01-3--:R-:W0:Y:S02]  /*0230*/  LDC.64 R4, c[0x0][0x3a0] ;  /* 0x0000e800ff047b82 */ /* 0x00be240000000a00 */
[----:B0-2---:R-:W2:Y:S06]  /*0240*/  LDG.E R5, desc[UR8][R4.64] ;  /* 0x0000000804057981 */ /* 0x005eac000c1e1900 */
[----:B------:R-:W2:Y:S08]  /*0250*/  LDC.64 R6, c[0x0][0x3e0] ;  /* 0x0000f800ff067b82 */ /* 0x000eb00000000a00 */
[----:B------:R-:W0:Y:S01]  /*0260*/  LDC.64 R8, c[0x0][0x3e8] ;  /* 0x0000fa00ff087b82 */ /* 0x000e220000000a00 */
[----:B------:R-:W-:Y:S01]  /*0270*/  ISETP.GE.U32.AND P0, PT, R11, 0x3, PT ;  /* 0x000000030b00780c */ /* 0x000fe20003f06070 */
[----:B--2---:R-:W-:Y:S04]  /*0280*/  STG.E desc[UR8][R6.64], R5 ;  /* 0x0000000506007986 */ /* 0x004fe8000c101908 */
[----:B------:R-:W0:Y:S01]  /*0290*/  LDG.E.64 R16, desc[UR8][R2.64] ;  /* 0x0000000802107981 */ /* 0x000e22000c1e1b00 */
[----:B------:R-:W-:-:S05]  /*02a0*/  VIADD R0, R0, UR4 ;  /* 0x0000000400007c36 */ /* 0x000fca0008000000 */
[----:B------:R-:W-:Y:S01]  /*02b0*/  ISETP.GE.AND P1, PT, R0, 0x1, PT ;  /* 0x000000010000780c */ /* 0x000fe20003f26270 */
[----:B0-----:R0:W-:Y:S01]  /*02c0*/  STG.E.64 desc[UR8][R8.64+0x8], R16 ;  /* 0x0000081008007986 */ /* 0x0011e2000c101b08 */
[----:B------:R-:W-:Y:S02]  /*02d0*/  IMAD.MOV.U32 R15, RZ, RZ, R17 ;  /* 0x000000ffff0f7224 */ /* 0x000fe400078e0011 */
[----:B0-----:R-:W-:Y:S01]  /*02e0*/  IMAD.MOV.U32 R17, RZ, RZ, 0x1 ;  /* 0x00000001ff117424 */ /* 0x001fe200078e00ff */
[----:B------:R-:W-:Y:S08]  /*02f0*/  @!P0 BRA `(.L_x_123) ;  /* 0x0000000400888947 */ /* 0x000ff00003800000 */
[----:B------:R-:W0:Y:S01]  /*0300*/  LDCU.64 UR6, c[0x0][0x3a0] ;  /* 0x00007400ff0677ac */ /* 0x000e220008000a00 */
[----:B------:R-:W-:Y:S02]  /*0310*/  IMAD.MOV.U32 R8, RZ, RZ, RZ ;  /* 0x000000ffff087224 */ /* 0x000fe400078e00ff */
[----:B------:R-:W-:Y:S02]  /*0320*/  IMAD.MOV.U32 R4, RZ, RZ, R10 ;  /* 0x000000ffff047224 */ /* 0x000fe400078e000a */
[----:B------:R-:W-:Y:S02]  /*0330*/  IMAD.MOV.U32 R5, RZ, RZ, R12 ;  /* 0x000000ffff057224 */ /* 0x000fe400078e000c */
[----:B------:R-:W-:Y:S01]  /*0340*/  IMAD.MOV.U32 R9, RZ, RZ, R14 ;  /* 0x000000ffff097224 */ /* 0x000fe200078e000e */
[----:B0-----:R-:W-:-:S04]  /*0350*/  UIADD3 UR5, UP0, UPT, UR6, 0x10, URZ ;  /* 0x0000001006057890 */ /* 0x001fc8000ff1e0ff */
[----:B------:R-:W-:Y:S02]  /*0360*/  UIADD3.X UR6, UPT, UPT, URZ, UR7, URZ, UP0, !UPT ;  /* 0x00000007ff067290 */ /* 0x000fe400087fe4ff */
[----:B------:R-:W-:-:S04]  /*0370*/  IMAD.U32 R6, RZ, RZ, UR5 ;  /* 0x00000005ff067e24 */ /* 0x000fc8000f8e00ff */
[----:B------:R-:W-:-:S07]  /*0380*/  IMAD.U32 R7, RZ, RZ, UR6 ;  /* 0x00000006ff077e24 */ /* 0x000fce000f8e00ff */
.L_x_136:
[----:B----4-:R-:W2:Y:S01]  /*0390*/  LDG.E.64 R18, desc[UR8][R4.64+-0x10] ;  /* 0xfffff00804127981 */ /* 0x010ea2000c1e1b00 */
[----:B------:R-:W-:-:S05]  /*03a0*/  VIADD R9, R9, 0x4 ;  /* 0x0000000409097836 */ /* 0x000fca0000000000 */
[----:B------:R-:W-:Y:S02]  /*03b0*/  ISETP.NE.AND P2, PT, R9, RZ, PT ;  /* 0x000000ff0900720c */ /* 0x000fe40003f45270 */
[----:B--2---:R-:W-:-:S04]  /*03c0*/  ISETP.GE.U32.AND P0, PT, R16, R18, PT ;  /* 0x000000121000720c */ /* 0x004fc80003f06070 */
[----:B------:R-:W-:-:S13]  /*03d0*/  ISETP.GE.AND.EX P0, PT, R15, R19, PT, P0 ;  /* 0x000000130f00720c */ /* 0x000fda0003f06300 */
[----:B------:R-:W-:Y:S05]  /*03e0*/  @P0 BRA `(.L_x_124) ;  /* 0x0000000000080947 */ /* 0x000fea0003800000 */
[----:B------:R0:W5:Y:S01]  /*03f0*/  LDG.E R23, desc[UR8][R6.64+-0xc] ;  /* 0xfffff40806177981 */ /* 0x000162000c1e1900 */
[----:B------:R-:W-:Y:S05]  /*0400*/  BRA `(.L_x_125) ;  /* 0x0000000000207947 */ /* 0x000fea0003800000 */
.L_x_124:
[----:B------:R-:W-:-:S04]  /*0410*/  ISETP.NE.U32.AND P0, PT, R16, R18, PT ;  /* 0x000000121000720c */ /* 0x000fc80003f05070 */
[----:B------:R-:W-:-:S13]  /*0420*/  ISETP.NE.AND.EX P0, PT, R15, R19, PT, P0 ;  /* 0x000000130f00720c */ /* 0x000fda0003f05300 */
[----:B------:R-:W-:Y:S05]  /*0430*/  @P0 BRA `(.L_x_126) ;  /* 0x00000000002c0947 */ /* 0x000fea0003800000 */
[----:B------:R-:W0:Y:S01]  /*0440*/  LDC.64 R18, c[0x0][0x3e0] ;  /* 0x0000f800ff127b82 */ /* 0x000e220000000a00 */
[----:B------:R-:W2:Y:S04]  /*0450*/  LDG.E R23, desc[UR8][R6.64+-0xc] ;  /* 0xfffff40806177981 */ /* 0x000ea8000c1e1900 */
[----:B0-----:R-:W2:Y:S02]  /*0460*/  LDG.E R18, desc[UR8][R18.64] ;  /* 0x0000000812127981 */ /* 0x001ea4000c1e1900 */
[----:B--2---:R-:W-:-:S13]  /*0470*/  ISETP.GE.AND P0, PT, R18, R23, PT ;  /* 0x000000171200720c */ /* 0x004fda0003f06270 */
[----:B------:R-:W-:Y:S05]  /*0480*/  @P0 BRA `(.L_x_126) ;  /* 0x0000000000180947 */ /* 0x000fea0003800000 */
.L_x_125:
[----:B------:R-:W1:Y:S02]  /*0490*/  LDC.64 R18, c[0x0][0x3e0] ;  /* 0x0000f800ff127b82 */ /* 0x000e640000000a00 */
[----:B-1---5:R1:W-:Y:S04]  /*04a0*/  STG.E desc[UR8][R18.64], R23 ;  /* 0x0000001712007986 */ /* 0x0223e8000c101908 */
[----:B------:R-:W2:Y:S02]  /*04b0*/  LDG.E.64 R16, desc[UR8][R4.64+-0x10] ;  /* 0xfffff00804107981 */ /* 0x000ea4000c1e1b00 */
[----:B------:R-:W2:Y:S02]  /*04c0*/  LDC.64 R20, c[0x0][0x3e8] ;  /* 0x0000fa00ff147b82 */ /* 0x000ea40000000a00 */
[----:B--2---:R1:W-:Y:S01]  /*04d0*/  STG.E.64 desc[UR8][R20.64+0x8], R16 ;  /* 0x0000081014007986 */ /* 0x0043e2000c101b08 */
[----:B------:R-:W-:-:S07]  /*04e0*/  IMAD.MOV.U32 R15, RZ, RZ, R17 ;  /* 0x000000ffff0f7224 */ /* 0x000fce00078e0011 */
.L_x_126:
[----:B-1----:R-:W2:Y:S02]  /*04f0*/  LDG.E.64 R18, desc[UR8][R4.64+-0x8] ;  /* 0xfffff80804127981 */ /* 0x002ea4000c1e1b00 */
[----:B--2---:R-:W-:-:S04]  /*0500*/  ISETP.GE.U32.AND P0, PT, R16, R18, PT ;  /* 0x000000121000720c */ /* 0x004fc80003f06070 */
[----:B------:R-:W-:-:S13]  /*0510*/  ISETP.GE.AND.EX P0, PT, R15, R19, PT, P0 ;  /* 0x000000130f00720c */ /* 0x000fda0003f06300 */
[----:B------:R-:W-:Y:S05]  /*0520*/  @P0 BRA `(.L_x_127) ;  /* 0x0000000000080947 */ /* 0x000fea0003800000 */
[----:B------:R1:W5:Y:S01]  /*0530*/  LDG.E R23, desc[UR8][R6.64+-0x8] ;  /* 0xfffff80806177981 */ /* 0x000362000c1e1900 */
[----:B------:R-:W-:Y:S05]  /*0540*/  BRA `(.L_x_128) ;  /* 0x0000000000207947 */ /* 0x000fea0003800000 */
.L_x_127:
[----:B------:R-:W-:-:S04]  /*0550*/  ISETP.NE.U32.AND P0, PT, R16, R18, PT ;  /* 0x000000121000720c */ /* 0x000fc80003f05070 */
[----:B------:R-:W-:-:S13]  /*0560*/  ISETP.NE.AND.EX P0, PT, R15, R19, PT, P0 ;  /* 0x000000130f00720c */ /* 0x000fda0003f05300 */
[----:B------:R-:W-:Y:S05]  /*0570*/  @P0 BRA `(.L_x_129) ;  /* 0x00000000002c0947 */ /* 0x000fea0003800000 */
[----:B------:R-:W1:Y:S01]  /*0580*/  LDC.64 R18, c[0x0][0x3e0] ;  /* 0x0000f800ff127b82 */ /* 0x000e620000000a00 */
[----:B------:R-:W2:Y:S04]  /*0590*/  LDG.E R23, desc[UR8][R6.64+-0x8] ;  /* 0xfffff80806177981 */ /* 0x000ea8000c1e1900 */
[----:B-1----:R-:W2:Y:S02]  /*05a0*/  LDG.E R18, desc[UR8][R18.64] ;  /* 0x0000000812127981 */ /* 0x002ea4000c1e1900 */
[----:B--2---:R-:W-:-:S13]  /*05b0*/  ISETP.GE.AND P0, PT, R18, R23, PT ;  /* 0x000000171200720c */ /* 0x004fda0003f06270 */
[----:B------:R-:W-:Y:S05]  /*05c0*/  @P0 BRA `(.L_x_129) ;  /* 0x0000000000180947 */ /* 0x000fea0003800000 */
.L_x_128:
[----:B------:R-:W2:Y:S02]  /*05d0*/  LDC.64 R18, c[0x0][0x3e0] ;  /* 0x0000f800ff127b82 */ /* 0x000ea40000000a00 */
[----:B--2--5:R2:W-:Y:S04]  /*05e0*/  STG.E desc[UR8][R18.64], R23 ;  /* 0x0000001712007986 */ /* 0x0245e8000c101908 */
[----:B------:R-:W3:Y:S02]  /*05f0*/  LDG.E.64 R16, desc[UR8][R4.64+-0x8] ;  /* 0xfffff80804107981 */ /* 0x000ee4000c1e1b00 */
[----:B------:R-:W3:Y:S02]  /*0600*/  LDC.64 R20, c[0x0][0x3e8] ;  /* 0x0000fa00ff147b82 */ /* 0x000ee40000000a00 */
[----:B---3--:R2:W-:Y:S01]  /*0610*/  STG.E.64 desc[UR8][R20.64+0x8], R16 ;  /* 0x0000081014007986 */ /* 0x0085e2000c101b08 */
[----:B------:R-:W-:-:S07]  /*0620*/  IMAD.MOV.U32 R15, RZ, RZ, R17 ;  /* 0x000000ffff0f7224 */ /* 0x000fce00078e0011 */
.L_x_129:
[----:B--2---:R-:W2:Y:S02]  /*0630*/  LDG.E.64 R18, desc[UR8][R4.64] ;  /* 0x0000000804127981 */ /* 0x004ea4000c1e1b00 */
[----:B--2---:R-:W-:-:S04]  /*0640*/  ISETP.GE.U32.AND P0, PT, R16, R18, PT ;  /* 0x000000121000720c */ /* 0x004fc80003f06070 */
[----:B------:R-:W-:-:S13]  /*0650*/  ISETP.GE.AND.EX P0, PT, R15, R19, PT, P0 ;  /* 0x000000130f00720c */ /* 0x000fda0003f06300 */
[----:B------:R-:W-:Y:S05]  /*0660*/  @P0 BRA `(.L_x_130) ;  /* 0x0000000000080947 */ /* 0x000fea0003800000 */
[----:B------:R2:W5:Y:S01]  /*0670*/  LDG.E R23, desc[UR8][R6.64+-0x4] ;  /* 0xfffffc0806177981 */ /* 0x000562000c1e1900 */
[----:B------:R-:W-:Y:S05]  /*0680*/  BRA `(.L_x_131) ;  /* 0x0000000000207947 */ /* 0x000fea0003800000 */
.L_x_130:
[----:B------:R-:W-:-:S04]  /*0690*/  ISETP.NE.U32.AND P0, PT, R16, R18, PT ;  /* 0x000000121000720c */ /* 0x000fc80003f05070 */
[----:B------:R-:W-:-:S13]  /*06a0*/  ISETP.NE.AND.EX P0, PT, R15, R19, PT, P0 ;  /* 0x000000130f00720c */ /* 0x000fda0003f05300 */
[----:B------:R-:W-:Y:S05]  /*06b0*/  @P0 BRA `(.L_x_132) ;  /* 0x00000000002c0947 */ /* 0x000fea0003800000 */
[----:B------:R-:W2:Y:S01]  /*06c0*/  LDC.64 R18, c[0x0][0x3e0] ;  /* 0x0000f800ff127b82 */ /* 0x000ea20000000a00 */
[----:B------:R-:W3:Y:S04]  /*06d0*/  LDG.E R23, desc[UR8][R6.64+-0x4] ;  /* 0xfffffc0806177981 */ /* 0x000ee8000c1e1900 */
[----:B--2---:R-:W3:Y:S02]  /*06e0*/  LDG.E R18, desc[UR8][R18.64] ;  /* 0x0000000812127981 */ /* 0x004ee4000c1e1900 */
[----:B---3--:R-:W-:-:S13]  /*06f0*/  ISETP.GE.AND P0, PT, R18, R23, PT ;  /* 0x000000171200720c */ /* 0x008fda0003f06270 */
[----:B------:R-:W-:Y:S05]  /*0700*/  @P0 BRA `(.L_x_132) ;  /* 0x0000000000180947 */ /* 0x000fea0003800000 */
.L_x_131:
[----:B------:R-:W3:Y:S02]  /*0710*/  LDC.64 R18, c[0x0][0x3e0] ;  /* 0x0000f800ff127b82 */ /* 0x000ee40000000a00 */
[----:B---3-5:R3:W-:Y:S04]  /*0720*/  STG.E desc[UR8][R18.64], R23 ;  /* 0x0000001712007986 */ /* 0x0287e8000c101908 */
[----:B------:R-:W4:Y:S02]  /*0730*/  LDG.E.64 R16, desc[UR8][R4.64] ;  /* 0x0000000804107981 */ /* 0x000f24000c1e1b00 */
[----:B------:R-:W4:Y:S02]  /*0740*/  LDC.64 R20, c[0x0][0x3e8] ;  /* 0x0000fa00ff147b82 */ /* 0x000f240000000a00 */
[----:B----4-:R3:W-:Y:S01]  /*0750*/  STG.E.64 desc[UR8][R20.64+0x8], R16 ;  /* 0x0000081014007986 */ /* 0x0107e2000c101b08 */
[----:B------:R-:W-:-:S07]  /*0760*/  IMAD.MOV.U32 R15, RZ, RZ, R17 ;  /* 0x000000ffff0f7224 */ /* 0x000fce00078e0011 */
.L_x_132:
[----:B---3--:R-:W3:Y:S02]  /*0770*/  LDG.E.64 R18, desc[UR8][R4.64+0x8] ;  /* 0x0000080804127981 */ /* 0x008ee4000c1e1b00 */
[----:B---3--:R-:W-:-:S04]  /*0780*/  ISETP.GE.U32.AND P0, PT, R16, R18, PT ;  /* 0x000000121000720c */ /* 0x008fc80003f06070 */
[----:B------:R-:W-:-:S13]  /*0790*/  ISETP.GE.AND.EX P0, PT, R15, R19, PT, P0 ;  /* 0x000000130f00720c */ /* 0x000fda0003f06300 */
[----:B------:R-:W-:Y:S05]  /*07a0*/  @P0 BRA `(.L_x_133) ;  /* 0x0000000000080947 */ /* 0x000fea0003800000 */
[----:B------:R3:W5:Y:S01]  /*07b0*/  LDG.E R23, desc[UR8][R6.64] ;  /* 0x0000000806177981 */ /* 0x000762000c1e1900 */
[----:B------:R-:W-:Y:S05]  /*07c0*/  BRA `(.L_x_134) ;  /* 0x0000000000207947 */ /* 0x000fea0003800000 */
.L_x_133:
[----:B------:R-:W-:-:S04]  /*07d0*/  ISETP.NE.U32.AND P0, PT, R16, R18, PT ;  /* 0x000000121000720c */ /* 0x000fc80003f05070 */
[----:B------:R-:W-:-:S13]  /*07e0*/  ISETP.NE.AND.EX P0, PT, R15, R19, PT, P0 ;  /* 0x000000130f00720c */ /* 0x000fda0003f05300 */
[----:B------:R-:W-:Y:S05]  /*07f0*/  @P0 BRA `(.L_x_135) ;  /* 0x00000000002c0947 */ /* 0x000fea0003800000 */
[----:B------:R-:W3:Y:S01]  /*0800*/  LDC.64 R18, c[0x0][0x3e0] ;  /* 0x0000f800ff127b82 */ /* 0x000ee20000000a00 */
[----:B------:R-:W4:Y:S04]  /*0810*/  LDG.E R23, desc[UR8][R6.64] ;  /* 0x0000000806177981 */ /* 0x000f28000c1e1900 */
[----:B---3--:R-:W4:Y:S02]  /*0820*/  LDG.E R18, desc[UR8][R18.64] ;  /* 0x0000000812127981 */ /* 0x008f24000c1e1900 */
[----:B----4-:R-:W-:-:S13]  /*0830*/  ISETP.GE.AND P0, PT, R18, R23, PT ;  /* 0x000000171200720c */ /* 0x010fda0003f06270 */
[----:B------:R-:W-:Y:S05]  /*0840*/  @P0 BRA `(.L_x_135) ;  /* 0x0000000000180947 */ /* 0x000fea0003800000 */
.L_x_134:
[----:B------:R-:W4:Y:S02]  /*0850*/  LDC.64 R18, c[0x0][0x3e0] ;  /* 0x0000f800ff127b82 */ /* 0x000f240000000a00 */
[----:B----45:R4:W-:Y:S04]  /*0860*/  STG.E desc[UR8][R18.64], R23 ;  /* 0x0000001712007986 */ /* 0x0309e8000c101908 */
[----:B------:R-:W2:Y:S02]  /*0870*/  LDG.E.64 R16, desc[UR8][R4.64+0x8] ;  /* 0x0000080804107981 */ /* 0x000ea4000c1e1b00 */
[----:B------:R-:W2:Y:S02]  /*0880*/  LDC.64 R20, c[0x0][0x3e8] ;  /* 0x0000fa00ff147b82 */ /* 0x000ea40000000a00 */
[----:B--2---:R4:W-:Y:S01]  /*0890*/  STG.E.64 desc[UR8][R20.64+0x8], R16 ;  /* 0x0000081014007986 */ /* 0x0049e2000c101b08 */
[----:B------:R-:W-:-:S07]  /*08a0*/  IMAD.MOV.U32 R15, RZ, RZ, R17 ;  /* 0x000000ffff0f7224 */ /* 0x000fce00078e0011 */
.L_x_135:
[----:B------:R-:W-:Y:S01]  /*08b0*/  IADD3 R4, P0, PT, R4, 0x20, RZ ;  /* 0x0000002004047810 */ /* 0x000fe20007f1e0ff */
[----:B------:R-:W-:Y:S01]  /*08c0*/  VIADD R8, R8, 0x4 ;  /* 0x0000000408087836 */ /* 0x000fe20000000000 */
[----:B0123--:R-:W-:-:S03]  /*08d0*/  IADD3 R6, P3, PT, R6, 0x10, RZ ;  /* 0x0000001006067810 */ /* 0x00ffc60007f7e0ff */
[----:B------:R-:W-:Y:S02]  /*08e0*/  IMAD.X R5, RZ, RZ, R5, P0 ;  /* 0x000000ffff057224 */ /* 0x000fe400000e0605 */
[----:B------:R-:W-:Y:S01]  /*08f0*/  IMAD.X R7, RZ, RZ, R7, P3 ;  /* 0x000000ffff077224 */ /* 0x000fe200018e0607 */
[----:B------:R-:W-:Y:S07]  /*0900*/  @P2 BRA `(.L_x_136) ;  /* 0xfffffff800a02947 */ /* 0x000fee000383ffff */
[----:B----4-:R-:W-:-:S07]  /*0910*/  VIADD R17, R8, 0x1 ;  /* 0x0000000108117836 */ /* 0x010fce0000000000 */
.L_x_123:
[----:B------:R-:W-:-:S13]  /*0920*/  ISETP.NE.AND P0, PT, R13, RZ, PT ;  /* 0x000000ff0d00720c */ /* 0x000fda0003f05270 */
[----:B------:R-:W-:Y:S05]  /*0930*/  @!P0 BRA `(.L_x_137) ;  /* 0x00000004002c8947 */ /* 0x000fea0003800000 */
[----:B------:R-:W0:Y:S01]  /*0940*/  LDC.64 R4, c[0x0][0x3a8] ;  /* 0x0000ea00ff047b82 */ /* 0x000e220000000a00 */
[----:B------:R-:W1:Y:S07]  /*0950*/  LDCU UR5, c[0x0][0x3f0] ;  /* 0x00007e00ff0577ac */ /* 0x000e6e0008000800 */
[----:B------:R-:W2:Y:S01]  /*0960*/  LDC.64 R8, c[0x0][0x3a0] ;  /* 0x0000e800ff087b82 */ /* 0x000ea20000000a00 */
[----:B-1----:R-:W-:-:S04]  /*0970*/  VIADD R7, R17, UR5 ;  /* 0x0000000511077c36 */ /* 0x002fc80008000000 */
[----:B0-----:R-:W-:-:S05]  /*0980*/  IMAD.WIDE.U32 R4, R7, 0x8, R4 ;  /* 0x0000000807047825 */ /* 0x001fca00078e0004 */
[----:B------:R-:W3:Y:S01]  /*0990*/  LDG.E.64 R6, desc[UR8][R4.64] ;  /* 0x0000000804067981 */ /* 0x000ee2000c1e1b00 */
[----:B--2---:R-:W-:Y:S01]  /*09a0*/  IMAD.WIDE.U32 R8, R17, 0x4, R8 ;  /* 0x0000000411087825 */ /* 0x004fe200078e0008 */
[----:B---3--:R-:W-:-:S04]  /*09b0*/  ISETP.GE.U32.AND P0, PT, R16, R6, PT ;  /* 0x000000061000720c */ /* 0x008fc80003f06070 */
[----:B------:R-:W-:-:S13]  /*09c0*/  ISETP.GE.AND.EX P0, PT, R15, R7, PT, P0 ;  /* 0x000000070f00720c */ /* 0x000fda0003f06300 */
[----:B------:R-:W-:Y:S05]  /*09d0*/  @P0 BRA `(.L_x_138) ;  /* 0x0000000000080947 */ /* 0x000fea0003800000 */
[----:B------:R0:W5:Y:S01]  /*09e0*/  LDG.E R21, desc[UR8][R8.64] ;  /* 0x0000000808157981 */ /* 0x000162000c1e1900 */
[----:B------:R-:W-:Y:S05]  /*09f0*/  BRA `(.L_x_139) ;  /* 0x0000000000207947 */ /* 0x000fea0003800000 */
.L_x_138:
        /* <DEDUP_REMOVED lines=8> */
.L_x_139:
[----:B------:R-:W1:Y:S02]  /*0a80*/  LDC.64 R6, c[0x0][0x3e0] ;  /* 0x0000f800ff067b82 */ /* 0x000e640000000a00 */
[----:B-1---5:R1:W-:Y:S04]  /*0a90*/  STG.E desc[UR8][R6.64], R21 ;  /* 0x0000001506007986 */ /* 0x0223e8000c101908 */
[----:B------:R-:W2:Y:S02]  /*0aa0*/  LDG.E.64 R4, desc[UR8][R4.64] ;  /* 0x0000000804047981 */ /* 0x000ea4000c1e1b00 */
[----:B------:R-:W2:Y:S02]  /*0ab0*/  LDC.64 R18, c[0x0][0x3e8] ;  /* 0x0000fa00ff127b82 */ /* 0x000ea40000000a00 */
[----:B--2---:R1:W-:Y:S01]  /*0ac0*/  STG.E.64 desc[UR8][R18.64+0x8], R4 ;  /* 0x0000080412007986 */ /* 0x0043e2000c101b08 */
[----:B------:R-:W-:-:S02]  /*0ad0*/  IMAD.MOV.U32 R16, RZ, RZ, R4 ;  /* 0x000000ffff107224 */ /* 0x000fc400078e0004 */
[----:B------:R-:W-:-:S07]  /*0ae0*/  IMAD.MOV.U32 R15, RZ, RZ, R5 ;  /* 0x000000ffff0f7224 */ /* 0x000fce00078e0005 */
.L_x_140:
[----:B------:R-:W-:-:S13]  /*0af0*/  ISETP.NE.AND P0, PT, R13, 0x1, PT ;  /* 0x000000010d00780c */ /* 0x000fda0003f05270 */
[----:B------:R-:W-:Y:S05]  /*0b00*/  @!P0 BRA `(.L_x_137) ;  /* 0x0000000000b88947 */ /* 0x000fea0003800000 */
[----:B-1----:R-:W1:Y:S01]  /*0b10*/  LDC.64 R4, c[0x0][0x3a8] ;  /* 0x0000ea00ff047b82 */ /* 0x002e620000000a00 */
[----:B------:R-:W-:-:S05]  /*0b20*/  IADD3 R17, P0, PT, R17, UR5, RZ ;  /* 0x0000000511117c10 */ /* 0x000fca000ff1e0ff */
[----:B------:R-:W-:Y:S01]  /*0b30*/  IMAD.X R6, RZ, RZ, RZ, P0 ;  /* 0x000000ffff067224 */ /* 0x000fe200000e06ff */
[----:B-1----:R-:W-:-:S04]  /*0b40*/  LEA R4, P0, R17, R4, 0x3 ;  /* 0x0000000411047211 */ /* 0x002fc800078018ff */
[----:B------:R-:W-:-:S05]  /*0b50*/  LEA.HI.X R5, R17, R5, R6, 0x3, P0 ;  /* 0x0000000511057211 */ /* 0x000fca00000f1c06 */
[----:B------:R-:W2:Y:S02]  /*0b60*/  LDG.E.64 R6, desc[UR8][R4.64+0x8] ;  /* 0x0000080804067981 */ /* 0x000ea4000c1e1b00 */
[----:B--2---:R-:W-:-:S04]  /*0b70*/  ISETP.GE.U32.AND P0, PT, R16, R6, PT ;  /* 0x000000061000720c */ /* 0x004fc80003f06070 */
[----:B------:R-:W-:-:S13]  /*0b80*/  ISETP.GE.AND.EX P0, PT, R15, R7, PT, P0 ;  /* 0x000000070f00720c */ /* 0x000fda0003f06300 */
[----:B------:R-:W-:Y:S05]  /*0b90*/  @P0 BRA `(.L_x_141) ;  /* 0x0000000000080947 */ /* 0x000fea0003800000 */
[----:B------:R1:W5:Y:S01]  /*0ba0*/  LDG.E R21, desc[UR8][R8.64+0x4] ;  /* 0x0000040808157981 */ /* 0x000362000c1e1900 */
[----:B------:R-:W-:Y:S05]  /*0bb0*/  BRA `(.L_x_142) ;  /* 0x0000000000207947 */ /* 0x000fea0003800000 */
.L_x_141:
        /* <DEDUP_REMOVED lines=8> */
.L_x_142:
[----:B------:R-:W2:Y:S02]  /*0c40*/  LDC.64 R6, c[0x0][0x3e0] ;  /* 0x0000f800ff067b82 */ /* 0x000ea40000000a00 */
[----:B--2--5:R2:W-:Y:S04]  /*0c50*/  STG.E desc[UR8][R6.64], R21 ;  /* 0x0000001506007986 */ /* 0x0245e8000c101908 */
[----:B------:R-:W3:Y:S02]  /*0c60*/  LDG.E.64 R16, desc[UR8][R4.64+0x8] ;  /* 0x0000080804107981 */ /* 0x000ee4000c1e1b00 */
[----:B------:R-:W3:Y:S02]  /*0c70*/  LDC.64 R18, c[0x0][0x3e8] ;  /* 0x0000fa00ff127b82 */ /* 0x000ee40000000a00 */
[----:B---3--:R2:W-:Y:S01]  /*0c80*/  STG.E.64 desc[UR8][R18.64+0x8], R16 ;  /* 0x0000081012007986 */ /* 0x0085e2000c101b08 */
[----:B------:R-:W-:-:S07]  /*0c90*/  IMAD.MOV.U32 R15, RZ, RZ, R17 ;  /* 0x000000ffff0f7224 */ /* 0x000fce00078e0011 */
.L_x_143:
[----:B------:R-:W-:-:S13]  /*0ca0*/  ISETP.NE.AND P0, PT, R13, 0x2, PT ;  /* 0x000000020d00780c */ /* 0x000fda0003f05270 */
[----:B------:R-:W-:Y:S05]  /*0cb0*/  @!P0 BRA `(.L_x_137) ;  /* 0x00000000004c8947 */ /* 0x000fea0003800000 */
[----:B--2---:R-:W2:Y:S02]  /*0cc0*/  LDG.E.64 R6, desc[UR8][R4.64+0x10] ;  /* 0x0000100804067981 */ /* 0x004ea4000c1e1b00 */
[----:B--2---:R-:W-:-:S04]  /*0cd0*/  ISETP.GE.U32.AND P0, PT, R16, R6, PT ;  /* 0x000000061000720c */ /* 0x004fc80003f06070 */
[----:B------:R-:W-:-:S13]  /*0ce0*/  ISETP.GE.AND.EX P0, PT, R15, R7, PT, P0 ;  /* 0x000000070f00720c */ /* 0x000fda0003f06300 */
[----:B------:R-:W-:Y:S05]  /*0cf0*/  @P0 BRA `(.L_x_144) ;  /* 0x0000000000080947 */ /* 0x000fea0003800000 */
[----:B------:R2:W5:Y:S01]  /*0d00*/  LDG.E R15, desc[UR8][R8.64+0x8] ;  /* 0x00000808080f7981 */ /* 0x000562000c1e1900 */
[----:B------:R-:W-:Y:S05]  /*0d10*/  BRA `(.L_x_145) ;  /* 0x0000000000207947 */ /* 0x000fea0003800000 */
.L_x_144:
        /* <DEDUP_REMOVED lines=8> */
.L_x_145:
[----:B------:R-:W3:Y:S02]  /*0da0*/  LDC.64 R6, c[0x0][0x3e0] ;  /* 0x0000f800ff067b82 */ /* 0x000ee40000000a00 */
[----:B---3-5:R3:W-:Y:S04]  /*0db0*/  STG.E desc[UR8][R6.64], R15 ;  /* 0x0000000f06007986 */ /* 0x0287e8000c101908 */
[----:B------:R-:W4:Y:S02]  /*0dc0*/  LDG.E.64 R4, desc[UR8][R4.64+0x10] ;  /* 0x0000100804047981 */ /* 0x000f24000c1e1b00 */
[----:B012---:R-:W4:Y:S02]  /*0dd0*/  LDC.64 R8, c[0x0][0x3e8] ;  /* 0x0000fa00ff087b82 */ /* 0x007f240000000a00 */
[----:B----4-:R3:W-:Y:S02]  /*0de0*/  STG.E.64 desc[UR8][R8.64+0x8], R4 ;  /* 0x0000080408007986 */ /* 0x0107e4000c101b08 */
.L_x_137:
[----:B------:R-:W-:Y:S05]  /*0df0*/  @!P1 BRA `(.L_x_146) ;  /* 0xfffffff4000c9947 */ /* 0x000fea000383ffff */
[----:B------:R-:W-:Y:S05]  /*0e00*/  EXIT ;  /* 0x000000000000794d */ /* 0x000fea0003800000 */
.L_x_147:
        /* <DEDUP_REMOVED lines=15> */
.L_x_222:


//--------------------- .text._Z31global_gamma_max_index_of_max_aPiS_PlS0_S_S0_S0_S0_S_S_S_S_S_S0_ii --------------------------
	.section	.text._Z31global_gamma_max_index_of_max_aPiS_PlS0_S_S0_S0_S0_S_S_S_S_S_S0_ii,"ax",@progbits
	.align	128
        .global         _Z31global_gamma_max_index_of_max_aPiS_PlS0_S_S0_S0_S0_S_S_S_S_S_S0_ii
        .type           _Z31global_gamma_max_index_of_max_aPiS_PlS0_S_S0_S0_S0_S_S_S_S_S_S0_ii,@function
        .size           _Z31global_gamma_max_index_of_max_aPiS_PlS0_S_S0_S0_S0_S_S_S_S_S_S0_ii,(.L_x_223 - _Z31global_gamma_max_index_of_max_aPiS_PlS0_S_S0_S0_S0_S_S_S_S_S_S0_ii)
        .other          _Z31global_gamma_max_index_of_max_aPiS_PlS0_S_S0_S0_S0_S_S_S_S_S_S0_ii,@"STO_CUDA_ENTRY STV_DEFAULT"
_Z31global_gamma_max_index_of_max_aPiS_PlS0_S_S0_S0_S0_S_S_S_S_S_S0_ii:
.text._Z31global_gamma_max_index_of_max_aPiS_PlS0_S_S0_S0_S0_S_S_S_S_S_S0_ii:
        /* <DEDUP_REMOVED lines=12> */
[----:B------:R-:W3:Y:S08]  /*00c0*/  LDC.64 R8, c[0x0][0x3a0] ;  /* 0x0000e800ff087b82 */ /* 0x000ef00000000a00 */
[----:B------:R-:W4:Y:S01]  /*00d0*/  LDC.64 R12, c[0x0][0x3a8] ;  /* 0x0000ea00ff0c7b82 */ /* 0x000f220000000a00 */
[----:B-1----:R-:W-:Y:S01]  /*00e0*/  UIMAD UR4, UR4, UR5, URZ ;  /* 0x00000005040472a4 */ /* 0x002fe2000f8e02ff */
[----:B------:R-:W-:Y:S11]  /*00f0*/  BRA.U UP0, `(.L_x_148) ;  /* 0x0000000100307547 */ /* 0x000ff6000b800000 */
.L_x_149:
[C---:B-1----:R-:W-:Y:S02]  /*0100*/  IMAD R15, R0.reuse, UR6, RZ ;  /* 0x00000006000f7c24 */ /* 0x042fe4000f8e02ff */
[----:B---3--:R-:W-:-:S04]  /*0110*/  IMAD.WIDE R2, R0, 0x4, R8 ;  /* 0x0000000400027825 */ /* 0x008fc800078e0208 */
[----:B0-----:R-:W-:Y:S01]  /*0120*/  IMAD.WIDE R4, R15, 0x8, R10 ;  /* 0x000000080f047825 */ /* 0x001fe200078e020a */
[----:B--2---:R1:W-:Y:S05]  /*0130*/  STG.E desc[UR12][R2.64], R15 ;  /* 0x0000000f02007986 */ /* 0x0043ea000c10190c */
[----:B------:R-:W2:Y:S01]  /*0140*/  LDG.E.64 R4, desc[UR12][R4.64] ;  /* 0x0000000c04047981 */ /* 0x000ea2000c1e1b00 */
[C---:B------:R-:W-:Y:S02]  /*0150*/  VIADD R7, R0.reuse, UR6 ;  /* 0x0000000600077c36 */ /* 0x040fe40008000000 */
[----:B------:R-:W-:Y:S02]  /*0160*/  VIADD R0, R0, UR4 ;  /* 0x0000000400007c36 */ /* 0x000fe40008000000 */
[----:B----4-:R-:W-:-:S03]  /*0170*/  IMAD.WIDE R6, R7, 0x8, R12 ;  /* 0x0000000807067825 */ /* 0x010fc600078e020c */
[----:B------:R-:W-:Y:S02]  /*0180*/  ISETP.GE.AND P0, PT, R0, UR6, PT ;  /* 0x0000000600007c0c */ /* 0x000fe4000bf06270 */
[----:B--2---:R1:W-:Y:S11]  /*0190*/  STG.E.64 desc[UR12][R6.64], R4 ;  /* 0x0000000406007986 */ /* 0x0043f6000c101b0c */
[----:B------:R-:W-:Y:S05]  /*01a0*/  @!P0 BRA `(.L_x_149) ;  /* 0xfffffffc00d48947 */ /* 0x000fea000383ffff */
[----:B------:R-:W-:Y:S05]  /*01b0*/  EXIT ;  /* 0x000000000000794d */ /* 0x000fea0003800000 */
.L_x_148:
[----:B------:R-:W-:Y:S02]  /*01c0*/  UIADD3 UR7, UPT, UPT, UR6, -0x1, URZ ;  /* 0xffffffff06077890 */ /* 0x000fe4000fffe0ff */
[----:B------:R-:W-:Y:S02]  /*01d0*/  UIADD3 UR5, UPT, UPT, UR6, 0x3, URZ ;  /* 0x0000000306057890 */ /* 0x000fe4000fffe0ff */
[----:B------:R-:W-:Y:S02]  /*01e0*/  ULOP3.LUT UR8, UR7, 0x7, URZ, 0xc0, !UPT ;  /* 0x0000000707087892 */ /* 0x000fe4000f8ec0ff */
[----:B------:R-:W-:Y:S02]  /*01f0*/  ULOP3.LUT UR10, UR5, 0x3, URZ, 0xc0, !UPT ;  /* 0x00000003050a7892 */ /* 0x000fe4000f8ec0ff */
[----:B------:R-:W-:Y:S02]  /*0200*/  ULOP3.LUT UR6, UR7, 0xfffffff8, URZ, 0xc0, !UPT ;  /* 0xfffffff807067892 */ /* 0x000fe4000f8ec0ff */
[----:B------:R-:W-:-:S02]  /*0210*/  UIADD3 UR9, UPT, UPT, UR8, -0x1, URZ ;  /* 0xffffffff08097890 */ /* 0x000fc4000fffe0ff */
[----:B------:R-:W-:Y:S02]  /*0220*/  UIADD3 UR6, UPT, UPT, -UR6, URZ, URZ ;  /* 0x000000ff06067290 */ /* 0x000fe4000fffe1ff */
[----:B------:R-:W-:Y:S02]  /*0230*/  UISETP.NE.AND UP0, UPT, UR10, 0x1, UPT ;  /* 0x000000010a00788c */ /* 0x000fe4000bf05270 */
[----:B------:R-:W-:-:S11]  /*0240*/  UISETP.GE.U32.AND UP1, UPT, UR9, 0x3, UPT ;  /* 0x000000030900788c */ /* 0x000fd6000bf26070 */
.L_x_160:
[----:B0123--:R-:W1:Y:S01]  /*0250*/  LDC.64 R2, c[0x0][0x3a0] ;  /* 0x0000e800ff027b82 */ /* 0x00fe620000000a00 */
[----:B------:R-:W4:Y:S07]  /*0260*/  LDCU UR10, c[0x0][0x3f0] ;  /* 0x00007e00ff0a77ac */ /* 0x000f2e0008000800 */
[----:B------:R-:W5:Y:S08]  /*0270*/  LDC.64 R4, c[0x0][0x398] ;  /* 0x0000e600ff047b82 */ /* 0x000f700000000a00 */
[----:B---3--:R-:W3:Y:S01]  /*0280*/  LDC.64 R8, c[0x0][0x3a8] ;  /* 0x0000ea00ff087b82 */ /* 0x008ee20000000a00 */
[----:B----4-:R-:W-:-:S02]  /*0290*/  IMAD R13, R0, UR10, RZ ;  /* 0x0000000a000d7c24 */ /* 0x010fc4000f8e02ff */
[----:B-1----:R-:W-:-:S05]  /*02a0*/  IMAD.WIDE R2, R0, 0x4, R2 ;  /* 0x0000000400027825 */ /* 0x002fca00078e0202 */
[----:B--2---:R1:W-:Y:S01]  /*02b0*/  STG.E desc[UR12][R2.64], R13 ;  /* 0x0000000d02007986 */ /* 0x0043e2000c10190c */
[----:B-----5:R-:W-:-:S05]  /*02c0*/  IMAD.WIDE R4, R13, 0x8, R4 ;  /* 0x000000080d047825 */ /* 0x020fca00078e0204 */
[----:B------:R-:W2:Y:S01]  /*02d0*/  LDG.E.64 R6, desc[UR12][R4.64] ;  /* 0x0000000c04067981 */ /* 0x000ea2000c1e1b00 */
[C---:B0-----:R-:W-:Y:S01]  /*02e0*/  VIADD R11, R0.reuse, UR10 ;  /* 0x0000000a000b7c36 */ /* 0x041fe20008000000 */
[----:B------:R-:W-:Y:S01]  /*02f0*/  UIADD3 UR9, UPT, UPT, UR10, -0x2, URZ ;  /* 0xfffffffe0a097890 */ /* 0x000fe2000fffe0ff */
[----:B------:R-:W-:Y:S02]  /*0300*/  VIADD R0, R0, UR4 ;  /* 0x0000000400007c36 */ /* 0x000fe40008000000 */
[----:B---3--:R-:W-:Y:S01]  /*0310*/  IMAD.WIDE R8, R11, 0x8, R8 ;  /* 0x000000080b087825 */ /* 0x008fe200078e0208 */
[----:B------:R-:W-:Y:S02]  /*0320*/  UISETP.GE.U32.AND UP2, UPT, UR9, 0x7, UPT ;  /* 0x000000070900788c */ /* 0x000fe4000bf46070 */
[----:B------:R-:W-:Y:S01]  /*0330*/  ISETP.GE.AND P1, PT, R0, UR10, PT ;  /* 0x0000000a00007c0c */ /* 0x000fe2000bf26270 */
[----:B------:R-:W-:Y:S01]  /*0340*/  IMAD.MOV.U32 R12, RZ, RZ, 0x1 ;  /* 0x00000001ff0c7424 */ /* 0x000fe200078e00ff */
[----:B--2---:R1:W-:Y:S05]  /*0350*/  STG.E.64 desc[UR12][R8.64], R6 ;  /* 0x0000000608007986 */ /* 0x0043ea000c101b0c */
[----:B------:R-:W-:Y:S06]  /*0360*/  BRA.U !UP2, `(.L_x_150) ;  /* 0x000000050a187547 */ /* 0x000fec000b800000 */
[----:B------:R-:W-:Y:S01]  /*0370*/  IADD3 R16, P0, PT, R4, 0x20, RZ ;  /* 0x0000002004107810 */ /* 0x000fe20007f1e0ff */
[----:B------:R-:W-:Y:S01]  /*0380*/  IMAD.MOV.U32 R12, RZ, RZ, 0x4 ;  /* 0x00000004ff0c7424 */ /* 0x000fe200078e00ff */
[----:B------:R-:W-:Y:S01]  /*0390*/  MOV R14, UR6 ;  /* 0x00000006000e7c02 */ /* 0x000fe20008000f00 */
[----:B------:R-:W-:Y:S02]  /*03a0*/  IMAD.MOV.U32 R15, RZ, RZ, R13 ;  /* 0x000000ffff0f7224 */ /* 0x000fe400078e000d */
[----:B------:R-:W-:-:S08]  /*03b0*/  IMAD.X R17, RZ, RZ, R5, P0 ;  /* 0x000000ffff117224 */ /* 0x000fd000000e0605 */
.L_x_151:
[----:B------:R-:W-:Y:S02]  /*03c0*/  IMAD.MOV.U32 R10, RZ, RZ, R16 ;  /* 0x000000ffff0a7224 */ /* 0x000fe400078e0010 */
[----:B------:R-:W-:-:S05]  /*03d0*/  IMAD.MOV.U32 R11, RZ, RZ, R17 ;  /* 0x000000ffff0b7224 */ /* 0x000fca00078e0011 */
[----:B--2---:R-:W2:Y:S02]  /*03e0*/  LDG.E.64 R16, desc[UR12][R10.64+-0x18] ;  /* 0xffffe80c0a107981 */ /* 0x004ea4000c1e1b00 */
[----:B--2---:R-:W-:-:S04]  /*03f0*/  ISETP.GT.U32.AND P0, PT, R6, R16, PT ;  /* 0x000000100600720c */ /* 0x004fc80003f04070 */
[----:B------:R-:W-:-:S13]  /*0400*/  ISETP.GT.AND.EX P0, PT, R7, R17, PT, P0 ;  /* 0x000000110700720c */ /* 0x000fda0003f04300 */
[----:B------:R-:W-:-:S05]  /*0410*/  @!P0 VIADD R19, R15, 0x1 ;  /* 0x000000010f138836 */ /* 0x000fca0000000000 */
[----:B------:R-:W-:Y:S04]  /*0420*/  @!P0 STG.E desc[UR12][R2.64], R19 ;  /* 0x0000001302008986 */ /* 0x000fe8000c10190c */
[----:B-1----:R-:W2:Y:S04]  /*0430*/  @!P0 LDG.E.64 R6, desc[UR12][R10.64+-0x18] ;  /* 0xffffe80c0a068981 */ /* 0x002ea8000c1e1b00 */
[----:B--2---:R0:W-:Y:S04]  /*0440*/  @!P0 STG.E.64 desc[UR12][R8.64], R6 ;  /* 0x0000000608008986 */ /* 0x0041e8000c101b0c */
[----:B------:R-:W2:Y:S02]  /*0450*/  LDG.E.64 R16, desc[UR12][R10.64+-0x10] ;  /* 0xfffff00c0a107981 */ /* 0x000ea4000c1e1b00 */
[----:B--2---:R-:W-:-:S04]  /*0460*/  ISETP.GT.U32.AND P0, PT, R6, R16, PT ;  /* 0x000000100600720c */ /* 0x004fc80003f04070 */
[----:B------:R-:W-:-:S13]  /*0470*/  ISETP.GT.AND.EX P0, PT, R7, R17, PT, P0 ;  /* 0x000000110700720c */ /* 0x000fda0003f04300 */
[----:B------:R-:W-:-:S05]  /*0480*/  @!P0 VIADD R21, R15, 0x2 ;  /* 0x000000020f158836 */ /* 0x000fca0000000000 */
[----:B------:R-:W-:Y:S04]  /*0490*/  @!P0 STG.E desc[UR12][R2.64], R21 ;  /* 0x0000001502008986 */ /* 0x000fe8000c10190c */
[----:B0-----:R-:W2:Y:S04]  /*04a0*/  @!P0 LDG.E.64 R6, desc[UR12][R10.64+-0x10] ;  /* 0xfffff00c0a068981 */ /* 0x001ea8000c1e1b00 */
        /* <DEDUP_REMOVED lines=11> */
[----:B------:R-:W-:-:S05]  /*0560*/  @!P0 IADD3 R21, PT, PT, R15, 0x4, RZ ;  /* 0x000000040f158810 */ /* 0x000fca0007ffe0ff */
        /* <DEDUP_REMOVED lines=24> */
[----:B------:R-:W2:Y:S01]  /*06f0*/  LDG.E.64 R16, desc[UR12][R10.64+0x20] ;  /* 0x0000200c0a107981 */ /* 0x000ea2000c1e1b00 */
[----:B------:R-:W-:Y:S01]  /*0700*/  VIADD R15, R15, 0x8 ;  /* 0x000000080f0f7836 */ /* 0x000fe20000000000 */
[----:B--2---:R-:W-:-:S04]  /*0710*/  ISETP.GT.U32.AND P0, PT, R6, R16, PT ;  /* 0x000000100600720c */ /* 0x004fc80003f04070 */
[----:B------:R-:W-:-:S13]  /*0720*/  ISETP.GT.AND.EX P0, PT, R7, R17, PT, P0 ;  /* 0x000000110700720c */ /* 0x000fda0003f04300 */
[----:B------:R2:W-:Y:S04]  /*0730*/  @!P0 STG.E desc[UR12][R2.64], R15 ;  /* 0x0000000f02008986 */ /* 0x0005e8000c10190c */
[----:B0-----:R-:W3:Y:S01]  /*0740*/  @!P0 LDG.E.64 R6, desc[UR12][R10.64+0x20] ;  /* 0x0000200c0a068981 */ /* 0x001ee2000c1e1b00 */
[----:B------:R-:W-:Y:S02]  /*0750*/  VIADD R14, R14, 0x8 ;  /* 0x000000080e0e7836 */ /* 0x000fe40000000000 */
[----:B------:R-:W-:-:S03]  /*0760*/  VIADD R12, R12, 0x8 ;  /* 0x000000080c0c7836 */ /* 0x000fc60000000000 */
[----:B------:R-:W-:Y:S01]  /*0770*/  ISETP.NE.AND P2, PT, R14, RZ, PT ;  /* 0x000000ff0e00720c */ /* 0x000fe20003f45270 */
[----:B---3--:R2:W-:Y:S01]  /*0780*/  @!P0 STG.E.64 desc[UR12][R8.64], R6 ;  /* 0x0000000608008986 */ /* 0x0085e2000c101b0c */
[----:B------:R-:W-:-:S04]  /*0790*/  IADD3 R16, P0, PT, R10, 0x40, RZ ;  /* 0x000000400a107810 */ /* 0x000fc80007f1e0ff */
[----:B------:R-:W-:-:S07]  /*07a0*/  IADD3.X R17, PT, PT, RZ, R11, RZ, P0, !PT ;  /* 0x0000000bff117210 */ /* 0x000fce00007fe4ff */
[----:B------:R-:W-:Y:S05]  /*07b0*/  @P2 BRA `(.L_x_151) ;  /* 0xfffffffc00002947 */ /* 0x000fea000383ffff */
[----:B------:R-:W-:-:S07]  /*07c0*/  VIADD R12, R12, 0xfffffffd ;  /* 0xfffffffd0c0c7836 */ /* 0x000fce0000000000 */
.L_x_150:
[----:B------:R-:W-:-:S09]  /*07d0*/  UISETP.NE.AND UP2, UPT, UR8, URZ, UPT ;  /* 0x000000ff0800728c */ /* 0x000fd2000bf45270 */
[----:B------:R-:W-:Y:S05]  /*07e0*/  BRA.U !UP2, `(.L_x_152) ;  /* 0x000000050a147547 */ /* 0x000fea000b800000 */
[----:B------:R-:W-:Y:S05]  /*07f0*/  BRA.U !UP1, `(.L_x_153) ;  /* 0x0000000109847547 */ /* 0x000fea000b800000 */
[----:B------:R-:W-:-:S05]  /*0800*/  IMAD.WIDE R10, R12, 0x8, R4 ;  /* 0x000000080c0a7825 */ /* 0x000fca00078e0204 */
[----:B--2---:R-:W2:Y:S01]  /*0810*/  LDG.E.64 R14, desc[UR12][R10.64] ;  /* 0x0000000c0a0e7981 */ /* 0x004ea2000c1e1b00 */
[----:B------:R-:W-:Y:S01]  /*0820*/  IMAD.IADD R21, R13, 0x1, R12 ;  /* 0x000000010d157824 */ /* 0x000fe200078e020c */
[----:B--2---:R-:W-:-:S04]  /*0830*/  ISETP.GT.U32.AND P0, PT, R6, R14, PT ;  /* 0x0000000e0600720c */ /* 0x004fc80003f04070 */
[----:B------:R-:W-:-:S13]  /*0840*/  ISETP.GT.AND.EX P0, PT, R7, R15, PT, P0 ;  /* 0x0000000f0700720c */ /* 0x000fda0003f04300 */
        /* <DEDUP_REMOVED lines=14> */
[----:B------:R1:W-:Y:S04]  /*0930*/  @!P0 STG.E desc[UR12][R2.64], R19 ;  /* 0x0000001302008986 */ /* 0x0003e8000c10190c */
[----:B0-----:R-:W2:Y:S04]  /*0940*/  @!P0 LDG.E.64 R6, desc[UR12][R10.64+0x10] ;  /* 0x0000100c0a068981 */ /* 0x001ea8000c1e1b00 */
[----:B--2---:R1:W-:Y:S04]  /*0950*/  @!P0 STG.E.64 desc[UR12][R8.64], R6 ;  /* 0x0000000608008986 */ /* 0x0043e8000c101b0c */
[----:B------:R-:W2:Y:S01]  /*0960*/  LDG.E.64 R14, desc[UR12][R10.64+0x18] ;  /* 0x0000180c0a0e7981 */ /* 0x000ea2000c1e1b00 */
[----:B------:R-:W-:Y:S01]  /*0970*/  BSSY.RECONVERGENT B0, `(.L_x_154) ;  /* 0x0000008000007945 */ /* 0x000fe20003800200 */
[----:B--2---:R-:W-:-:S04]  /*0980*/  ISETP.GT.U32.AND P0, PT, R6, R14, PT ;  /* 0x0000000e0600720c */ /* 0x004fc80003f04070 */
[----:B------:R-:W-:-:S13]  /*0990*/  ISETP.GT.AND.EX P0, PT, R7, R15, PT, P0 ;  /* 0x0000000f0700720c */ /* 0x000fda0003f04300 */
[----:B-1----:R-:W-:Y:S05]  /*09a0*/  @P0 BRA `(.L_x_155) ;  /* 0x0000000000100947 */ /* 0x002fea0003800000 */
[----:B------:R-:W-:-:S05]  /*09b0*/  IADD3 R15, PT, PT, R21, 0x3, RZ ;  /* 0x00000003150f7810 */ /* 0x000fca0007ffe0ff */
[----:B------:R0:W-:Y:S04]  /*09c0*/  STG.E desc[UR12][R2.64], R15 ;  /* 0x0000000f02007986 */ /* 0x0001e8000c10190c */
[----:B------:R-:W2:Y:S04]  /*09d0*/  LDG.E.64 R6, desc[UR12][R10.64+0x18] ;  /* 0x0000180c0a067981 */ /* 0x000ea8000c1e1b00 */
[----:B--2---:R0:W-:Y:S02]  /*09e0*/  STG.E.64 desc[UR12][R8.64], R6 ;  /* 0x0000000608007986 */ /* 0x0041e4000c101b0c */
.L_x_155:
[----:B------:R-:W-:Y:S05]  /*09f0*/  BSYNC.RECONVERGENT B0 ;  /* 0x0000000000007941 */ /* 0x000fea0003800200 */
.L_x_154:
[----:B------:R-:W-:-:S07]  /*0a00*/  VIADD R12, R12, 0x4 ;  /* 0x000000040c0c7836 */ /* 0x000fce0000000000 */
.L_x_153:
[----:B------:R-:W-:Y:S01]  /*0a10*/  ULOP3.LUT UP2, URZ, UR7, 0x3, URZ, 0xc0, !UPT ;  /* 0x0000000307ff7892 */ /* 0x000fe2000f84c0ff */
[----:B------:R-:W-:Y:S08]  /*0a20*/  BSSY.RECONVERGENT B0, `(.L_x_152) ;  /* 0x0000021000007945 */ /* 0x000ff00003800200 */
[----:B------:R-:W-:Y:S05]  /*0a30*/  BRA.U !UP2, `(.L_x_156) ;  /* 0x000000010a7c7547 */ /* 0x000fea000b800000 */
[----:B------:R-:W-:Y:S05]  /*0a40*/  BRA.U !UP0, `(.L_x_157) ;  /* 0x00000001084c7547 */ /* 0x000fea000b800000 */
[----:B0-2---:R-:W-:-:S05]  /*0a50*/  IMAD.WIDE R14, R12, 0x8, R4 ;  /* 0x000000080c0e7825 */ /* 0x005fca00078e0204 */
[----:B------:R-:W2:Y:S02]  /*0a60*/  LDG.E.64 R10, desc[UR12][R14.64] ;  /* 0x0000000c0e0a7981 */ /* 0x000ea4000c1e1b00 */
[----:B--2---:R-:W-:-:S04]  /*0a70*/  ISETP.GT.U32.AND P0, PT, R6, R10, PT ;  /* 0x0000000a0600720c */ /* 0x004fc80003f04070 */
[----:B------:R-:W-:-:S13]  /*0a80*/  ISETP.GT.AND.EX P0, PT, R7, R11, PT, P0 ;  /* 0x0000000b0700720c */ /* 0x000fda0003f04300 */
[----:B------:R-:W-:-:S05]  /*0a90*/  @!P0 IMAD.IADD R17, R13, 0x1, R12 ;  /* 0x000000010d118824 */ /* 0x000fca00078e020c */
[----:B------:R0:W-:Y:S04]  /*0aa0*/  @!P0 STG.E desc[UR12][R2.64], R17 ;  /* 0x0000001102008986 */ /* 0x0001e8000c10190c */
[----:B-1----:R-:W2:Y:S04]  /*0ab0*/  @!P0 LDG.E.64 R6, desc[UR12][R14.64] ;  /* 0x0000000c0e068981 */ /* 0x002ea8000c1e1b00 */
[----:B--2---:R0:W-:Y:S04]  /*0ac0*/  @!P0 STG.E.64 desc[UR12][R8.64], R6 ;  /* 0x0000000608008986 */ /* 0x0041e8000c101b0c */
[----:B------:R-:W2:Y:S01]  /*0ad0*/  LDG.E.64 R10, desc[UR12][R14.64+0x8] ;  /* 0x0000080c0e0a7981 */ /* 0x000ea2000c1e1b00 */
[----:B------:R-:W-:Y:S01]  /*0ae0*/  BSSY.RECONVERGENT B1, `(.L_x_158) ;  /* 0x0000008000017945 */ /* 0x000fe20003800200 */
[----:B--2---:R-:W-:-:S04]  /*0af0*/  ISETP.GT.U32.AND P0, PT, R6, R10, PT ;  /* 0x0000000a0600720c */ /* 0x004fc80003f04070 */
[----:B------:R-:W-:-:S13]  /*0b00*/  ISETP.GT.AND.EX P0, PT, R7, R11, PT, P0 ;  /* 0x0000000b0700720c */ /* 0x000fda0003f04300 */
[----:B0-----:R-:W-:Y:S05]  /*0b10*/  @P0 BRA `(.L_x_159) ;  /* 0x0000000000100947 */ /* 0x001fea0003800000 */
[----:B------:R-:W-:-:S05]  /*0b20*/  IADD3 R11, PT, PT, R12, 0x1, R13 ;  /* 0x000000010c0b7810 */ /* 0x000fca0007ffe00d */
[----:B------:R0:W-:Y:S04]  /*0b30*/  STG.E desc[UR12][R2.64], R11 ;  /* 0x0000000b02007986 */ /* 0x0001e8000c10190c */
[----:B------:R-:W2:Y:S04]  /*0b40*/  LDG.E.64 R6, desc[UR12][R14.64+0x8] ;  /* 0x0000080c0e067981 */ /* 0x000ea8000c1e1b00 */
[----:B--2---:R0:W-:Y:S02]  /*0b50*/  STG.E.64 desc[UR12][R8.64], R6 ;  /* 0x0000000608007986 */ /* 0x0041e4000c101b0c */
.L_x_159:
[----:B------:R-:W-:Y:S05]  /*0b60*/  BSYNC.RECONVERGENT B1 ;  /* 0x0000000000017941 */ /* 0x000fea0003800200 */
.L_x_158:
[----:B------:R-:W-:-:S07]  /*0b70*/  VIADD R12, R12, 0x2 ;  /* 0x000000020c0c7836 */ /* 0x000fce0000000000 */
.L_x_157:
[----:B------:R-:W-:-:S09]  /*0b80*/  ULOP3.LUT UP2, URZ, UR5, 0x1, URZ, 0xc0, !UPT ;  /* 0x0000000105ff7892 */ /* 0x000fd2000f84c0ff */
[----:B------:R-:W-:Y:S05]  /*0b90*/  BRA.U !UP2, `(.L_x_156) ;  /* 0x000000010a247547 */ /* 0x000fea000b800000 */
[----:B0-----:R-:W-:-:S05]  /*0ba0*/  IMAD.WIDE R10, R12, 0x8, R4 ;  /* 0x000000080c0a7825 */ /* 0x001fca00078e0204 */
[----:B------:R-:W3:Y:S01]  /*0bb0*/  LDG.E.64 R4, desc[UR12][R10.64] ;  /* 0x0000000c0a047981 */ /* 0x000ee2000c1e1b00 */
[----:B-1----:R-:W-:Y:S01]  /*0bc0*/  IMAD.IADD R13, R13, 0x1, R12 ;  /* 0x000000010d0d7824 */ /* 0x002fe200078e020c */
[----:B---3--:R-:W-:-:S04]  /*0bd0*/  ISETP.GT.U32.AND P0, PT, R6, R4, PT ;  /* 0x000000040600720c */ /* 0x008fc80003f04070 */
[----:B------:R-:W-:-:S13]  /*0be0*/  ISETP.GT.AND.EX P0, PT, R7, R5, PT, P0 ;  /* 0x000000050700720c */ /* 0x000fda0003f04300 */
[----:B------:R-:W-:Y:S05]  /*0bf0*/  @P0 BRA `(.L_x_156) ;  /* 0x00000000000c0947 */ /* 0x000fea0003800000 */
[----:B------:R3:W-:Y:S04]  /*0c00*/  STG.E desc[UR12][R2.64], R13 ;  /* 0x0000000d02007986 */ /* 0x0007e8000c10190c */
[----:B------:R-:W4:Y:S04]  /*0c10*/  LDG.E.64 R4, desc[UR12][R10.64] ;  /* 0x0000000c0a047981 */ /* 0x000f28000c1e1b00 */
[----:B----4-:R3:W-:Y:S02]  /*0c20*/  STG.E.64 desc[UR12][R8.64], R4 ;  /* 0x0000000408007986 */ /* 0x0107e4000c101b0c */
.L_x_156:
[----:B------:R-:W-:Y:S05]  /*0c30*/  BSYNC.RECONVERGENT B0 ;  /* 0x0000000000007941 */ /* 0x000fea0003800200 */
.L_x_152:
[----:B------:R-:W-:Y:S05]  /*0c40*/  @!P1 BRA `(.L_x_160) ;  /* 0xfffffff400809947 */ /* 0x000fea000383ffff */
[----:B------:R-:W-:Y:S05]  /*0c50*/  EXIT ;  /* 0x000000000000794d */ /* 0x000fea0003800000 */
.L_x_161:
        /* <DEDUP_REMOVED lines=10> */
.L_x_223:


//--------------------- .text._Z27global_queue_indexes_of_maxPiS_PlS0_S_S0_S0_S0_S_S_S_S_S_S0_ii --------------------------
	.section	.text._Z27global_queue_indexes_of_maxPiS_PlS0_S_S0_S0_S0_S_S_S_S_S_S0_ii,"ax",@progbits
	.align	128
        .global         _Z27global_queue_indexes_of_maxPiS_PlS0_S_S0_S0_S0_S_S_S_S_S_S0_ii
        .type           _Z27global_queue_indexes_of_maxPiS_PlS0_S_S0_S0_S0_S_S_S_S_S_S0_ii,@function
        .size           _Z27global_queue_indexes_of_maxPiS_PlS0_S_S0_S0_S0_S_S_S_S_S_S0_ii,(.L_x_224 - _Z27global_queue_indexes_of_maxPiS_PlS0_S_S0_S0_S0_S_S_S_S_S_S0_ii)
        .other          _Z27global_queue_indexes_of_maxPiS_PlS0_S_S0_S0_S0_S_S_S_S_S_S0_ii,@"STO_CUDA_ENTRY STV_DEFAULT"
_Z27global_queue_indexes_of_maxPiS_PlS0_S_S0_S0_S0_S_S_S_S_S_S0_ii:
.text._Z27global_queue_indexes_of_maxPiS_PlS0_S_S0_S0_S0_S_S_S_S_S_S0_ii:
[----:B------:R-:W-:Y:S01]  /*0000*/  LDC R1, c[0x0][0x37c] ;  /* 0x0000df00ff017b82 */ /* 0x000fe20000000800 */
[----:B------:R-:W0:Y:S01]  /*0010*/  S2R R0, SR_CTAID.X ;  /* 0x0000000000007919 */ /* 0x000e220000002500 */
[----:B------:R-:W0:Y:S01]  /*0020*/  LDCU UR4, c[0x0][0x360] ;  /* 0x00006c00ff0477ac */ /* 0x000e220008000800 */
[----:B------:R-:W0:Y:S02]  /*0030*/  S2R R3, SR_TID.X ;  /* 0x0000000000037919 */ /* 0x000e240000002100 */
[----:B0-----:R-:W-:-:S05]  /*0040*/  IMAD R0, R0, UR4, R3 ;  /* 0x0000000400007c24 */ /* 0x001fca000f8e0203 */
[----:B------:R-:W-:-:S13]  /*0050*/  ISETP.GT.AND P0, PT, R0, RZ, PT ;  /* 0x000000ff0000720c */ /* 0x000fda0003f04270 */
[----:B------:R-:W-:Y:S05]  /*0060*/  @P0 EXIT ;  /* 0x000000000000094d */ /* 0x000fea0003800000 */
[----:B------:R-:W0:Y:S01]  /*0070*/  LDC.64 R4, c[0x0][0x3e0] ;  /* 0x0000f800ff047b82 */ /* 0x000e220000000a00 */
[----:B------:R-:W0:Y:S07]  /*0080*/  LDCU.64 UR6, c[0x0][0x358] ;  /* 0x00006b00ff0677ac */ /* 0x000e2e0008000a00 */
[----:B------:R-:W1:Y:S08]  /*0090*/  LDC R7, c[0x0][0x3f0] ;  /* 0x0000fc00ff077b82 */ /* 0x000e700000000800 */
[----:B------:R-:W1:Y:S01]  /*00a0*/  LDC.64 R2, c[0x0][0x388] ;  /* 0x0000e200ff027b82 */ /* 0x000e620000000a00 */
[----:B0-----:R0:W5:Y:S01]  /*00b0*/  LDG.E R14, desc[UR6][R4.64] ;  /* 0x00000006040e7981 */ /* 0x001162000c1e1900 */
[----:B------:R-:W2:Y:S01]  /*00c0*/  LDCU UR5, c[0x0][0x370] ;  /* 0x00006e00ff0577ac */ /* 0x000ea20008000800 */
[----:B-1----:R-:W-:Y:S01]  /*00d0*/  IMAD.WIDE R2, R7, 0x4, R2 ;  /* 0x0000000407027825 */ /* 0x002fe200078e0202 */
[----:B0-2---:R-:W-:-:S12]  /*00e0*/  UIMAD UR4, UR4, UR5, URZ ;  /* 0x00000005040472a4 */ /* 0x005fd8000f8e02ff */
.L_x_167:
[----:B-----5:R-:W-:Y:S01]  /*00f0*/  ISETP.GE.AND P0, PT, R14, RZ, PT ;  /* 0x000000ff0e00720c */ /* 0x020fe20003f06270 */
[----:B------:R-:W-:Y:S01]  /*0100*/  VIADD R0, R0, UR4 ;  /* 0x0000000400007c36 */ /* 0x000fe20008000000 */
[----:B------:R-:W-:Y:S04]  /*0110*/  BSSY.RECONVERGENT B0, `(.L_x_162) ;  /* 0x0000019000007945 */ /* 0x000fe80003800200 */
[----:B------:R-:W-:-:S07]  /*0120*/  ISETP.GE.AND P1, PT, R0, 0x1, PT ;  /* 0x000000010000780c */ /* 0x000fce0003f26270 */
[----:B--2---:R-:W-:Y:S06]  /*0130*/  @!P0 BRA `(.L_x_163) ;  /* 0x0000000000588947 */ /* 0x004fec0003800000 */
[----:B------:R-:W0:Y:S01]  /*0140*/  LDC.64 R4, c[0x0][0x3e8] ;  /* 0x0000fa00ff047b82 */ /* 0x000e220000000a00 */
[----:B------:R-:W-:-:S07]  /*0150*/  IMAD.MOV.U32 R15, RZ, RZ, RZ ;  /* 0x000000ffff0f7224 */ /* 0x000fce00078e00ff */
[----:B------:R-:W1:Y:S08]  /*0160*/  LDC.64 R6, c[0x0][0x398] ;  /* 0x0000e600ff067b82 */ /* 0x000e700000000a00 */
[----:B------:R-:W2:Y:S02]  /*0170*/  LDC.64 R8, c[0x0][0x380] ;  /* 0x0000e000ff087b82 */ /* 0x000ea40000000a00 */
.L_x_166:
[----:B-1----:R-:W-:Y:S01]  /*0180*/  IMAD.WIDE.U32 R12, R15, 0x8, R6 ;  /* 0x000000080f0c7825 */ /* 0x002fe200078e0006 */
[----:B0-----:R-:W3:Y:S05]  /*0190*/  LDG.E.64 R10, desc[UR6][R4.64+0x8] ;  /* 0x00000806040a7981 */ /* 0x001eea000c1e1b00 */
[----:B------:R-:W3:Y:S01]  /*01a0*/  LDG.E.64 R12, desc[UR6][R12.64] ;  /* 0x000000060c0c7981 */ /* 0x000ee2000c1e1b00 */
[----:B------:R-:W-:Y:S01]  /*01b0*/  BSSY.RECONVERGENT B1, `(.L_x_164) ;  /* 0x000000b000017945 */ /* 0x000fe20003800200 */
[----:B---3--:R-:W-:-:S04]  /*01c0*/  ISETP.NE.U32.AND P0, PT, R10, R12, PT ;  /* 0x0000000c0a00720c */ /* 0x008fc80003f05070 */
[----:B------:R-:W-:-:S13]  /*01d0*/  ISETP.NE.AND.EX P0, PT, R11, R13, PT, P0 ;  /* 0x0000000d0b00720c */ /* 0x000fda0003f05300 */
[----:B------:R-:W-:Y:S05]  /*01e0*/  @P0 BRA `(.L_x_165) ;  /* 0x00000000001c0947 */ /* 0x000fea0003800000 */
[----:B------:R-:W3:Y:S01]  /*01f0*/  LDG.E R11, desc[UR6][R2.64] ;  /* 0x00000006020b7981 */ /* 0x000ee2000c1e1900 */
[----:B------:R-:W0:Y:S01]  /*0200*/  LDC.64 R12, c[0x0][0x3e0] ;  /* 0x0000f800ff0c7b82 */ /* 0x000e220000000a00 */
[C---:B---3--:R-:W-:Y:S01]  /*0210*/  IADD3 R17, PT, PT, R11.reuse, -0x1, RZ ;  /* 0xffffffff0b117810 */ /* 0x048fe20007ffe0ff */
[----:B--2---:R-:W-:-:S04]  /*0220*/  IMAD.WIDE R10, R11, 0x4, R8 ;  /* 0x000000040b0a7825 */ /* 0x004fc800078e0208 */
[----:B------:R1:W-:Y:S04]  /*0230*/  STG.E desc[UR6][R2.64], R17 ;  /* 0x0000001102007986 */ /* 0x0003e8000c101906 */
[----:B------:R1:W-:Y:S04]  /*0240*/  STG.E desc[UR6][R10.64+-0x4], R15 ;  /* 0xfffffc0f0a007986 */ /* 0x0003e8000c101906 */
[----:B0-----:R1:W5:Y:S02]  /*0250*/  LDG.E R14, desc[UR6][R12.64] ;  /* 0x000000060c0e7981 */ /* 0x001364000c1e1900 */
.L_x_165:
[----:B------:R-:W-:Y:S05]  /*0260*/  BSYNC.RECONVERGENT B1 ;  /* 0x0000000000017941 */ /* 0x000fea0003800200 */
.L_x_164:
[C---:B-----5:R-:W-:Y:S01]  /*0270*/  ISETP.GE.AND P0, PT, R15.reuse, R14, PT ;  /* 0x0000000e0f00720c */ /* 0x060fe20003f06270 */
[----:B-1----:R-:W-:-:S12]  /*0280*/  VIADD R15, R15, 0x1 ;  /* 0x000000010f0f7836 */ /* 0x002fd80000000000 */
[----:B------:R-:W-:Y:S05]  /*0290*/  @!P0 BRA `(.L_x_166) ;  /* 0xfffffffc00b88947 */ /* 0x000fea000383ffff */
.L_x_163:
[----:B------:R-:W-:Y:S05]  /*02a0*/  BSYNC.RECONVERGENT B0 ;  /* 0x0000000000007941 */ /* 0x000fea0003800200 */
.L_x_162:
[----:B------:R-:W-:Y:S05]  /*02b0*/  @!P1 BRA `(.L_x_167) ;  /* 0xfffffffc008c9947 */ /* 0x000fea000383ffff */
[----:B------:R-:W-:Y:S05]  /*02c0*/  EXIT ;  /* 0x000000000000794d */ /* 0x000fea0003800000 */
.L_x_168:
        /* <DEDUP_REMOVED lines=11> */
.L_x_224:


//--------------------- .text._Z19global_matrix_truncPiS_PlS0_S_S0_S0_S0_S_S_S_S_S_S0_ii --------------------------
	.section	.text._Z19global_matrix_truncPiS_PlS0_S_S0_S0_S0_S_S_S_S_S_S0_ii,"ax",@progbits
	.align	128
        .global         _Z19global_matrix_truncPiS_PlS0_S_S0_S0_S0_S_S_S_S_S_S0_ii
        .type           _Z19global_matrix_truncPiS_PlS0_S_S0_S0_S0_S_S_S_S_S_S0_ii,@function
        .size           _Z19global_matrix_truncPiS_PlS0_S_S0_S0_S0_S_S_S_S_S_S0_ii,(.L_x_225 - _Z19global_matrix_truncPiS_PlS0_S_S0_S0_S0_S_S_S_S_S_S0_ii)
        .other          _Z19global_matrix_truncPiS_PlS0_S_S0_S0_S0_S_S_S_S_S_S0_ii,@"STO_CUDA_ENTRY STV_DEFAULT"
_Z19global_matrix_truncPiS_PlS0_S_S0_S0_S0_S_S_S_S_S_S0_ii:
.text._Z19global_matrix_truncPiS_PlS0_S_S0_S0_S0_S_S_S_S_S_S0_ii:
[----:B------:R-:W-:Y:S01]  /*0000*/  LDC R1, c[0x0][0x37c] ;  /* 0x0000df00ff017b82 */ /* 0x000fe20000000800 */
[----:B------:R-:W0:Y:S07]  /*0010*/  S2R R13, SR_CTAID.X ;  /* 0x00000000000d7919 */ /* 0x000e2e0000002500 */
[----:B------:R-:W1:Y:S01]  /*0020*/  LDC R0, c[0x0][0x3f0] ;  /* 0x0000fc00ff007b82 */ /* 0x000e620000000800 */
[----:B------:R-:W0:Y:S01]  /*0030*/  LDCU UR4, c[0x0][0x360] ;  /* 0x00006c00ff0477ac */ /* 0x000e220008000800 */
[----:B------:R-:W0:Y:S01]  /*0040*/  S2R R2, SR_TID.X ;  /* 0x0000000000027919 */ /* 0x000e220000002100 */
[----:B-1----:R-:W-:-:S05]  /*0050*/  IADD3 R0, PT, PT, R0, -0x1, RZ ;  /* 0xffffffff00007810 */ /* 0x002fca0007ffe0ff */
[----:B------:R-:W-:Y:S02]  /*0060*/  IMAD R6, R0, R0, RZ ;  /* 0x0000000000067224 */ /* 0x000fe400078e02ff */
[----:B0-----:R-:W-:-:S05]  /*0070*/  IMAD R13, R13, UR4, R2 ;  /* 0x000000040d0d7c24 */ /* 0x001fca000f8e0202 */
[----:B------:R-:W-:-:S13]  /*0080*/  ISETP.GE.AND P0, PT, R13, R6, PT ;  /* 0x000000060d00720c */ /* 0x000fda0003f06270 */
[----:B------:R-:W-:Y:S05]  /*0090*/  @P0 EXIT ;  /* 0x000000000000094d */ /* 0x000fea0003800000 */
[----:B------:R-:W-:Y:S01]  /*00a0*/  IABS R7, R0 ;  /* 0x0000000000077213 */ /* 0x000fe20000000000 */
[----:B------:R-:W0:Y:S01]  /*00b0*/  LDC R8, c[0x0][0x3f0] ;  /* 0x0000fc00ff087b82 */ /* 0x000e220000000800 */
[----:B------:R-:W1:Y:S02]  /*00c0*/  LDCU UR5, c[0x0][0x370] ;  /* 0x00006e00ff0577ac */ /* 0x000e640008000800 */
[----:B------:R-:W2:Y:S01]  /*00d0*/  I2F.RP R9, R7 ;  /* 0x0000000700097306 */ /* 0x000ea20000209400 */
[----:B------:R-:W3:Y:S04]  /*00e0*/  LDCU.64 UR6, c[0x0][0x358] ;  /* 0x00006b00ff0677ac */ /* 0x000ee80008000a00 */
[----:B------:R-:W4:Y:S01]  /*00f0*/  LDC.64 R2, c[0x0][0x3b0] ;  /* 0x0000ec00ff027b82 */ /* 0x000f220000000a00 */
[----:B------:R-:W0:Y:S07]  /*0100*/  LDCU UR8, c[0x0][0x3f0] ;  /* 0x00007e00ff0877ac */ /* 0x000e2e0008000800 */
[----:B------:R-:W0:Y:S01]  /*0110*/  LDC.64 R4, c[0x0][0x3b8] ;  /* 0x0000ee00ff047b82 */ /* 0x000e220000000a00 */
[----:B--2---:R-:W2:Y:S01]  /*0120*/  MUFU.RCP R9, R9 ;  /* 0x0000000900097308 */ /* 0x004ea20000001000 */
[----:B-1----:R-:W-:Y:S01]  /*0130*/  UIMAD UR4, UR4, UR5, URZ ;  /* 0x00000005040472a4 */ /* 0x002fe2000f8e02ff */
[----:B--2---:R-:W-:-:S06]  /*0140*/  IADD3 R10, PT, PT, R9, 0xffffffe, RZ ;  /* 0x0ffffffe090a7810 */ /* 0x004fcc0007ffe0ff */
[----:B------:R1:W2:Y:S02]  /*0150*/  F2I.FTZ.U32.TRUNC.NTZ R11, R10 ;  /* 0x0000000a000b7305 */ /* 0x0002a4000021f000 */
[----:B-1----:R-:W-:Y:S02]  /*0160*/  HFMA2 R10, -RZ, RZ, 0, 0 ;  /* 0x00000000ff0a7431 */ /* 0x002fe400000001ff */
[----:B--2---:R-:W-:-:S04]  /*0170*/  IMAD.MOV R12, RZ, RZ, -R11 ;  /* 0x000000ffff0c7224 */ /* 0x004fc800078e0a0b */
[----:B------:R-:W-:-:S04]  /*0180*/  IMAD R9, R12, R7, RZ ;  /* 0x000000070c097224 */ /* 0x000fc800078e02ff */
[----:B------:R-:W-:-:S04]  /*0190*/  IMAD.HI.U32 R9, R11, R9, R10 ;  /* 0x000000090b097227 */ /* 0x000fc800078e000a */
[----:B0--34-:R-:W-:-:S07]  /*01a0*/  IMAD.MOV.U32 R11, RZ, RZ, R13 ;  /* 0x000000ffff0b7224 */ /* 0x019fce00078e000d */
.L_x_176:
[----:B0123--:R-:W0:Y:S02]  /*01b0*/  LDC.64 R12, c[0x0][0x3e0] ;  /* 0x0000f800ff0c7b82 */ /* 0x00fe240000000a00 */
[----:B0-----:R-:W2:Y:S01]  /*01c0*/  LDG.E R15, desc[UR6][R12.64] ;  /* 0x000000060c0f7981 */ /* 0x001ea2000c1e1900 */
[----:B------:R-:W-:Y:S01]  /*01d0*/  IABS R10, R0 ;  /* 0x00000000000a7213 */ /* 0x000fe20000000000 */
[----:B------:R-:W-:Y:S01]  /*01e0*/  BSSY.RECONVERGENT B0, `(.L_x_169) ;  /* 0x0000043000007945 */ /* 0x000fe20003800200 */
[----:B------:R-:W-:-:S03]  /*01f0*/  IABS R14, R11 ;  /* 0x0000000b000e7213 */ /* 0x000fc60000000000 */
[----:B------:R-:W-:Y:S01]  /*0200*/  BSSY.RELIABLE B1, `(.L_x_170) ;  /* 0x000003a000017945 */ /* 0x000fe20003800100 */
[----:B------:R-:W-:Y:S01]  /*0210*/  IADD3 R17, PT, PT, RZ, -R10, RZ ;  /* 0x8000000aff117210 */ /* 0x000fe20007ffe0ff */
[----:B------:R-:W-:-:S04]  /*0220*/  IMAD.HI.U32 R10, R9, R14, RZ ;  /* 0x0000000e090a7227 */ /* 0x000fc800078e00ff */
[----:B------:R-:W-:Y:S01]  /*0230*/  IMAD R14, R10, R17, R14 ;  /* 0x000000110a0e7224 */ /* 0x000fe200078e020e */
[----:B------:R-:W-:-:S04]  /*0240*/  IABS R17, R0 ;  /* 0x0000000000117213 */ /* 0x000fc80000000000 */
[----:B------:R-:W-:-:S13]  /*0250*/  ISETP.GT.U32.AND P2, PT, R7, R14, PT ;  /* 0x0000000e0700720c */ /* 0x000fda0003f44070 */
[----:B------:R-:W-:Y:S01]  /*0260*/  @!P2 IMAD.IADD R14, R14, 0x1, -R17 ;  /* 0x000000010e0ea824 */ /* 0x000fe200078e0a11 */
[----:B------:R-:W-:Y:S02]  /*0270*/  @!P2 IADD3 R10, PT, PT, R10, 0x1, RZ ;  /* 0x000000010a0aa810 */ /* 0x000fe40007ffe0ff */
[----:B------:R-:W-:Y:S02]  /*0280*/  ISETP.NE.AND P2, PT, R0, RZ, PT ;  /* 0x000000ff0000720c */ /* 0x000fe40003f45270 */
[----:B------:R-:W-:Y:S02]  /*0290*/  ISETP.GE.U32.AND P0, PT, R14, R7, PT ;  /* 0x000000070e00720c */ /* 0x000fe40003f06070 */
[----:B------:R-:W-:-:S04]  /*02a0*/  LOP3.LUT R14, R11, R0, RZ, 0x3c, !PT ;  /* 0x000000000b0e7212 */ /* 0x000fc800078e3cff */
[----:B------:R-:W-:-:S07]  /*02b0*/  ISETP.GE.AND P1, PT, R14, RZ, PT ;  /* 0x000000ff0e00720c */ /* 0x000fce0003f26270 */
[----:B------:R-:W-:-:S05]  /*02c0*/  @P0 VIADD R10, R10, 0x1 ;  /* 0x000000010a0a0836 */ /* 0x000fca0000000000 */
[----:B------:R-:W-:-:S05]  /*02d0*/  MOV R14, R10 ;  /* 0x0000000a000e7202 */ /* 0x000fca0000000f00 */
[----:B------:R-:W-:Y:S01]  /*02e0*/  @!P1 IMAD.MOV R14, RZ, RZ, -R14 ;  /* 0x000000ffff0e9224 */ /* 0x000fe200078e0a0e */
[----:B------:R-:W-:-:S04]  /*02f0*/  @!P2 LOP3.LUT R14, RZ, R0, RZ, 0x33, !PT ;  /* 0x00000000ff0ea212 */ /* 0x000fc800078e33ff */
[----:B------:R-:W-:-:S05]  /*0300*/  IADD3 R10, PT, PT, -R14, RZ, RZ ;  /* 0x000000ff0e0a7210 */ /* 0x000fca0007ffe1ff */
[----:B------:R-:W-:Y:S01]  /*0310*/  IMAD R17, R0, R10, R11 ;  /* 0x0000000a00117224 */ /* 0x000fe200078e020b */
[----:B--2---:R-:W-:-:S13]  /*0320*/  ISETP.GE.AND P0, PT, R14, R15, PT ;  /* 0x0000000f0e00720c */ /* 0x004fda0003f06270 */
[----:B------:R-:W-:Y:S05]  /*0330*/  @P0 BRA `(.L_x_171) ;  /* 0x0000000000600947 */ /* 0x000fea0003800000 */
[----:B------:R-:W2:Y:S02]  /*0340*/  LDG.E R12, desc[UR6][R12.64+0x4] ;  /* 0x000004060c0c7981 */ /* 0x000ea4000c1e1900 */
[----:B--2---:R-:W-:-:S13]  /*0350*/  ISETP.GE.AND P0, PT, R17, R12, PT ;  /* 0x0000000c1100720c */ /* 0x004fda0003f06270 */
[----:B------:R-:W-:Y:S05]  /*0360*/  @!P0 BREAK.RELIABLE B1 ;  /* 0x0000000000018942 */ /* 0x000fea0003800100 */
[----:B------:R-:W-:Y:S05]  /*0370*/  @P0 BRA `(.L_x_172) ;  /* 0x0000000000180947 */ /* 0x000fea0003800000 */
[----:B------:R-:W-:-:S04]  /*0380*/  IMAD R13, R14, UR8, R17 ;  /* 0x000000080e0d7c24 */ /* 0x000fc8000f8e0211 */
[----:B------:R-:W-:-:S06]  /*0390*/  IMAD.WIDE R12, R13, 0x8, R4 ;  /* 0x000000080d0c7825 */ /* 0x000fcc00078e0204 */
[----:B------:R-:W2:Y:S01]  /*03a0*/  LDG.E.64 R12, desc[UR6][R12.64] ;  /* 0x000000060c0c7981 */ /* 0x000ea2000c1e1b00 */
[----:B------:R-:W-:-:S05]  /*03b0*/  IMAD.WIDE R14, R11, 0x8, R2 ;  /* 0x000000080b0e7825 */ /* 0x000fca00078e0202 */
[----:B--2---:R0:W-:Y:S01]  /*03c0*/  STG.E.64 desc[UR6][R14.64], R12 ;  /* 0x0000000c0e007986 */ /* 0x0041e2000c101b06 */
[----:B------:R-:W-:Y:S05]  /*03d0*/  BRA `(.L_x_173) ;  /* 0x00000000008c7947 */ /* 0x000fea0003800000 */
.L_x_172:
[----:B------:R-:W-:-:S13]  /*03e0*/  ISETP.GE.AND P0, PT, R17, R12, PT ;  /* 0x0000000c1100720c */ /* 0x000fda0003f06270 */
[----:B------:R-:W-:Y:S05]  /*03f0*/  @P0 BREAK.RELIABLE B1 ;  /* 0x0000000000010942 */ /* 0x000fea0003800100 */
[----:B------:R-:W-:Y:S05]  /*0400*/  @!P0 BRA `(.L_x_174) ;  /* 0x00000000001c8947 */ /* 0x000fea0003800000 */
[----:B------:R-:W-:-:S04]  /*0410*/  IMAD R13, R14, UR8, R17 ;  /* 0x000000080e0d7c24 */ /* 0x000fc8000f8e0211 */
[----:B------:R-:W-:-:S04]  /*0420*/  VIADD R13, R13, 0x1 ;  /* 0x000000010d0d7836 */ /* 0x000fc80000000000 */
[----:B------:R-:W-:-:S06]  /*0430*/  IMAD.WIDE R12, R13, 0x8, R4 ;  /* 0x000000080d0c7825 */ /* 0x000fcc00078e0204 */
[----:B------:R-:W2:Y:S01]  /*0440*/  LDG.E.64 R12, desc[UR6][R12.64] ;  /* 0x000000060c0c7981 */ /* 0x000ea2000c1e1b00 */
[----:B------:R-:W-:-:S05]  /*0450*/  IMAD.WIDE R14, R11, 0x8, R2 ;  /* 0x000000080b0e7825 */ /* 0x000fca00078e0202 */
[----:B--2---:R1:W-:Y:S01]  /*0460*/  STG.E.64 desc[UR6][R14.64], R12 ;  /* 0x0000000c0e007986 */ /* 0x0043e2000c101b06 */
[----:B------:R-:W-:Y:S05]  /*0470*/  BRA `(.L_x_173) ;  /* 0x0000000000647947 */ /* 0x000fea0003800000 */
.L_x_174:
[----:B------:R-:W-:-:S13]  /*0480*/  ISETP.GE.AND P0, PT, R14, R15, PT ;  /* 0x0000000f0e00720c */ /* 0x000fda0003f06270 */
[----:B------:R-:W-:Y:S05]  /*0490*/  @!P0 BREAK.RELIABLE B1 ;  /* 0x0000000000018942 */ /* 0x000fea0003800100 */
[----:B------:R-:W-:Y:S05]  /*04a0*/  @!P0 BRA `(.L_x_173) ;  /* 0x0000000000588947 */ /* 0x000fea0003800000 */
[----:B------:R-:W-:Y:S05]  /*04b0*/  BRA `(.L_x_175) ;  /* 0x00000000002c7947 */ /* 0x000fea0003800000 */
.L_x_171:
[----:B------:R-:W2:Y:S02]  /*04c0*/  LDG.E R12, desc[UR6][R12.64+0x4] ;  /* 0x000004060c0c7981 */ /* 0x000ea4000c1e1900 */
[----:B--2---:R-:W-:-:S13]  /*04d0*/  ISETP.GE.AND P0, PT, R17, R12, PT ;  /* 0x0000000c1100720c */ /* 0x004fda0003f06270 */
[----:B------:R-:W-:Y:S05]  /*04e0*/  @!P0 BREAK.RELIABLE B1 ;  /* 0x0000000000018942 */ /* 0x000fea0003800100 */
[----:B------:R-:W-:Y:S05]  /*04f0*/  @P0 BRA `(.L_x_175) ;  /* 0x00000000001c0947 */ /* 0x000fea0003800000 */
[----:B------:R-:W-:-:S05]  /*0500*/  IMAD R10, R14, R8, R8 ;  /* 0x000000080e0a7224 */ /* 0x000fca00078e0208 */
[----:B------:R-:W-:-:S05]  /*0510*/  IADD3 R13, PT, PT, R17, R10, RZ ;  /* 0x0000000a110d7210 */ /* 0x000fca0007ffe0ff */
[----:B------:R-:W-:-:S06]  /*0520*/  IMAD.WIDE R12, R13, 0x8, R4 ;  /* 0x000000080d0c7825 */ /* 0x000fcc00078e0204 */
[----:B------:R-:W2:Y:S01]  /*0530*/  LDG.E.64 R12, desc[UR6][R12.64] ;  /* 0x000000060c0c7981 */ /* 0x000ea2000c1e1b00 */
[----:B------:R-:W-:-:S05]  /*0540*/  IMAD.WIDE R14, R11, 0x8, R2 ;  /* 0x000000080b0e7825 */ /* 0x000fca00078e0202 */
[----:B--2---:R2:W-:Y:S01]  /*0550*/  STG.E.64 desc[UR6][R14.64], R12 ;  /* 0x0000000c0e007986 */ /* 0x0045e2000c101b06 */
[----:B------:R-:W-:Y:S05]  /*0560*/  BRA `(.L_x_173) ;  /* 0x0000000000287947 */ /* 0x000fea0003800000 */
.L_x_175:
[----:B------:R-:W-:-:S13]  /*0570*/  ISETP.GE.AND P0, PT, R17, R12, PT ;  /* 0x0000000c1100720c */ /* 0x000fda0003f06270 */
[----:B------:R-:W-:Y:S05]  /*0580*/  @!P0 BREAK.RELIABLE B1 ;  /* 0x0000000000018942 */ /* 0x000fea0003800100 */
[----:B------:R-:W-:Y:S05]  /*0590*/  @!P0 BRA `(.L_x_173) ;  /* 0x00000000001c8947 */ /* 0x000fea0003800000 */
[----:B------:R-:W-:Y:S05]  /*05a0*/  BSYNC.RELIABLE B1 ;  /* 0x0000000000017941 */ /* 0x000fea0003800100 */
.L_x_170:
[----:B------:R-:W-:-:S05]  /*05b0*/  IMAD R14, R14, R8, R8 ;  /* 0x000000080e0e7224 */ /* 0x000fca00078e0208 */
[----:B------:R-:W-:-:S05]  /*05c0*/  IADD3 R13, PT, PT, R17, 0x1, R14 ;  /* 0x00000001110d7810 */ /* 0x000fca0007ffe00e */
[----:B------:R-:W-:-:S06]  /*05d0*/  IMAD.WIDE R12, R13, 0x8, R4 ;  /* 0x000000080d0c7825 */ /* 0x000fcc00078e0204 */
[----:B------:R-:W2:Y:S01]  /*05e0*/  LDG.E.64 R12, desc[UR6][R12.64] ;  /* 0x000000060c0c7981 */ /* 0x000ea2000c1e1b00 */
[----:B------:R-:W-:-:S05]  /*05f0*/  IMAD.WIDE R14, R11, 0x8, R2 ;  /* 0x000000080b0e7825 */ /* 0x000fca00078e0202 */
[----:B--2---:R3:W-:Y:S02]  /*0600*/  STG.E.64 desc[UR6][R14.64], R12 ;  /* 0x0000000c0e007986 */ /* 0x0047e4000c101b06 */
.L_x_173:
[----:B------:R-:W-:Y:S05]  /*0610*/  BSYNC.RECONVERGENT B0 ;  /* 0x0000000000007941 */ /* 0x000fea0003800200 */
.L_x_169:
[----:B------:R-:W-:-:S05]  /*0620*/  VIADD R11, R11, UR4 ;  /* 0x000000040b0b7c36 */ /* 0x000fca0008000000 */
[----:B------:R-:W-:-:S13]  /*0630*/  ISETP.GE.AND P0, PT, R11, R6, PT ;  /* 0x000000060b00720c */ /* 0x000fda0003f06270 */
[----:B------:R-:W-:Y:S05]  /*0640*/  @!P0 BRA `(.L_x_176) ;  /* 0xfffffff800d88947 */ /* 0x000fea000383ffff */
[----:B------:R-:W-:Y:S05]  /*0650*/  EXIT ;  /* 0x000000000000794d */ /* 0x000fea0003800000 */
.L_x_177:
        /* <DEDUP_REMOVED lines=10> */
.L_x_225:


//--------------------- .text._Z20global_add_forbiddenPiS_PlS0_S_S0_S0_S0_S_S_S_S_S_S0_ii --------------------------
	.section	.text._Z20global_add_forbiddenPiS_PlS0_S_S0_S0_S0_S_S_S_S_S_S0_ii,"ax",@progbits
	.align	128
        .global         _Z20global_add_forbiddenPiS_PlS0_S_S0_S0_S0_S_S_S_S_S_S0_ii
        .type           _Z20global_add_forbiddenPiS_PlS0_S_S0_S0_S0_S_S_S_S_S_S0_ii,@function
        .size           _Z20global_add_forbiddenPiS_PlS0_S_S0_S0_S0_S_S_S_S_S_S0_ii,(.L_x_226 - _Z20global_add_forbiddenPiS_PlS0_S_S0_S0_S0_S_S_S_S_S_S0_ii)
        .other          _Z20global_add_forbiddenPiS_PlS0_S_S0_S0_S0_S_S_S_S_S_S0_ii,@"STO_CUDA_ENTRY STV_DEFAULT"
_Z20global_add_forbiddenPiS_PlS0_S_S0_S0_S0_S_S_S_S_S_S0_ii:
.text._Z20global_add_forbiddenPiS_PlS0_S_S0_S0_S0_S_S_S_S_S_S0_ii:
[----:B------:R-:W-:Y:S01]  /*0000*/  LDC R1, c[0x0][0x37c] ;  /* 0x0000df00ff017b82 */ /* 0x000fe20000000800 */
[----:B------:R-:W0:Y:S01]  /*0010*/  S2R R0, SR_CTAID.X ;  /* 0x0000000000007919 */ /* 0x000e220000002500 */
[----:B------:R-:W0:Y:S01]  /*0020*/  LDCU UR4, c[0x0][0x360] ;  /* 0x00006c00ff0477ac */ /* 0x000e220008000800 */
[----:B------:R-:W0:Y:S01]  /*0030*/  S2R R3, SR_TID.X ;  /* 0x0000000000037919 */ /* 0x000e220000002100 */
[----:B------:R-:W1:Y:S01]  /*0040*/  LDCU.64 UR8, c[0x0][0x3f0] ;  /* 0x00007e00ff0877ac */ /* 0x000e620008000a00 */
[----:B0-----:R-:W-:-:S04]  /*0050*/  IMAD R0, R0, UR4, R3 ;  /* 0x0000000400007c24 */ /* 0x001fc8000f8e0203 */
[----:B-1----:R-:W-:-:S05]  /*0060*/  VIADD R0, R0, UR8 ;  /* 0x0000000800007c36 */ /* 0x002fca0008000000 */
[----:B------:R-:W-:-:S13]  /*0070*/  ISETP.GE.AND P0, PT, R0, UR9, PT ;  /* 0x0000000900007c0c */ /* 0x000fda000bf06270 */
[----:B------:R-:W-:Y:S05]  /*0080*/  @P0 EXIT ;  /* 0x000000000000094d */ /* 0x000fea0003800000 */
[----:B------:R-:W0:Y:S01]  /*0090*/  LDCU UR6, c[0x0][0x370] ;  /* 0x00006e00ff0677ac */ /* 0x000e220008000800 */
[----:B------:R-:W-:Y:S01]  /*00a0*/  UISETP.LT.AND UP0, UPT, URZ, UR8, UPT ;  /* 0x00000008ff00728c */ /* 0x000fe2000bf01270 */
[----:B------:R-:W1:Y:S03]  /*00b0*/  LDCU.64 UR10, c[0x0][0x358] ;  /* 0x00006b00ff0a77ac */ /* 0x000e660008000a00 */
[----:B------:R-:W-:Y:S02]  /*00c0*/  USEL UR5, URZ, UR8, UP0 ;  /* 0x00000008ff057287 */ /* 0x000fe40008000000 */
[----:B0-----:R-:W-:Y:S02]  /*00d0*/  UIMAD UR4, UR4, UR6, URZ ;  /* 0x00000006040472a4 */ /* 0x001fe4000f8e02ff */
[----:B-1----:R-:W-:-:S12]  /*00e0*/  UIADD3 UR6, UPT, UPT, UR5, -0x1, URZ ;  /* 0xffffffff05067890 */ /* 0x002fd8000fffe0ff */
.L_x_184:
[----:B0-----:R-:W0:Y:S01]  /*00f0*/  LDC.64 R2, c[0x0][0x3d8] ;  /* 0x0000f600ff027b82 */ /* 0x001e220000000a00 */
[----:B------:R-:W1:Y:S01]  /*0100*/  LDCU UR8, c[0x0][0x3f4] ;  /* 0x00007e80ff0877ac */ /* 0x000e620008000800 */
[----:B------:R-:W-:Y:S01]  /*0110*/  IMAD.MOV.U32 R13, RZ, RZ, R0 ;  /* 0x000000ffff0d7224 */ /* 0x000fe200078e0000 */
[----:B------:R-:W-:Y:S01]  /*0120*/  BSSY.RECONVERGENT B0, `(.L_x_178) ;  /* 0x0000013000007945 */ /* 0x000fe20003800200 */
[----:B------:R-:W-:Y:S01]  /*0130*/  ISETP.NE.AND P0, PT, RZ, UR5, PT ;  /* 0x00000005ff007c0c */ /* 0x000fe2000bf05270 */
[----:B------:R-:W2:Y:S03]  /*0140*/  LDCU UR7, c[0x0][0x3f0] ;  /* 0x00007e00ff0777ac */ /* 0x000ea60008000800 */
[----:B------:R-:W3:Y:S01]  /*0150*/  LDC.64 R4, c[0x0][0x3c0] ;  /* 0x0000f000ff047b82 */ /* 0x000ee20000000a00 */
[----:B--2---:R-:W-:Y:S02]  /*0160*/  IMAD.U32 R8, RZ, RZ, UR7 ;  /* 0x00000007ff087e24 */ /* 0x004fe4000f8e00ff */
[C---:B0-----:R-:W-:Y:S01]  /*0170*/  IMAD.WIDE R6, R0.reuse, 0x4, R2 ;  /* 0x0000000400067825 */ /* 0x041fe200078e0202 */
[----:B------:R-:W-:-:S04]  /*0180*/  IADD3 R0, PT, PT, R0, UR4, RZ ;  /* 0x0000000400007c10 */ /* 0x000fc8000fffe0ff */
[----:B-1----:R-:W-:-:S13]  /*0190*/  ISETP.GE.AND P2, PT, R0, UR8, PT ;  /* 0x0000000800007c0c */ /* 0x002fda000bf46270 */
.L_x_180:
[----:B------:R-:W-:Y:S02]  /*01a0*/  ISETP.GE.AND P1, PT, R8, 0x1, PT ;  /* 0x000000010800780c */ /* 0x000fe40003f26270 */
[----:B------:R-:W-:-:S11]  /*01b0*/  MOV R9, UR6 ;  /* 0x0000000600097c02 */ /* 0x000fd60008000f00 */
[----:B------:R-:W-:Y:S05]  /*01c0*/  @!P1 BRA `(.L_x_179) ;  /* 0x0000000000209947 */ /* 0x000fea0003800000 */
[----:B------:R-:W-:Y:S01]  /*01d0*/  VIADD R9, R8, 0xffffffff ;  /* 0xffffffff08097836 */ /* 0x000fe20000000000 */
[----:B------:R-:W2:Y:S03]  /*01e0*/  LDG.E R11, desc[UR10][R6.64] ;  /* 0x0000000a060b7981 */ /* 0x000ea6000c1e1900 */
[----:B---3--:R-:W-:-:S06]  /*01f0*/  IMAD.WIDE.U32 R2, R9, 0x4, R4 ;  /* 0x0000000409027825 */ /* 0x008fcc00078e0004 */
[----:B------:R-:W2:Y:S01]  /*0200*/  LDG.E R2, desc[UR10][R2.64] ;  /* 0x0000000a02027981 */ /* 0x000ea2000c1e1900 */
[----:B------:R-:W-:Y:S02]  /*0210*/  MOV R8, R9 ;  /* 0x0000000900087202 */ /* 0x000fe40000000f00 */
[----:B--2---:R-:W-:-:S13]  /*0220*/  ISETP.NE.AND P1, PT, R2, R11, PT ;  /* 0x0000000b0200720c */ /* 0x004fda0003f25270 */
[----:B------:R-:W-:Y:S05]  /*0230*/  @P1 BRA `(.L_x_180) ;  /* 0xfffffffc00d81947 */ /* 0x000fea000383ffff */
[----:B------:R-:W-:-:S13]  /*0240*/  PLOP3.LUT P0, PT, PT, PT, PT, 0x80, 0x8 ;  /* 0x000000000008781c */ /* 0x000fda0003f0f070 */
.L_x_179:
[----:B------:R-:W-:Y:S05]  /*0250*/  BSYNC.RECONVERGENT B0 ;  /* 0x0000000000007941 */ /* 0x000fea0003800200 */
.L_x_178:
[----:B------:R-:W0:Y:S01]  /*0260*/  LDC.64 R2, c[0x0][0x3d0] ;  /* 0x0000f400ff027b82 */ /* 0x000e220000000a00 */
[----:B------:R-:W1:Y:S01]  /*0270*/  LDCU UR7, c[0x0][0x3f0] ;  /* 0x00007e00ff0777ac */ /* 0x000e620008000800 */
[----:B------:R-:W-:Y:S01]  /*0280*/  BSSY.RECONVERGENT B0, `(.L_x_181) ;  /* 0x0000010000007945 */ /* 0x000fe20003800200 */
[----:B------:R-:W-:-:S05]  /*0290*/  ISETP.NE.AND P1, PT, RZ, UR5, PT ;  /* 0x00000005ff007c0c */ /* 0x000fca000bf25270 */
[----:B---3--:R-:W2:Y:S01]  /*02a0*/  LDC.64 R4, c[0x0][0x3c8] ;  /* 0x0000f200ff047b82 */ /* 0x008ea20000000a00 */
[----:B-1----:R-:W-:Y:S02]  /*02b0*/  IMAD.U32 R8, RZ, RZ, UR7 ;  /* 0x00000007ff087e24 */ /* 0x002fe4000f8e00ff */
[----:B0-----:R-:W-:-:S07]  /*02c0*/  IMAD.WIDE R6, R13, 0x4, R2 ;  /* 0x000000040d067825 */ /* 0x001fce00078e0202 */
.L_x_183:
[----:B------:R-:W-:Y:S02]  /*02d0*/  ISETP.GE.AND P3, PT, R8, 0x1, PT ;  /* 0x000000010800780c */ /* 0x000fe40003f66270 */
[----:B------:R-:W-:-:S11]  /*02e0*/  MOV R10, UR6 ;  /* 0x00000006000a7c02 */ /* 0x000fd60008000f00 */
[----:B------:R-:W-:Y:S05]  /*02f0*/  @!P3 BRA `(.L_x_182) ;  /* 0x000000000020b947 */ /* 0x000fea0003800000 */
[----:B------:R-:W-:Y:S01]  /*0300*/  VIADD R8, R8, 0xffffffff ;  /* 0xffffffff08087836 */ /* 0x000fe20000000000 */
[----:B------:R-:W3:Y:S03]  /*0310*/  LDG.E R11, desc[UR10][R6.64] ;  /* 0x0000000a060b7981 */ /* 0x000ee6000c1e1900 */
[----:B--2---:R-:W-:-:S06]  /*0320*/  IMAD.WIDE.U32 R2, R8, 0x4, R4 ;  /* 0x0000000408027825 */ /* 0x004fcc00078e0004 */
[----:B------:R-:W3:Y:S02]  /*0330*/  LDG.E R2, desc[UR10][R2.64] ;  /* 0x0000000a02027981 */ /* 0x000ee4000c1e1900 */
[----:B---3--:R-:W-:-:S13]  /*0340*/  ISETP.NE.AND P3, PT, R2, R11, PT ;  /* 0x0000000b0200720c */ /* 0x008fda0003f65270 */
[----:B------:R-:W-:Y:S05]  /*0350*/  @P3 BRA `(.L_x_183) ;  /* 0xfffffffc00dc3947 */ /* 0x000fea000383ffff */
[----:B------:R-:W-:Y:S02]  /*0360*/  PLOP3.LUT P1, PT, PT, PT, PT, 0x80, 0x8 ;  /* 0x000000000008781c */ /* 0x000fe40003f2f070 */
[----:B------:R-:W-:-:S11]  /*0370*/  MOV R10, R8 ;  /* 0x00000008000a7202 */ /* 0x000fd60000000f00 */
.L_x_182:
[----:B------:R-:W-:Y:S05]  /*0380*/  BSYNC.RECONVERGENT B0 ;  /* 0x0000000000007941 */ /* 0x000fea0003800200 */
.L_x_181:
[----:B------:R-:W-:-:S13]  /*0390*/  PLOP3.LUT P0, PT, P0, P1, PT, 0x2f, 0xf2 ;  /* 0x0000000000f2781c */ /* 0x000fda0000702577 */
[----:B--2---:R-:W0:Y:S01]  /*03a0*/  @!P0 LDC R4, c[0x0][0x3f0] ;  /* 0x0000fc00ff048b82 */ /* 0x004e220000000800 */
[----:B------:R-:W-:-:S07]  /*03b0*/  @!P0 MOV R5, 0x7fffffff ;  /* 0x7fffffff00058802 */ /* 0x000fce0000000f00 */
[----:B------:R-:W1:Y:S01]  /*03c0*/  @!P0 LDC.64 R2, c[0x0][0x3b8] ;  /* 0x0000ee00ff028b82 */ /* 0x000e620000000a00 */
[----:B0-----:R-:W-:Y:S02]  /*03d0*/  @!P0 IMAD R9, R9, R4, R10 ;  /* 0x0000000409098224 */ /* 0x001fe400078e020a */
[----:B------:R-:W-:Y:S02]  /*03e0*/  @!P0 IMAD.MOV.U32 R4, RZ, RZ, -0x1 ;  /* 0xffffffffff048424 */ /* 0x000fe400078e00ff */
[----:B-1----:R-:W-:-:S05]  /*03f0*/  @!P0 IMAD.WIDE R2, R9, 0x8, R2 ;  /* 0x0000000809028825 */ /* 0x002fca00078e0202 */
[----:B------:R0:W-:Y:S01]  /*0400*/  @!P0 STG.E.64 desc[UR10][R2.64], R4 ;  /* 0x0000000402008986 */ /* 0x0001e2000c101b0a */
[----:B------:R-:W-:Y:S05]  /*0410*/  @!P2 BRA `(.L_x_184) ;  /* 0xfffffffc0034a947 */ /* 0x000fea000383ffff */
[----:B------:R-:W-:Y:S05]  /*0420*/  EXIT ;  /* 0x000000000000794d */ /* 0x000fea0003800000 */
.L_x_185:
        /* <DEDUP_REMOVED lines=13> */
.L_x_226:


//--------------------- .text._Z21global_queue_oneway_bPiS_PlS0_S_S0_S0_S0_S_S_S_S_S_S0_ii --------------------------
	.section	.text._Z21global_queue_oneway_bPiS_PlS0_S_S0_S0_S0_S_S_S_S_S_S0_ii,"ax",@progbits
	.align	128
        .global         _Z21global_queue_oneway_bPiS_PlS0_S_S0_S0_S0_S_S_S_S_S_S0_ii
        .type           _Z21global_queue_oneway_bPiS_PlS0_S_S0_S0_S0_S_S_S_S_S_S0_ii,@function
        .size           _Z21global_queue_oneway_bPiS_PlS0_S_S0_S0_S0_S_S_S_S_S_S0_ii,(.L_x_227 - _Z21global_queue_oneway_bPiS_PlS0_S_S0_S0_S0_S_S_S_S_S_S0_ii)
        .other          _Z21global_queue_oneway_bPiS_PlS0_S_S0_S0_S0_S_S_S_S_S_S0_ii,@"STO_CUDA_ENTRY STV_DEFAULT"
_Z21global_queue_oneway_bPiS_PlS0_S_S0_S0_S0_S_S_S_S_S_S0_ii:
.text._Z21global_queue_oneway_bPiS_PlS0_S_S0_S0_S0_S_S_S_S_S_S0_ii:
        /* <DEDUP_REMOVED lines=11> */
[----:B------:R-:W1:Y:S01]  /*00b0*/  LDCU UR4, c[0x0][0x370] ;  /* 0x00006e00ff0477ac */ /* 0x000e620008000800 */
[----:B------:R-:W-:Y:S02]  /*00c0*/  IMAD.SHL.U32 R5, R7, 0x2, RZ ;  /* 0x0000000207057824 */ /* 0x000fe400078e00ff */
[----:B------:R-:W-:Y:S01]  /*00d0*/  IMAD.MOV R4, RZ, RZ, -R7 ;  /* 0x000000ffff047224 */ /* 0x000fe200078e0a07 */
[----:B------:R-:W2:Y:S02]  /*00e0*/  LDCU.64 UR6, c[0x0][0x358] ;  /* 0x00006b00ff0677ac */ /* 0x000ea40008000a00 */
[----:B------:R-:W-:Y:S01]  /*00f0*/  VIMNMX R5, PT, PT, R5, 0x1, !PT ;  /* 0x0000000105057848 */ /* 0x000fe20007fe0100 */
[----:B------:R-:W3:Y:S01]  /*0100*/  LDCU UR8, c[0x0][0x3f0] ;  /* 0x00007e00ff0877ac */ /* 0x000ee20008000800 */
[----:B-1----:R-:W-:Y:S01]  /*0110*/  UIMAD UR4, UR5, UR4, URZ ;  /* 0x00000004050472a4 */ /* 0x002fe2000f8e02ff */
[----:B0-23--:R-:W-:-:S11]  /*0120*/  IMAD.WIDE.U32 R2, R7, 0x4, R2 ;  /* 0x0000000407027825 */ /* 0x00dfd600078e0002 */
.L_x_193:
[----:B------:R-:W-:Y:S01]  /*0130*/  IADD3 R0, PT, PT, R0, UR4, RZ ;  /* 0x0000000400007c10 */ /* 0x000fe2000fffe0ff */
[----:B------:R-:W-:-:S03]  /*0140*/  IMAD.MOV.U32 R6, RZ, RZ, RZ ;  /* 0x000000ffff067224 */ /* 0x000fc600078e00ff */
[----:B012---:R-:W-:-:S13]  /*0150*/  ISETP.GE.AND P1, PT, R0, 0x1, PT ;  /* 0x000000010000780c */ /* 0x007fda0003f26270 */
.L_x_192:
[----:B012---:R-:W0:Y:S02]  /*0160*/  LDC.64 R8, c[0x0][0x3a0] ;  /* 0x0000e800ff087b82 */ /* 0x007e240000000a00 */
[----:B0-----:R-:W-:-:S06]  /*0170*/  IMAD.WIDE.U32 R8, R6, 0x4, R8 ;  /* 0x0000000406087825 */ /* 0x001fcc00078e0008 */
[----:B------:R-:W2:Y:S02]  /*0180*/  LDG.E R8, desc[UR6][R8.64] ;  /* 0x0000000608087981 */ /* 0x000ea4000c1e1900 */
[----:B--2---:R-:W-:-:S13]  /*0190*/  ISETP.NE.AND P0, PT, R8, 0x1, PT ;  /* 0x000000010800780c */ /* 0x004fda0003f05270 */
[----:B------:R-:W-:Y:S05]  /*01a0*/  @P0 BRA `(.L_x_186) ;  /* 0x0000000000c40947 */ /* 0x000fea0003800000 */
[----:B------:R-:W0:Y:S02]  /*01b0*/  LDCU UR5, c[0x0][0x3f0] ;  /* 0x00007e00ff0577ac */ /* 0x000e240008000800 */
[----:B0-----:R-:W-:-:S13]  /*01c0*/  ISETP.GE.AND P0, PT, R6, UR5, PT ;  /* 0x0000000506007c0c */ /* 0x001fda000bf06270 */
[----:B------:R-:W-:Y:S05]  /*01d0*/  @P0 BRA `(.L_x_187) ;  /* 0x0000000000540947 */ /* 0x000fea0003800000 */
[----:B------:R-:W0:Y:S01]  /*01e0*/  LDC R12, c[0x0][0x3f0] ;  /* 0x0000fc00ff0c7b82 */ /* 0x000e220000000800 */
[----:B------:R-:W-:-:S07]  /*01f0*/  HFMA2 R7, -RZ, RZ, 0, 0 ;  /* 0x00000000ff077431 */ /* 0x000fce00000001ff */
[----:B------:R-:W1:Y:S02]  /*0200*/  LDC.64 R10, c[0x0][0x3b8] ;  /* 0x0000ee00ff0a7b82 */ /* 0x000e640000000a00 */
.L_x_189:
[----:B------:R-:W-:-:S04]  /*0210*/  IMAD R9, R7, UR8, R6 ;  /* 0x0000000807097c24 */ /* 0x000fc8000f8e0206 */
[----:B-1----:R-:W-:-:S06]  /*0220*/  IMAD.WIDE.U32 R8, R9, 0x8, R10 ;  /* 0x0000000809087825 */ /* 0x002fcc00078e000a */
[----:B------:R-:W2:Y:S02]  /*0230*/  LDG.E.64 R8, desc[UR6][R8.64] ;  /* 0x0000000608087981 */ /* 0x000ea4000c1e1b00 */
[----:B--2---:R-:W-:-:S04]  /*0240*/  ISETP.NE.U32.AND P0, PT, R8, -0x1, PT ;  /* 0xffffffff0800780c */ /* 0x004fc80003f05070 */
[----:B------:R-:W-:-:S13]  /*0250*/  ISETP.NE.AND.EX P0, PT, R9, 0x7fffffff, PT, P0 ;  /* 0x7fffffff0900780c */ /* 0x000fda0003f05300 */
[----:B------:R-:W-:Y:S05]  /*0260*/  @P0 BRA `(.L_x_188) ;  /* 0x0000000000100947 */ /* 0x000fea0003800000 */
[----:B------:R-:W-:-:S05]  /*0270*/  VIADD R7, R7, 0x1 ;  /* 0x0000000107077836 */ /* 0x000fca0000000000 */
[----:B------:R-:W-:-:S13]  /*0280*/  ISETP.NE.AND P0, PT, R7, UR8, PT ;  /* 0x0000000807007c0c */ /* 0x000fda000bf05270 */
[----:B------:R-:W-:Y:S05]  /*0290*/  @P0 BRA `(.L_x_189) ;  /* 0xfffffffc00dc0947 */ /* 0x000fea000383ffff */
[----:B0-----:R-:W-:-:S07]  /*02a0*/  MOV R7, R12 ;  /* 0x0000000c00077202 */ /* 0x001fce0000000f00 */
.L_x_188:
[----:B------:R-:W2:Y:S01]  /*02b0*/  LDG.E R11, desc[UR6][R2.64] ;  /* 0x00000006020b7981 */ /* 0x000ea2000c1e1900 */
[----:B------:R-:W1:Y:S01]  /*02c0*/  LDC.64 R8, c[0x0][0x380] ;  /* 0x0000e000ff087b82 */ /* 0x000e620000000a00 */
[----:B------:R-:W-:Y:S02]  /*02d0*/  IMAD R7, R7, UR8, R6 ;  /* 0x0000000807077c24 */ /* 0x000fe4000f8e0206 */
[C---:B--2---:R-:W-:Y:S02]  /*02e0*/  VIADD R13, R11.reuse, 0xffffffff ;  /* 0xffffffff0b0d7836 */ /* 0x044fe40000000000 */
[----:B-1----:R-:W-:-:S03]  /*02f0*/  IMAD.WIDE R8, R11, 0x4, R8 ;  /* 0x000000040b087825 */ /* 0x002fc600078e0208 */
[----:B------:R2:W-:Y:S04]  /*0300*/  STG.E desc[UR6][R2.64], R13 ;  /* 0x0000000d02007986 */ /* 0x0005e8000c101906 */
[----:B------:R2:W-:Y:S01]  /*0310*/  STG.E desc[UR6][R8.64+-0x4], R7 ;  /* 0xfffffc0708007986 */ /* 0x0005e2000c101906 */
[----:B------:R-:W-:Y:S05]  /*0320*/  BRA `(.L_x_186) ;  /* 0x0000000000647947 */ /* 0x000fea0003800000 */
.L_x_187:
[----:B------:R-:W0:Y:S01]  /*0330*/  LDC R15, c[0x0][0x3f0] ;  /* 0x0000fc00ff0f7b82 */ /* 0x000e220000000800 */
[----:B------:R-:W-:Y:S02]  /*0340*/  IADD3 R7, PT, PT, R6, -UR5, RZ ;  /* 0x8000000506077c10 */ /* 0x000fe4000fffe0ff */
[----:B------:R-:W-:-:S03]  /*0350*/  MOV R12, R4 ;  /* 0x00000004000c7202 */ /* 0x000fc60000000f00 */
[----:B------:R-:W-:Y:S02]  /*0360*/  IMAD R14, R7, UR5, RZ ;  /* 0x00000005070e7c24 */ /* 0x000fe4000f8e02ff */
[----:B------:R-:W1:Y:S01]  /*0370*/  LDC.64 R8, c[0x0][0x3b8] ;  /* 0x0000ee00ff087b82 */ /* 0x000e620000000a00 */
[----:B------:R-:W-:Y:S02]  /*0380*/  IMAD.MOV.U32 R7, RZ, RZ, RZ ;  /* 0x000000ffff077224 */ /* 0x000fe400078e00ff */
[----:B------:R-:W-:-:S07]  /*0390*/  IMAD.MOV.U32 R13, RZ, RZ, R14 ;  /* 0x000000ffff0d7224 */ /* 0x000fce00078e000e */
.L_x_191:
[----:B-1----:R-:W-:-:S06]  /*03a0*/  IMAD.WIDE R10, R13, 0x8, R8 ;  /* 0x000000080d0a7825 */ /* 0x002fcc00078e0208 */
[----:B------:R-:W2:Y:S02]  /*03b0*/  LDG.E.64 R10, desc[UR6][R10.64] ;  /* 0x000000060a0a7981 */ /* 0x000ea4000c1e1b00 */
[----:B--2---:R-:W-:-:S04]  /*03c0*/  ISETP.NE.U32.AND P0, PT, R10, -0x1, PT ;  /* 0xffffffff0a00780c */ /* 0x004fc80003f05070 */
[----:B------:R-:W-:-:S13]  /*03d0*/  ISETP.NE.AND.EX P0, PT, R11, 0x7fffffff, PT, P0 ;  /* 0x7fffffff0b00780c */ /* 0x000fda0003f05300 */
[----:B------:R-:W-:Y:S05]  /*03e0*/  @P0 BRA `(.L_x_190) ;  /* 0x0000000000180947 */ /* 0x000fea0003800000 */
[----:B------:R-:W-:Y:S01]  /*03f0*/  IADD3 R12, PT, PT, R12, 0x1, RZ ;  /* 0x000000010c0c7810 */ /* 0x000fe20007ffe0ff */
[----:B------:R-:W-:Y:S01]  /*0400*/  VIADD R7, R7, 0x1 ;  /* 0x0000000107077836 */ /* 0x000fe20000000000 */
[----:B------:R-:W-:Y:S02]  /*0410*/  IADD3 R13, PT, PT, R13, 0x1, RZ ;  /* 0x000000010d0d7810 */ /* 0x000fe40007ffe0ff */
[----:B------:R-:W-:-:S13]  /*0420*/  ISETP.NE.AND P0, PT, R12, RZ, PT ;  /* 0x000000ff0c00720c */ /* 0x000fda0003f05270 */
[----:B------:R-:W-:Y:S05]  /*0430*/  @P0 BRA `(.L_x_191) ;  /* 0xfffffffc00d80947 */ /* 0x000fea000383ffff */
[----:B0-----:R-:W-:-:S07]  /*0440*/  IMAD.MOV.U32 R7, RZ, RZ, R15 ;  /* 0x000000ffff077224 */ /* 0x001fce00078e000f */
.L_x_190:
[----:B------:R-:W2:Y:S01]  /*0450*/  LDG.E R11, desc[UR6][R2.64] ;  /* 0x00000006020b7981 */ /* 0x000ea2000c1e1900 */
[----:B------:R-:W1:Y:S01]  /*0460*/  LDC.64 R8, c[0x0][0x380] ;  /* 0x0000e000ff087b82 */ /* 0x000e620000000a00 */
[----:B------:R-:W-:Y:S01]  /*0470*/  IADD3 R7, PT, PT, R14, R7, RZ ;  /* 0x000000070e077210 */ /* 0x000fe20007ffe0ff */
[C---:B--2---:R-:W-:Y:S02]  /*0480*/  VIADD R13, R11.reuse, 0xffffffff ;  /* 0xffffffff0b0d7836 */ /* 0x044fe40000000000 */
[----:B-1----:R-:W-:-:S03]  /*0490*/  IMAD.WIDE R8, R11, 0x4, R8 ;  /* 0x000000040b087825 */ /* 0x002fc600078e0208 */
[----:B------:R1:W-:Y:S04]  /*04a0*/  STG.E desc[UR6][R2.64], R13 ;  /* 0x0000000d02007986 */ /* 0x0003e8000c101906 */
[----:B------:R1:W-:Y:S02]  /*04b0*/  STG.E desc[UR6][R8.64+-0x4], R7 ;  /* 0xfffffc0708007986 */ /* 0x0003e4000c101906 */
.L_x_186:
[----:B------:R-:W-:-:S04]  /*04c0*/  IADD3 R6, PT, PT, R6, 0x1, RZ ;  /* 0x0000000106067810 */ /* 0x000fc80007ffe0ff */
[----:B------:R-:W-:-:S13]  /*04d0*/  ISETP.NE.AND P0, PT, R6, R5, PT ;  /* 0x000000050600720c */ /* 0x000fda0003f05270 */
[----:B------:R-:W-:Y:S05]  /*04e0*/  @P0 BRA `(.L_x_192) ;  /* 0xfffffffc001c0947 */ /* 0x000fea000383ffff */
[----:B------:R-:W-:Y:S05]  /*04f0*/  @!P1 BRA `(.L_x_193) ;  /* 0xfffffffc000c9947 */ /* 0x000fea000383ffff */
[----:B------:R-:W-:Y:S05]  /*0500*/  EXIT ;  /* 0x000000000000794d */ /* 0x000fea0003800000 */
.L_x_194:
        /* <DEDUP_REMOVED lines=15> */
.L_x_227:


//--------------------- .text._Z21global_queue_oneway_aPiS_PlS0_S_S0_S0_S0_S_S_S_S_S_S0_ii --------------------------
	.section	.text._Z21global_queue_oneway_aPiS_PlS0_S_S0_S0_S0_S_S_S_S_S_S0_ii,"ax",@progbits
	.align	128
        .global         _Z21global_queue_oneway_aPiS_PlS0_S_S0_S0_S0_S_S_S_S_S_S0_ii
        .type           _Z21global_queue_oneway_aPiS_PlS0_S_S0_S0_S0_S_S_S_S_S_S0_ii,@function
        .size           _Z21global_queue_oneway_aPiS_PlS0_S_S0_S0_S0_S_S_S_S_S_S0_ii,(.L_x_228 - _Z21global_queue_oneway_aPiS_PlS0_S_S0_S0_S0_S_S_S_S_S_S0_ii)
        .other          _Z21global_queue_oneway_aPiS_PlS0_S_S0_S0_S0_S_S_S_S_S_S0_ii,@"STO_CUDA_ENTRY STV_DEFAULT"
_Z21global_queue_oneway_aPiS_PlS0_S_S0_S0_S0_S_S_S_S_S_S0_ii:
.text._Z21global_queue_oneway_aPiS_PlS0_S_S0_S0_S0_S_S_S_S_S_S0_ii:
[----:B------:R-:W-:Y:S01]  /*0000*/  LDC R1, c[0x0][0x37c] ;  /* 0x0000df00ff017b82 */ /* 0x000fe20000000800 */
[----:B------:R-:W0:Y:S01]  /*0010*/  S2R R0, SR_CTAID.X ;  /* 0x0000000000007919 */ /* 0x000e220000002500 */
[----:B------:R-:W1:Y:S01]  /*0020*/  LDCU UR7, c[0x0][0x3f0] ;  /* 0x00007e00ff0777ac */ /* 0x000e620008000800 */
[----:B------:R-:W0:Y:S01]  /*0030*/  S2R R3, SR_TID.X ;  /* 0x0000000000037919 */ /* 0x000e220000002100 */
[----:B------:R-:W0:Y:S01]  /*0040*/  LDCU UR4, c[0x0][0x360] ;  /* 0x00006c00ff0477ac */ /* 0x000e220008000800 */
[----:B-1----:R-:W-:Y:S01]  /*0050*/  USHF.L.U32 UR6, UR7, 0x1, URZ ;  /* 0x0000000107067899 */ /* 0x002fe200080006ff */
[----:B0-----:R-:W-:-:S05]  /*0060*/  IMAD R0, R0, UR4, R3 ;  /* 0x0000000400007c24 */ /* 0x001fca000f8e0203 */
[----:B------:R-:W-:-:S13]  /*0070*/  ISETP.GE.AND P0, PT, R0, UR6, PT ;  /* 0x0000000600007c0c */ /* 0x000fda000bf06270 */
[----:B------:R-:W-:Y:S05]  /*0080*/  @P0 EXIT ;  /* 0x000000000000094d */ /* 0x000fea0003800000 */
[----:B------:R-:W0:Y:S01]  /*0090*/  LDCU UR5, c[0x0][0x370] ;  /* 0x00006e00ff0577ac */ /* 0x000e220008000800 */
[----:B------:R-:W-:Y:S01]  /*00a0*/  UISETP.GT.AND UP0, UPT, UR7, URZ, UPT ;  /* 0x000000ff0700728c */ /* 0x000fe2000bf04270 */
[----:B------:R-:W1:Y:S01]  /*00b0*/  LDCU.64 UR8, c[0x0][0x358] ;  /* 0x00006b00ff0877ac */ /* 0x000e620008000a00 */
[----:B------:R-:W2:Y:S01]  /*00c0*/  LDCU UR10, c[0x0][0x3f0] ;  /* 0x00007e00ff0a77ac */ /* 0x000ea20008000800 */
[----:B0-----:R-:W-:-:S06]  /*00d0*/  UIMAD UR4, UR4, UR5, URZ ;  /* 0x00000005040472a4 */ /* 0x001fcc000f8e02ff */
[----:B------:R-:W-:Y:S06]  /*00e0*/  BRA.U UP0, `(.L_x_195) ;  /* 0x00000001001c7547 */ /* 0x000fec000b800000 */
[----:B------:R-:W0:Y:S02]  /*00f0*/  LDC.64 R4, c[0x0][0x3a0] ;  /* 0x0000e800ff047b82 */ /* 0x000e240000000a00 */
.L_x_196:
[----:B0-----:R-:W-:-:S04]  /*0100*/  IMAD.WIDE R2, R0, 0x4, R4 ;  /* 0x0000000400027825 */ /* 0x001fc800078e0204 */
[----:B------:R-:W-:Y:S01]  /*0110*/  VIADD R0, R0, UR4 ;  /* 0x0000000400007c36 */ /* 0x000fe20008000000 */
[----:B-1----:R3:W-:Y:S04]  /*0120*/  STG.E desc[UR8][R2.64], RZ ;  /* 0x000000ff02007986 */ /* 0x0027e8000c101908 */
[----:B------:R-:W-:-:S13]  /*0130*/  ISETP.GE.AND P0, PT, R0, UR6, PT ;  /* 0x0000000600007c0c */ /* 0x000fda000bf06270 */
[----:B---3--:R-:W-:Y:S05]  /*0140*/  @!P0 BRA `(.L_x_196) ;  /* 0xfffffffc00ec8947 */ /* 0x008fea000383ffff */
[----:B--2---:R-:W-:Y:S05]  /*0150*/  EXIT ;  /* 0x000000000000794d */ /* 0x004fea0003800000 */
.L_x_195:
[----:B-1----:R-:W0:Y:S01]  /*0160*/  LDC.64 R2, c[0x0][0x3a0] ;  /* 0x0000e800ff027b82 */ /* 0x002e220000000a00 */
[----:B------:R-:W-:Y:S07]  /*0170*/  BSSY.RECONVERGENT B0, `(.L_x_197) ;  /* 0x0000031000007945 */ /* 0x000fee0003800200 */
[----:B------:R-:W3:Y:S01]  /*0180*/  LDC R11, c[0x0][0x3f0] ;  /* 0x0000fc00ff0b7b82 */ /* 0x000ee20000000800 */
[----:B0-----:R-:W-:-:S05]  /*0190*/  IMAD.WIDE R2, R0, 0x4, R2 ;  /* 0x0000000400027825 */ /* 0x001fca00078e0202 */
[----:B-1----:R0:W-:Y:S01]  /*01a0*/  STG.E desc[UR8][R2.64], RZ ;  /* 0x000000ff02007986 */ /* 0x0021e2000c101908 */
[----:B---3--:R-:W-:-:S13]  /*01b0*/  ISETP.GE.AND P0, PT, R0, R11, PT ;  /* 0x0000000b0000720c */ /* 0x008fda0003f06270 */
[----:B0-----:R-:W-:Y:S05]  /*01c0*/  @P0 BRA `(.L_x_198) ;  /* 0x0000000000440947 */ /* 0x001fea0003800000 */
[----:B------:R-:W0:Y:S01]  /*01d0*/  LDC.64 R6, c[0x0][0x3b8] ;  /* 0x0000ee00ff067b82 */ /* 0x000e220000000a00 */
[----:B------:R-:W-:Y:S01]  /*01e0*/  BSSY.RECONVERGENT B1, `(.L_x_199) ;  /* 0x000000e000017945 */ /* 0x000fe20003800200 */
[----:B------:R-:W-:Y:S02]  /*01f0*/  IMAD.MOV.U32 R9, RZ, RZ, RZ ;  /* 0x000000ffff097224 */ /* 0x000fe400078e00ff */
[----:B------:R-:W-:-:S07]  /*0200*/  IMAD.MOV.U32 R11, RZ, RZ, RZ ;  /* 0x000000ffff0b7224 */ /* 0x000fce00078e00ff */
.L_x_200:
[----:B--2---:R-:W-:-:S04]  /*0210*/  IMAD R5, R11, UR10, R0 ;  /* 0x0000000a0b057c24 */ /* 0x004fc8000f8e0200 */
[----:B0-----:R-:W-:-:S06]  /*0220*/  IMAD.WIDE R4, R5, 0x8, R6 ;  /* 0x0000000805047825 */ /* 0x001fcc00078e0206 */
[----:B------:R-:W2:Y:S01]  /*0230*/  LDG.E.64 R4, desc[UR8][R4.64] ;  /* 0x0000000804047981 */ /* 0x000ea2000c1e1b00 */
[----:B------:R-:W-:Y:S01]  /*0240*/  VIADD R11, R11, 0x1 ;  /* 0x000000010b0b7836 */ /* 0x000fe20000000000 */
[----:B--2---:R-:W-:-:S04]  /*0250*/  ISETP.NE.U32.AND P0, PT, R4, -0x1, PT ;  /* 0xffffffff0400780c */ /* 0x004fc80003f05070 */
[----:B------:R-:W-:-:S13]  /*0260*/  ISETP.NE.AND.EX P0, PT, R5, 0x7fffffff, PT, P0 ;  /* 0x7fffffff0500780c */ /* 0x000fda0003f05300 */
[----:B------:R-:W-:-:S04]  /*0270*/  @P0 IADD3 R9, PT, PT, R9, 0x1, RZ ;  /* 0x0000000109090810 */ /* 0x000fc80007ffe0ff */
[----:B------:R-:W-:Y:S01]  /*0280*/  ISETP.LT.AND P1, PT, R9, 0x2, PT ;  /* 0x000000020900780c */ /* 0x000fe20003f21270 */
[----:B------:R1:W-:Y:S01]  /*0290*/  @P0 STG.E desc[UR8][R2.64], R9 ;  /* 0x0000000902000986 */ /* 0x0003e2000c101908 */
[----:B------:R-:W-:-:S13]  /*02a0*/  ISETP.GE.AND P0, PT, R11, UR10, PT ;  /* 0x0000000a0b007c0c */ /* 0x000fda000bf06270 */
[----:B-1----:R-:W-:Y:S05]  /*02b0*/  @!P0 BRA P1, `(.L_x_200) ;  /* 0xfffffffc00d48947 */ /* 0x002fea000083ffff */
[----:B------:R-:W-:Y:S05]  /*02c0*/  BSYNC.RECONVERGENT B1 ;  /* 0x0000000000017941 */ /* 0x000fea0003800200 */
.L_x_199:
[----:B------:R-:W-:Y:S05]  /*02d0*/  BRA `(.L_x_201) ;  /* 0x0000000000687947 */ /* 0x000fea0003800000 */
.L_x_198:
[----:B------:R-:W0:Y:S02]  /*02e0*/  LDC.64 R4, c[0x0][0x3e0] ;  /* 0x0000f800ff047b82 */ /* 0x000e240000000a00 */
[----:B0-----:R-:W3:Y:S02]  /*02f0*/  LDG.E R4, desc[UR8][R4.64] ;  /* 0x0000000804047981 */ /* 0x001ee4000c1e1900 */
[----:B---3--:R-:W-:-:S13]  /*0300*/  ISETP.GT.AND P0, PT, R4, 0x1, PT ;  /* 0x000000010400780c */ /* 0x008fda0003f04270 */
[----:B------:R-:W-:Y:S05]  /*0310*/  @P0 BRA `(.L_x_201) ;  /* 0x0000000000580947 */ /* 0x000fea0003800000 */
[----:B------:R-:W0:Y:S01]  /*0320*/  LDC R13, c[0x0][0x3f0] ;  /* 0x0000fc00ff0d7b82 */ /* 0x000e220000000800 */
[----:B------:R-:W-:Y:S01]  /*0330*/  IMAD.MOV.U32 R8, RZ, RZ, R4 ;  /* 0x000000ffff087224 */ /* 0x000fe200078e0004 */
[----:B------:R-:W-:Y:S01]  /*0340*/  IADD3 R11, PT, PT, R0, -R11, RZ ;  /* 0x8000000b000b7210 */ /* 0x000fe20007ffe0ff */
[----:B------:R-:W-:Y:S02]  /*0350*/  IMAD.MOV.U32 R9, RZ, RZ, RZ ;  /* 0x000000ffff097224 */ /* 0x000fe400078e00ff */
[----:B------:R-:W-:-:S03]  /*0360*/  IMAD.MOV.U32 R10, RZ, RZ, RZ ;  /* 0x000000ffff0a7224 */ /* 0x000fc600078e00ff */
[----:B------:R-:W1:Y:S04]  /*0370*/  LDC.64 R6, c[0x0][0x3b8] ;  /* 0x0000ee00ff067b82 */ /* 0x000e680000000a00 */
.L_x_204:
[----:B01----:R-:W-:-:S04]  /*0380*/  IMAD R5, R11, R13, R10 ;  /* 0x0000000d0b057224 */ /* 0x003fc800078e020a */
[----:B-1----:R-:W-:-:S06]  /*0390*/  IMAD.WIDE R4, R5, 0x8, R6 ;  /* 0x0000000805047825 */ /* 0x002fcc00078e0206 */
[----:B------:R-:W3:Y:S01]  /*03a0*/  LDG.E.64 R4, desc[UR8][R4.64] ;  /* 0x0000000804047981 */ /* 0x000ee2000c1e1b00 */
[----:B------:R-:W-:Y:S01]  /*03b0*/  IADD3 R10, PT, PT, R10, 0x1, RZ ;  /* 0x000000010a0a7810 */ /* 0x000fe20007ffe0ff */
[----:B------:R-:W-:Y:S03]  /*03c0*/  BSSY.RECONVERGENT B1, `(.L_x_202) ;  /* 0x0000009000017945 */ /* 0x000fe60003800200 */
[----:B------:R-:W-:Y:S02]  /*03d0*/  ISETP.GE.AND P1, PT, R10, R13, PT ;  /* 0x0000000d0a00720c */ /* 0x000fe40003f26270 */
[----:B---3--:R-:W-:-:S04]  /*03e0*/  ISETP.NE.U32.AND P0, PT, R4, -0x1, PT ;  /* 0xffffffff0400780c */ /* 0x008fc80003f05070 */
[----:B------:R-:W-:-:S13]  /*03f0*/  ISETP.NE.AND.EX P0, PT, R5, 0x7fffffff, PT, P0 ;  /* 0x7fffffff0500780c */ /* 0x000fda0003f05300 */
[----:B------:R-:W-:Y:S05]  /*0400*/  @!P0 BRA `(.L_x_203) ;  /* 0x0000000000108947 */ /* 0x000fea0003800000 */
[----:B------:R-:W0:Y:S01]  /*0410*/  LDC.64 R4, c[0x0][0x3e0] ;  /* 0x0000f800ff047b82 */ /* 0x000e220000000a00 */
[----:B------:R-:W-:-:S05]  /*0420*/  VIADD R9, R9, 0x1 ;  /* 0x0000000109097836 */ /* 0x000fca0000000000 */
[----:B------:R1:W-:Y:S04]  /*0430*/  STG.E desc[UR8][R2.64], R9 ;  /* 0x0000000902007986 */ /* 0x0003e8000c101908 */
[----:B0-----:R1:W5:Y:S02]  /*0440*/  LDG.E R8, desc[UR8][R4.64] ;  /* 0x0000000804087981 */ /* 0x001364000c1e1900 */
.L_x_203:
[----:B--2---:R-:W-:Y:S05]  /*0450*/  BSYNC.RECONVERGENT B1 ;  /* 0x0000000000017941 */ /* 0x004fea0003800200 */
.L_x_202:
[----:B-----5:R-:W-:-:S13]  /*0460*/  ISETP.LT.AND P0, PT, R8, 0x2, PT ;  /* 0x000000020800780c */ /* 0x020fda0003f01270 */
[----:B------:R-:W-:Y:S05]  /*0470*/  @!P1 BRA P0, `(.L_x_204) ;  /* 0xfffffffc00c09947 */ /* 0x000fea000003ffff */
.L_x_201:
[----:B--2---:R-:W-:Y:S05]  /*0480*/  BSYNC.RECONVERGENT B0 ;  /* 0x0000000000007941 */ /* 0x004fea0003800200 */
.L_x_197:
[----:B------:R-:W-:-:S04]  /*0490*/  IADD3 R0, PT, PT, R0, UR4, RZ ;  /* 0x0000000400007c10 */ /* 0x000fc8000fffe0ff */
[----:B------:R-:W-:-:S13]  /*04a0*/  ISETP.GE.AND P0, PT, R0, UR6, PT ;  /* 0x0000000600007c0c */ /* 0x000fda000bf06270 */
[----:B------:R-:W-:Y:S05]  /*04b0*/  @!P0 BRA `(.L_x_195) ;  /* 0xfffffffc00288947 */ /* 0x000fea000383ffff */
[----:B------:R-:W-:Y:S05]  /*04c0*/  EXIT ;  /* 0x000000000000794d */ /* 0x000fea0003800000 */
.L_x_205:
        /* <DEDUP_REMOVED lines=11> */
.L_x_228:


//--------------------- .nv.shared.reserved.0     --------------------------
	.section	.nv.shared.reserved.0,"aw",@nobits
	.weak		__nv_reservedSMEM_offset_0_alias
	.size		__nv_reservedSMEM_offset_0_alias, 0, 64
	.other		__nv_reservedSMEM_offset_0_alias,@"STO_CUDA_RESERVED_SHARED STV_DEFAULT"
__nv_reservedSMEM_offset_0_alias:
	.zero		0
	.zero		64


//--------------------- .nv.constant0._Z17global_initializePiS_PlS0_S_S0_S0_S0_S_S_S_S_S_S0_ii --------------------------
	.section	.nv.constant0._Z17global_initializePiS_PlS0_S_S0_S0_S0_S_S_S_S_S_S0_ii,"a",@progbits
	.sectionflags	@""
	.align	4
.nv.constant0._Z17global_initializePiS_PlS0_S_S0_S0_S0_S_S_S_S_S_S0_ii:
	.zero		1016


//--------------------- .nv.constant0._Z21global_check_infinityPiS_PlS0_S_S0_S0_S0_S_S_S_S_S_S0_ii --------------------------
	.section	.nv.constant0._Z21global_check_infinityPiS_PlS0_S_S0_S0_S0_S_S_S_S_S_S0_ii,"a",@progbits
	.sectionflags	@""
	.align	4
.nv.constant0._Z21global_check_infinityPiS_PlS0_S_S0_S0_S0_S_S_S_S_S_S0_ii:
	.zero		1016


//--------------------- .nv.constant0._Z21global_sum_lbound_endPiS_PlS0_S_S0_S0_S0_S_S_S_S_S_S0_ii --------------------------
	.section	.nv.constant0._Z21global_sum_lbound_endPiS_PlS0_S_S0_S0_S0_S_S_S_S_S_S0_ii,"a",@progbits
	.sectionflags	@""
	.align	4
.nv.constant0._Z21global_sum_lbound_endPiS_PlS0_S_S0_S0_S0_S_S_S_S_S_S0_ii:
	.zero		1016


//--------------------- .nv.constant0._Z18global_slice_clearPiS_PlS0_S_S0_S0_S0_S_S_S_S_S_S0_ii --------------------------
	.section	.nv.constant0._Z18global_slice_clearPiS_PlS0_S_S0_S0_S0_S_S_S_S_S_S0_ii,"a",@progbits
	.sectionflags	@""
	.align	4
.nv.constant0._Z18global_slice_clearPiS_PlS0_S_S0_S0_S0_S_S_S_S_S_S0_ii:
	.zero		1016


//--------------------- .nv.constant0._Z22global_sum_lbound_stepPiS_PlS0_S_S0_S0_S0_S_S_S_S_S_S0_ii --------------------------
	.section	.nv.constant0._Z22global_sum_lbound_stepPiS_PlS0_S_S0_S0_S0_S_S_S_S_S_S0_ii,"a",@progbits
	.sectionflags	@""
	.align	4
.nv.constant0._Z22global_sum_lbound_stepPiS_PlS0_S_S0_S0_S0_S_S_S_S_S_S0_ii:
	.zero		1016


//--------------------- .nv.constant0._Z23global_sum_lbound_beginPiS_PlS0_S_S0_S0_S0_S_S_S_S_S_S0_ii --------------------------
	.section	.nv.constant0._Z23global_sum_lbound_beginPiS_PlS0_S_S0_S0_S0_S_S_S_S_S_S0_ii,"a",@progbits
	.sectionflags	@""
	.align	4
.nv.constant0._Z23global_sum_lbound_beginPiS_PlS0_S_S0_S0_S0_S_S_S_S_S_S0_ii:
	.zero		1016


//--------------------- .nv.constant0._Z17global_add_lboundPiS_PlS0_S_S0_S0_S0_S_S_S_S_S_S0_ii --------------------------
	.section	.nv.constant0._Z17global_add_lboundPiS_PlS0_S_S0_S0_S0_S_S_S_S_S_S0_ii,"a",@progbits
	.sectionflags	@""
	.align	4
.nv.constant0._Z17global_add_lboundPiS_PlS0_S_S0_S0_S0_S_S_S_S_S_S0_ii:
	.zero		1016


//--------------------- .nv.constant0._Z17global_sum_lboundPiS_PlS0_S_S0_S0_S0_S_S_S_S_S_S0_ii --------------------------
	.section	.nv.constant0._Z17global_sum_lboundPiS_PlS0_S_S0_S0_S0_S_S_S_S_S_S0_ii,"a",@progbits
	.sectionflags	@""
	.align	4
.nv.constant0._Z17global_sum_lboundPiS_PlS0_S_S0_S0_S0_S_S_S_S_S_S0_ii:
	.zero		1016


//--------------------- .nv.constant0._Z17global_min_by_dimPiS_PlS0_S_S0_S0_S0_S_S_S_S_S_S0_ii --------------------------
	.section	.nv.constant0._Z17global_min_by_dimPiS_PlS0_S_S0_S0_S0_S_S_S_S_S_S0_ii,"a",@progbits
	.sectionflags	@""
	.align	4
.nv.constant0._Z17global_min_by_dimPiS_PlS0_S_S0_S0_S0_S_S_S_S_S_S0_ii:
	.zero		1016


//--------------------- .nv.constant0._Z18global_prev_by_colPiS_PlS0_S_S0_S0_S0_S_S_S_S_S_S0_ii --------------------------
	.section	.nv.constant0._Z18global_prev_by_colPiS_PlS0_S_S0_S0_S0_S_S_S_S_S_S0_ii,"a",@progbits
	.sectionflags	@""
	.align	4
.nv.constant0._Z18global_prev_by_colPiS_PlS0_S_S0_S0_S0_S_S_S_S_S_S0_ii:
	.zero		1016


//--------------------- .nv.constant0._Z18global_next_by_rowPiS_PlS0_S_S0_S0_S0_S_S_S_S_S_S0_ii --------------------------
	.section	.nv.constant0._Z18global_next_by_rowPiS_PlS0_S_S0_S0_S0_S_S_S_S_S_S0_ii,"a",@progbits
	.sectionflags	@""
	.align	4
.nv.constant0._Z18global_next_by_rowPiS_PlS0_S_S0_S0_S0_S_S_S_S_S_S0_ii:
	.zero		1016


//--------------------- .nv.constant0._Z17global_min_by_rowPiS_PlS0_S_S0_S0_S0_S_S_S_S_S_S0_ii --------------------------
	.section	.nv.constant0._Z17global_min_by_rowPiS_PlS0_S_S0_S0_S0_S_S_S_S_S_S0_ii,"a",@progbits
	.sectionflags	@""
	.align	4
.nv.constant0._Z17global_min_by_rowPiS_PlS0_S_S0_S0_S0_S_S_S_S_S_S0_ii:
	.zero		1016


//--------------------- .nv.constant0._Z17global_min_by_colPiS_PlS0_S_S0_S0_S0_S_S_S_S_S_S0_ii --------------------------
	.section	.nv.constant0._Z17global_min_by_colPiS_PlS0_S_S0_S0_S0_S_S_S_S_S_S0_ii,"a",@progbits
	.sectionflags	@""
	.align	4
.nv.constant0._Z17global_min_by_colPiS_PlS0_S_S0_S0_S0_S_S_S_S_S_S0_ii:
	.zero		1016


//--------------------- .nv.constant0._Z17global_sub_by_colPiS_PlS0_S_S0_S0_S0_S_S_S_S_S_S0_ii --------------------------
	.section	.nv.constant0._Z17global_sub_by_colPiS_PlS0_S_S0_S0_S0_S_S_S_S_S_S0_ii,"a",@progbits
	.sectionflags	@""
	.align	4
.nv.constant0._Z17global_sub_by_colPiS_PlS0_S_S0_S0_S0_S_S_S_S_S_S0_ii:
	.zero		1016


//--------------------- .nv.constant0._Z17global_sub_by_rowPiS_PlS0_S_S0_S0_S0_S_S_S_S_S_S0_ii --------------------------
	.section	.nv.constant0._Z17global_sub_by_rowPiS_PlS0_S_S0_S0_S0_S_S_S_S_S_S0_ii,"a",@progbits
	.sectionflags	@""
	.align	4
.nv.constant0._Z17global_sub_by_rowPiS_PlS0_S_S0_S0_S0_S_S_S_S_S_S0_ii:
	.zero		1016


//--------------------- .nv.constant0._Z17global_calc_gammaPiS_PlS0_S_S0_S0_S0_S_S_S_S_S_S0_ii --------------------------
	.section	.nv.constant0._Z17global_calc_gammaPiS_PlS0_S_S0_S0_S0_S_S_S_S_S_S0_ii,"a",@progbits
	.sectionflags	@""
	.align	4
.nv.constant0._Z17global_calc_gammaPiS_PlS0_S_S0_S0_S0_S_S_S_S_S_S0_ii:
	.zero		1016


//--------------------- .nv.constant0._Z31global_gamma_max_index_of_max_bPiS_PlS0_S_S0_S0_S0_S_S_S_S_S_S0_ii --------------------------
	.section	.nv.constant0._Z31global_gamma_max_index_of_max_bPiS_PlS0_S_S0_S0_S0_S_S_S_S_S_S0_ii,"a",@progbits
	.sectionflags	@""
	.align	4
.nv.constant0._Z31global_gamma_max_index_of_max_bPiS_PlS0_S_S0_S0_S0_S_S_S_S_S_S0_ii:
	.zero		1016


//--------------------- .nv.constant0._Z31global_gamma_max_index_of_max_aPiS_PlS0_S_S0_S0_S0_S_S_S_S_S_S0_ii --------------------------
	.section	.nv.constant0._Z31global_gamma_max_index_of_max_aPiS_PlS0_S_S0_S0_S0_S_S_S_S_S_S0_ii,"a",@progbits
	.sectionflags	@""
	.align	4
.nv.constant0._Z31global_gamma_max_index_of_max_aPiS_PlS0_S_S0_S0_S0_S_S_S_S_S_S0_ii:
	.zero		1016


//--------------------- .nv.constant0._Z27global_queue_indexes_of_maxPiS_PlS0_S_S0_S0_S0_S_S_S_S_S_S0_ii --------------------------
	.section	.nv.constant0._Z27global_queue_indexes_of_maxPiS_PlS0_S_S0_S0_S0_S_S_S_S_S_S0_ii,"a",@progbits
	.sectionflags	@""
	.align	4
.nv.constant0._Z27global_queue_indexes_of_maxPiS_PlS0_S_S0_S0_S0_S_S_S_S_S_S0_ii:
	.zero		1016


//--------------------- .nv.constant0._Z19global_matrix_truncPiS_PlS0_S_S0_S0_S0_S_S_S_S_S_S0_ii --------------------------
	.section	.nv.constant0._Z19global_matrix_truncPiS_PlS0_S_S0_S0_S0_S_S_S_S_S_S0_ii,"a",@progbits
	.sectionflags	@""
	.align	4
.nv.constant0._Z19global_matrix_truncPiS_PlS0_S_S0_S0_S0_S_S_S_S_S_S0_ii:
	.zero		1016


//--------------------- .nv.constant0._Z20global_add_forbiddenPiS_PlS0_S_S0_S0_S0_S_S_S_S_S_S0_ii --------------------------
	.section	.nv.constant0._Z20global_add_forbiddenPiS_PlS0_S_S0_S0_S0_S_S_S_S_S_S0_ii,"a",@progbits
	.sectionflags	@""
	.align	4
.nv.constant0._Z20global_add_forbiddenPiS_PlS0_S_S0_S0_S0_S_S_S_S_S_S0_ii:
	.zero		1016


//--------------------- .nv.constant0._Z21global_queue_oneway_bPiS_PlS0_S_S0_S0_S0_S_S_S_S_S_S0_ii --------------------------
	.section	.nv.constant0._Z21global_queue_oneway_bPiS_PlS0_S_S0_S0_S0_S_S_S_S_S_S0_ii,"a",@progbits
	.sectionflags	@""
	.align	4
.nv.constant0._Z21global_queue_oneway_bPiS_PlS0_S_S0_S0_S0_S_S_S_S_S_S0_ii:
	.zero		1016


//--------------------- .nv.constant0._Z21global_queue_oneway_aPiS_PlS0_S_S0_S0_S0_S_S_S_S_S_S0_ii --------------------------
	.section	.nv.constant0._Z21global_queue_oneway_aPiS_PlS0_S_S0_S0_S0_S_S_S_S_S_S0_ii,"a",@progbits
	.sectionflags	@""
	.align	4
.nv.constant0._Z21global_queue_oneway_aPiS_PlS0_S_S0_S0_S0_S_S_S_S_S_S0_ii:
	.zero		1016


//--------------------- SYMBOLS --------------------------

	.type		.nv.reservedSmem.offset0,@object
	.size		.nv.reservedSmem.offset0,0x4
